//
// Generated by NVIDIA NVVM Compiler
//
// Compiler Build ID: CL-36424714
// Cuda compilation tools, release 13.0, V13.0.88
// Based on NVVM 20.0.0
//

.version 9.0
.target sm_100
.address_size 64

	// .globl	_Z14distanceKernelPjS_S_yj
// _ZZ14distanceKernelPjS_S_yjE10queryLocal has been demoted
// _ZZN3cub18CUB_300001_SM_10006detail10radix_sort31DeviceRadixSortSingleTileKernelINS1_5radix10policy_hubIjjjE10Policy1000ELNS0_9SortOrderE0EjjjNS1_21identity_decomposer_tEEEvPKT1_PSA_PKT2_PSE_T3_iiT4_E12temp_storage has been demoted
// _ZZN3cub18CUB_300001_SM_10006detail10radix_sort30DeviceRadixSortHistogramKernelINS1_5radix10policy_hubIjjjE10Policy1000ELNS0_9SortOrderE0EjjNS1_21identity_decomposer_tEEEvPT2_PKT1_SA_iiT3_E12temp_storage has been demoted
// _ZZN3cub18CUB_300001_SM_10006detail10radix_sort33DeviceRadixSortExclusiveSumKernelINS1_5radix10policy_hubIjjjE10Policy1000EjEEvPT0_E12temp_storage has been demoted
// _ZZN3cub18CUB_300001_SM_10006detail10radix_sort29DeviceRadixSortOnesweepKernelINS1_5radix10policy_hubIjjjE10Policy1000ELNS0_9SortOrderE0EjjjiiNS1_21identity_decomposer_tEEEvPT5_SB_PT3_PKSC_PT1_PKSG_PT2_PKSK_T4_iiT6_E1s has been demoted
.global .align 1 .b8 _ZN34_INTERNAL_538a0caa_4_k_cu_803280e84cuda3std3__45__cpo5beginE[1];
.global .align 1 .b8 _ZN34_INTERNAL_538a0caa_4_k_cu_803280e84cuda3std3__45__cpo3endE[1];
.global .align 1 .b8 _ZN34_INTERNAL_538a0caa_4_k_cu_803280e84cuda3std3__45__cpo6cbeginE[1];
.global .align 1 .b8 _ZN34_INTERNAL_538a0caa_4_k_cu_803280e84cuda3std3__45__cpo4cendE[1];
.global .align 1 .b8 _ZN34_INTERNAL_538a0caa_4_k_cu_803280e84cuda3std3__45__cpo6rbeginE[1];
.global .align 1 .b8 _ZN34_INTERNAL_538a0caa_4_k_cu_803280e84cuda3std3__45__cpo4rendE[1];
.global .align 1 .b8 _ZN34_INTERNAL_538a0caa_4_k_cu_803280e84cuda3std3__45__cpo7crbeginE[1];
.global .align 1 .b8 _ZN34_INTERNAL_538a0caa_4_k_cu_803280e84cuda3std3__45__cpo5crendE[1];
.global .align 1 .b8 _ZN34_INTERNAL_538a0caa_4_k_cu_803280e84cuda3std3__436_GLOBAL__N__538a0caa_4_k_cu_803280e86ignoreE[1];
.global .align 1 .b8 _ZN34_INTERNAL_538a0caa_4_k_cu_803280e84cuda3std3__419piecewise_constructE[1];
.global .align 1 .b8 _ZN34_INTERNAL_538a0caa_4_k_cu_803280e84cuda3std3__48in_placeE[1];
.global .align 1 .b8 _ZN34_INTERNAL_538a0caa_4_k_cu_803280e84cuda3std3__420unreachable_sentinelE[1];
.global .align 1 .b8 _ZN34_INTERNAL_538a0caa_4_k_cu_803280e84cuda3std3__47nulloptE[1];
.global .align 1 .b8 _ZN34_INTERNAL_538a0caa_4_k_cu_803280e84cuda3std3__48unexpectE[1];
.global .align 1 .b8 _ZN34_INTERNAL_538a0caa_4_k_cu_803280e84cuda3std6ranges3__45__cpo4swapE[1];
.global .align 1 .b8 _ZN34_INTERNAL_538a0caa_4_k_cu_803280e84cuda3std6ranges3__45__cpo9iter_moveE[1];
.global .align 1 .b8 _ZN34_INTERNAL_538a0caa_4_k_cu_803280e84cuda3std6ranges3__45__cpo5beginE[1];
.global .align 1 .b8 _ZN34_INTERNAL_538a0caa_4_k_cu_803280e84cuda3std6ranges3__45__cpo3endE[1];
.global .align 1 .b8 _ZN34_INTERNAL_538a0caa_4_k_cu_803280e84cuda3std6ranges3__45__cpo6cbeginE[1];
.global .align 1 .b8 _ZN34_INTERNAL_538a0caa_4_k_cu_803280e84cuda3std6ranges3__45__cpo4cendE[1];
.global .align 1 .b8 _ZN34_INTERNAL_538a0caa_4_k_cu_803280e84cuda3std6ranges3__45__cpo7advanceE[1];
.global .align 1 .b8 _ZN34_INTERNAL_538a0caa_4_k_cu_803280e84cuda3std6ranges3__45__cpo9iter_swapE[1];
.global .align 1 .b8 _ZN34_INTERNAL_538a0caa_4_k_cu_803280e84cuda3std6ranges3__45__cpo4nextE[1];
.global .align 1 .b8 _ZN34_INTERNAL_538a0caa_4_k_cu_803280e84cuda3std6ranges3__45__cpo4prevE[1];
.global .align 1 .b8 _ZN34_INTERNAL_538a0caa_4_k_cu_803280e84cuda3std6ranges3__45__cpo4dataE[1];
.global .align 1 .b8 _ZN34_INTERNAL_538a0caa_4_k_cu_803280e84cuda3std6ranges3__45__cpo5cdataE[1];
.global .align 1 .b8 _ZN34_INTERNAL_538a0caa_4_k_cu_803280e84cuda3std6ranges3__45__cpo4sizeE[1];
.global .align 1 .b8 _ZN34_INTERNAL_538a0caa_4_k_cu_803280e84cuda3std6ranges3__45__cpo5ssizeE[1];
.global .align 1 .b8 _ZN34_INTERNAL_538a0caa_4_k_cu_803280e84cuda3std6ranges3__45__cpo8distanceE[1];
.global .align 1 .b8 _ZN34_INTERNAL_538a0caa_4_k_cu_803280e86thrust24THRUST_300001_SM_1000_NS6system6detail10sequential3seqE[1];
.global .align 1 .b8 _ZN34_INTERNAL_538a0caa_4_k_cu_803280e86thrust24THRUST_300001_SM_1000_NS12placeholders2_1E[1];
.global .align 1 .b8 _ZN34_INTERNAL_538a0caa_4_k_cu_803280e86thrust24THRUST_300001_SM_1000_NS12placeholders2_2E[1];
.global .align 1 .b8 _ZN34_INTERNAL_538a0caa_4_k_cu_803280e86thrust24THRUST_300001_SM_1000_NS12placeholders2_3E[1];
.global .align 1 .b8 _ZN34_INTERNAL_538a0caa_4_k_cu_803280e86thrust24THRUST_300001_SM_1000_NS12placeholders2_4E[1];
.global .align 1 .b8 _ZN34_INTERNAL_538a0caa_4_k_cu_803280e86thrust24THRUST_300001_SM_1000_NS12placeholders2_5E[1];
.global .align 1 .b8 _ZN34_INTERNAL_538a0caa_4_k_cu_803280e86thrust24THRUST_300001_SM_1000_NS12placeholders2_6E[1];
.global .align 1 .b8 _ZN34_INTERNAL_538a0caa_4_k_cu_803280e86thrust24THRUST_300001_SM_1000_NS12placeholders2_7E[1];
.global .align 1 .b8 _ZN34_INTERNAL_538a0caa_4_k_cu_803280e86thrust24THRUST_300001_SM_1000_NS12placeholders2_8E[1];
.global .align 1 .b8 _ZN34_INTERNAL_538a0caa_4_k_cu_803280e86thrust24THRUST_300001_SM_1000_NS12placeholders2_9E[1];
.global .align 1 .b8 _ZN34_INTERNAL_538a0caa_4_k_cu_803280e86thrust24THRUST_300001_SM_1000_NS12placeholders3_10E[1];

.visible .entry _Z14distanceKernelPjS_S_yj(
	.param .u64 .ptr .align 1 _Z14distanceKernelPjS_S_yj_param_0,
	.param .u64 .ptr .align 1 _Z14distanceKernelPjS_S_yj_param_1,
	.param .u64 .ptr .align 1 _Z14distanceKernelPjS_S_yj_param_2,
	.param .u64 _Z14distanceKernelPjS_S_yj_param_3,
	.param .u32 _Z14distanceKernelPjS_S_yj_param_4
)
{
	.reg .pred 	%p<3>;
	.reg .b32 	%r<236>;
	.reg .b32 	%f<27>;
	.reg .b64 	%rd<13>;
	// demoted variable
	.shared .align 4 .b8 _ZZ14distanceKernelPjS_S_yjE10queryLocal[100];
	ld.param.u64 	%rd1, [_Z14distanceKernelPjS_S_yj_param_0];
	ld.param.u64 	%rd2, [_Z14distanceKernelPjS_S_yj_param_1];
	ld.param.u64 	%rd3, [_Z14distanceKernelPjS_S_yj_param_2];
	ld.param.u64 	%rd4, [_Z14distanceKernelPjS_S_yj_param_3];
	ld.param.u32 	%r3, [_Z14distanceKernelPjS_S_yj_param_4];
	mov.u32 	%r4, %ntid.x;
	mov.u32 	%r5, %ctaid.x;
	mul.lo.s32 	%r1, %r4, %r5;
	mov.u32 	%r2, %tid.x;
	setp.ge.u32 	%p1, %r1, %r3;
	@%p1 bra 	$L__BB0_4;
	setp.gt.u32 	%p2, %r2, 24;
	@%p2 bra 	$L__BB0_3;
	cvta.to.global.u64 	%rd5, %rd3;
	mul.wide.u32 	%rd6, %r2, 4;
	add.s64 	%rd7, %rd5, %rd6;
	ld.global.u32 	%r6, [%rd7];
	shl.b32 	%r7, %r2, 2;
	mov.u32 	%r8, _ZZ14distanceKernelPjS_S_yjE10queryLocal;
	add.s32 	%r9, %r8, %r7;
	st.shared.u32 	[%r9], %r6;
$L__BB0_3:
	bar.sync 	0;
	cvt.rn.f32.s32 	%f1, %r1;
	mul.lo.s32 	%r10, %r2, 25;
	cvt.rn.f32.u32 	%f2, %r10;
	tex.2d.v4.u32.f32 	{%r11, %r12, %r13, %r14}, [%rd4, {%f2, %f1}];
	ld.shared.u32 	%r15, [_ZZ14distanceKernelPjS_S_yjE10queryLocal];
	xor.b32  	%r16, %r11, %r15;
	popc.b32 	%r17, %r16;
	add.s32 	%r18, %r10, 1;
	cvt.rn.f32.u32 	%f3, %r18;
	tex.2d.v4.u32.f32 	{%r19, %r20, %r21, %r22}, [%rd4, {%f3, %f1}];
	ld.shared.u32 	%r23, [_ZZ14distanceKernelPjS_S_yjE10queryLocal+4];
	xor.b32  	%r24, %r19, %r23;
	popc.b32 	%r25, %r24;
	add.s32 	%r26, %r25, %r17;
	add.s32 	%r27, %r10, 2;
	cvt.rn.f32.u32 	%f4, %r27;
	tex.2d.v4.u32.f32 	{%r28, %r29, %r30, %r31}, [%rd4, {%f4, %f1}];
	ld.shared.u32 	%r32, [_ZZ14distanceKernelPjS_S_yjE10queryLocal+8];
	xor.b32  	%r33, %r28, %r32;
	popc.b32 	%r34, %r33;
	add.s32 	%r35, %r34, %r26;
	add.s32 	%r36, %r10, 3;
	cvt.rn.f32.u32 	%f5, %r36;
	tex.2d.v4.u32.f32 	{%r37, %r38, %r39, %r40}, [%rd4, {%f5, %f1}];
	ld.shared.u32 	%r41, [_ZZ14distanceKernelPjS_S_yjE10queryLocal+12];
	xor.b32  	%r42, %r37, %r41;
	popc.b32 	%r43, %r42;
	add.s32 	%r44, %r43, %r35;
	add.s32 	%r45, %r10, 4;
	cvt.rn.f32.u32 	%f6, %r45;
	tex.2d.v4.u32.f32 	{%r46, %r47, %r48, %r49}, [%rd4, {%f6, %f1}];
	ld.shared.u32 	%r50, [_ZZ14distanceKernelPjS_S_yjE10queryLocal+16];
	xor.b32  	%r51, %r46, %r50;
	popc.b32 	%r52, %r51;
	add.s32 	%r53, %r52, %r44;
	add.s32 	%r54, %r10, 5;
	cvt.rn.f32.u32 	%f7, %r54;
	tex.2d.v4.u32.f32 	{%r55, %r56, %r57, %r58}, [%rd4, {%f7, %f1}];
	ld.shared.u32 	%r59, [_ZZ14distanceKernelPjS_S_yjE10queryLocal+20];
	xor.b32  	%r60, %r55, %r59;
	popc.b32 	%r61, %r60;
	add.s32 	%r62, %r61, %r53;
	add.s32 	%r63, %r10, 6;
	cvt.rn.f32.u32 	%f8, %r63;
	tex.2d.v4.u32.f32 	{%r64, %r65, %r66, %r67}, [%rd4, {%f8, %f1}];
	ld.shared.u32 	%r68, [_ZZ14distanceKernelPjS_S_yjE10queryLocal+24];
	xor.b32  	%r69, %r64, %r68;
	popc.b32 	%r70, %r69;
	add.s32 	%r71, %r70, %r62;
	add.s32 	%r72, %r10, 7;
	cvt.rn.f32.u32 	%f9, %r72;
	tex.2d.v4.u32.f32 	{%r73, %r74, %r75, %r76}, [%rd4, {%f9, %f1}];
	ld.shared.u32 	%r77, [_ZZ14distanceKernelPjS_S_yjE10queryLocal+28];
	xor.b32  	%r78, %r73, %r77;
	popc.b32 	%r79, %r78;
	add.s32 	%r80, %r79, %r71;
	add.s32 	%r81, %r10, 8;
	cvt.rn.f32.u32 	%f10, %r81;
	tex.2d.v4.u32.f32 	{%r82, %r83, %r84, %r85}, [%rd4, {%f10, %f1}];
	ld.shared.u32 	%r86, [_ZZ14distanceKernelPjS_S_yjE10queryLocal+32];
	xor.b32  	%r87, %r82, %r86;
	popc.b32 	%r88, %r87;
	add.s32 	%r89, %r88, %r80;
	add.s32 	%r90, %r10, 9;
	cvt.rn.f32.u32 	%f11, %r90;
	tex.2d.v4.u32.f32 	{%r91, %r92, %r93, %r94}, [%rd4, {%f11, %f1}];
	ld.shared.u32 	%r95, [_ZZ14distanceKernelPjS_S_yjE10queryLocal+36];
	xor.b32  	%r96, %r91, %r95;
	popc.b32 	%r97, %r96;
	add.s32 	%r98, %r97, %r89;
	add.s32 	%r99, %r10, 10;
	cvt.rn.f32.u32 	%f12, %r99;
	tex.2d.v4.u32.f32 	{%r100, %r101, %r102, %r103}, [%rd4, {%f12, %f1}];
	ld.shared.u32 	%r104, [_ZZ14distanceKernelPjS_S_yjE10queryLocal+40];
	xor.b32  	%r105, %r100, %r104;
	popc.b32 	%r106, %r105;
	add.s32 	%r107, %r106, %r98;
	add.s32 	%r108, %r10, 11;
	cvt.rn.f32.u32 	%f13, %r108;
	tex.2d.v4.u32.f32 	{%r109, %r110, %r111, %r112}, [%rd4, {%f13, %f1}];
	ld.shared.u32 	%r113, [_ZZ14distanceKernelPjS_S_yjE10queryLocal+44];
	xor.b32  	%r114, %r109, %r113;
	popc.b32 	%r115, %r114;
	add.s32 	%r116, %r115, %r107;
	add.s32 	%r117, %r10, 12;
	cvt.rn.f32.u32 	%f14, %r117;
	tex.2d.v4.u32.f32 	{%r118, %r119, %r120, %r121}, [%rd4, {%f14, %f1}];
	ld.shared.u32 	%r122, [_ZZ14distanceKernelPjS_S_yjE10queryLocal+48];
	xor.b32  	%r123, %r118, %r122;
	popc.b32 	%r124, %r123;
	add.s32 	%r125, %r124, %r116;
	add.s32 	%r126, %r10, 13;
	cvt.rn.f32.u32 	%f15, %r126;
	tex.2d.v4.u32.f32 	{%r127, %r128, %r129, %r130}, [%rd4, {%f15, %f1}];
	ld.shared.u32 	%r131, [_ZZ14distanceKernelPjS_S_yjE10queryLocal+52];
	xor.b32  	%r132, %r127, %r131;
	popc.b32 	%r133, %r132;
	add.s32 	%r134, %r133, %r125;
	add.s32 	%r135, %r10, 14;
	cvt.rn.f32.u32 	%f16, %r135;
	tex.2d.v4.u32.f32 	{%r136, %r137, %r138, %r139}, [%rd4, {%f16, %f1}];
	ld.shared.u32 	%r140, [_ZZ14distanceKernelPjS_S_yjE10queryLocal+56];
	xor.b32  	%r141, %r136, %r140;
	popc.b32 	%r142, %r141;
	add.s32 	%r143, %r142, %r134;
	add.s32 	%r144, %r10, 15;
	cvt.rn.f32.u32 	%f17, %r144;
	tex.2d.v4.u32.f32 	{%r145, %r146, %r147, %r148}, [%rd4, {%f17, %f1}];
	ld.shared.u32 	%r149, [_ZZ14distanceKernelPjS_S_yjE10queryLocal+60];
	xor.b32  	%r150, %r145, %r149;
	popc.b32 	%r151, %r150;
	add.s32 	%r152, %r151, %r143;
	add.s32 	%r153, %r10, 16;
	cvt.rn.f32.u32 	%f18, %r153;
	tex.2d.v4.u32.f32 	{%r154, %r155, %r156, %r157}, [%rd4, {%f18, %f1}];
	ld.shared.u32 	%r158, [_ZZ14distanceKernelPjS_S_yjE10queryLocal+64];
	xor.b32  	%r159, %r154, %r158;
	popc.b32 	%r160, %r159;
	add.s32 	%r161, %r160, %r152;
	add.s32 	%r162, %r10, 17;
	cvt.rn.f32.u32 	%f19, %r162;
	tex.2d.v4.u32.f32 	{%r163, %r164, %r165, %r166}, [%rd4, {%f19, %f1}];
	ld.shared.u32 	%r167, [_ZZ14distanceKernelPjS_S_yjE10queryLocal+68];
	xor.b32  	%r168, %r163, %r167;
	popc.b32 	%r169, %r168;
	add.s32 	%r170, %r169, %r161;
	add.s32 	%r171, %r10, 18;
	cvt.rn.f32.u32 	%f20, %r171;
	tex.2d.v4.u32.f32 	{%r172, %r173, %r174, %r175}, [%rd4, {%f20, %f1}];
	ld.shared.u32 	%r176, [_ZZ14distanceKernelPjS_S_yjE10queryLocal+72];
	xor.b32  	%r177, %r172, %r176;
	popc.b32 	%r178, %r177;
	add.s32 	%r179, %r178, %r170;
	add.s32 	%r180, %r10, 19;
	cvt.rn.f32.u32 	%f21, %r180;
	tex.2d.v4.u32.f32 	{%r181, %r182, %r183, %r184}, [%rd4, {%f21, %f1}];
	ld.shared.u32 	%r185, [_ZZ14distanceKernelPjS_S_yjE10queryLocal+76];
	xor.b32  	%r186, %r181, %r185;
	popc.b32 	%r187, %r186;
	add.s32 	%r188, %r187, %r179;
	add.s32 	%r189, %r10, 20;
	cvt.rn.f32.u32 	%f22, %r189;
	tex.2d.v4.u32.f32 	{%r190, %r191, %r192, %r193}, [%rd4, {%f22, %f1}];
	ld.shared.u32 	%r194, [_ZZ14distanceKernelPjS_S_yjE10queryLocal+80];
	xor.b32  	%r195, %r190, %r194;
	popc.b32 	%r196, %r195;
	add.s32 	%r197, %r196, %r188;
	add.s32 	%r198, %r10, 21;
	cvt.rn.f32.u32 	%f23, %r198;
	tex.2d.v4.u32.f32 	{%r199, %r200, %r201, %r202}, [%rd4, {%f23, %f1}];
	ld.shared.u32 	%r203, [_ZZ14distanceKernelPjS_S_yjE10queryLocal+84];
	xor.b32  	%r204, %r199, %r203;
	popc.b32 	%r205, %r204;
	add.s32 	%r206, %r205, %r197;
	add.s32 	%r207, %r10, 22;
	cvt.rn.f32.u32 	%f24, %r207;
	tex.2d.v4.u32.f32 	{%r208, %r209, %r210, %r211}, [%rd4, {%f24, %f1}];
	ld.shared.u32 	%r212, [_ZZ14distanceKernelPjS_S_yjE10queryLocal+88];
	xor.b32  	%r213, %r208, %r212;
	popc.b32 	%r214, %r213;
	add.s32 	%r215, %r214, %r206;
	add.s32 	%r216, %r10, 23;
	cvt.rn.f32.u32 	%f25, %r216;
	tex.2d.v4.u32.f32 	{%r217, %r218, %r219, %r220}, [%rd4, {%f25, %f1}];
	ld.shared.u32 	%r221, [_ZZ14distanceKernelPjS_S_yjE10queryLocal+92];
	xor.b32  	%r222, %r217, %r221;
	popc.b32 	%r223, %r222;
	add.s32 	%r224, %r223, %r215;
	add.s32 	%r225, %r10, 24;
	cvt.rn.f32.u32 	%f26, %r225;
	tex.2d.v4.u32.f32 	{%r226, %r227, %r228, %r229}, [%rd4, {%f26, %f1}];
	ld.shared.u32 	%r230, [_ZZ14distanceKernelPjS_S_yjE10queryLocal+96];
	xor.b32  	%r231, %r226, %r230;
	popc.b32 	%r232, %r231;
	add.s32 	%r233, %r232, %r224;
	shl.b32 	%r234, %r1, 10;
	or.b32  	%r235, %r234, %r2;
	cvta.to.global.u64 	%rd8, %rd1;
	mul.wide.u32 	%rd9, %r235, 4;
	add.s64 	%rd10, %rd8, %rd9;
	st.global.u32 	[%rd10], %r233;
	cvta.to.global.u64 	%rd11, %rd2;
	add.s64 	%rd12, %rd11, %rd9;
	st.global.u32 	[%rd12], %r235;
$L__BB0_4:
	ret;

}
	// .globl	_ZN3cub18CUB_300001_SM_10006detail11EmptyKernelIvEEvv
.visible .entry _ZN3cub18CUB_300001_SM_10006detail11EmptyKernelIvEEvv()
{


	ret;

}
	// .globl	_ZN3cub18CUB_300001_SM_10006detail10radix_sort31DeviceRadixSortSingleTileKernelINS1_5radix10policy_hubIjjjE10Policy1000ELNS0_9SortOrderE0EjjjNS1_21identity_decomposer_tEEEvPKT1_PSA_PKT2_PSE_T3_iiT4_
.visible .entry _ZN3cub18CUB_300001_SM_10006detail10radix_sort31DeviceRadixSortSingleTileKernelINS1_5radix10policy_hubIjjjE10Policy1000ELNS0_9SortOrderE0EjjjNS1_21identity_decomposer_tEEEvPKT1_PSA_PKT2_PSE_T3_iiT4_(
	.param .u64 .ptr .align 1 _ZN3cub18CUB_300001_SM_10006detail10radix_sort31DeviceRadixSortSingleTileKernelINS1_5radix10policy_hubIjjjE10Policy1000ELNS0_9SortOrderE0EjjjNS1_21identity_decomposer_tEEEvPKT1_PSA_PKT2_PSE_T3_iiT4__param_0,
	.param .u64 .ptr .align 1 _ZN3cub18CUB_300001_SM_10006detail10radix_sort31DeviceRadixSortSingleTileKernelINS1_5radix10policy_hubIjjjE10Policy1000ELNS0_9SortOrderE0EjjjNS1_21identity_decomposer_tEEEvPKT1_PSA_PKT2_PSE_T3_iiT4__param_1,
	.param .u64 .ptr .align 1 _ZN3cub18CUB_300001_SM_10006detail10radix_sort31DeviceRadixSortSingleTileKernelINS1_5radix10policy_hubIjjjE10Policy1000ELNS0_9SortOrderE0EjjjNS1_21identity_decomposer_tEEEvPKT1_PSA_PKT2_PSE_T3_iiT4__param_2,
	.param .u64 .ptr .align 1 _ZN3cub18CUB_300001_SM_10006detail10radix_sort31DeviceRadixSortSingleTileKernelINS1_5radix10policy_hubIjjjE10Policy1000ELNS0_9SortOrderE0EjjjNS1_21identity_decomposer_tEEEvPKT1_PSA_PKT2_PSE_T3_iiT4__param_3,
	.param .u32 _ZN3cub18CUB_300001_SM_10006detail10radix_sort31DeviceRadixSortSingleTileKernelINS1_5radix10policy_hubIjjjE10Policy1000ELNS0_9SortOrderE0EjjjNS1_21identity_decomposer_tEEEvPKT1_PSA_PKT2_PSE_T3_iiT4__param_4,
	.param .u32 _ZN3cub18CUB_300001_SM_10006detail10radix_sort31DeviceRadixSortSingleTileKernelINS1_5radix10policy_hubIjjjE10Policy1000ELNS0_9SortOrderE0EjjjNS1_21identity_decomposer_tEEEvPKT1_PSA_PKT2_PSE_T3_iiT4__param_5,
	.param .u32 _ZN3cub18CUB_300001_SM_10006detail10radix_sort31DeviceRadixSortSingleTileKernelINS1_5radix10policy_hubIjjjE10Policy1000ELNS0_9SortOrderE0EjjjNS1_21identity_decomposer_tEEEvPKT1_PSA_PKT2_PSE_T3_iiT4__param_6,
	.param .align 1 .b8 _ZN3cub18CUB_300001_SM_10006detail10radix_sort31DeviceRadixSortSingleTileKernelINS1_5radix10policy_hubIjjjE10Policy1000ELNS0_9SortOrderE0EjjjNS1_21identity_decomposer_tEEEvPKT1_PSA_PKT2_PSE_T3_iiT4__param_7[1]
)
.maxntid 256
.minnctapersm 1
{
	.reg .pred 	%p<72>;
	.reg .b16 	%rs<39>;
	.reg .b32 	%r<859>;
	.reg .b64 	%rd<16>;
	// demoted variable
	.shared .align 16 .b8 _ZZN3cub18CUB_300001_SM_10006detail10radix_sort31DeviceRadixSortSingleTileKernelINS1_5radix10policy_hubIjjjE10Policy1000ELNS0_9SortOrderE0EjjjNS1_21identity_decomposer_tEEEvPKT1_PSA_PKT2_PSE_T3_iiT4_E12temp_storage[33856];
	ld.param.u64 	%rd8, [_ZN3cub18CUB_300001_SM_10006detail10radix_sort31DeviceRadixSortSingleTileKernelINS1_5radix10policy_hubIjjjE10Policy1000ELNS0_9SortOrderE0EjjjNS1_21identity_decomposer_tEEEvPKT1_PSA_PKT2_PSE_T3_iiT4__param_0];
	ld.param.u64 	%rd5, [_ZN3cub18CUB_300001_SM_10006detail10radix_sort31DeviceRadixSortSingleTileKernelINS1_5radix10policy_hubIjjjE10Policy1000ELNS0_9SortOrderE0EjjjNS1_21identity_decomposer_tEEEvPKT1_PSA_PKT2_PSE_T3_iiT4__param_1];
	ld.param.u64 	%rd6, [_ZN3cub18CUB_300001_SM_10006detail10radix_sort31DeviceRadixSortSingleTileKernelINS1_5radix10policy_hubIjjjE10Policy1000ELNS0_9SortOrderE0EjjjNS1_21identity_decomposer_tEEEvPKT1_PSA_PKT2_PSE_T3_iiT4__param_2];
	ld.param.u64 	%rd7, [_ZN3cub18CUB_300001_SM_10006detail10radix_sort31DeviceRadixSortSingleTileKernelINS1_5radix10policy_hubIjjjE10Policy1000ELNS0_9SortOrderE0EjjjNS1_21identity_decomposer_tEEEvPKT1_PSA_PKT2_PSE_T3_iiT4__param_3];
	ld.param.u32 	%r302, [_ZN3cub18CUB_300001_SM_10006detail10radix_sort31DeviceRadixSortSingleTileKernelINS1_5radix10policy_hubIjjjE10Policy1000ELNS0_9SortOrderE0EjjjNS1_21identity_decomposer_tEEEvPKT1_PSA_PKT2_PSE_T3_iiT4__param_4];
	ld.param.u32 	%r303, [_ZN3cub18CUB_300001_SM_10006detail10radix_sort31DeviceRadixSortSingleTileKernelINS1_5radix10policy_hubIjjjE10Policy1000ELNS0_9SortOrderE0EjjjNS1_21identity_decomposer_tEEEvPKT1_PSA_PKT2_PSE_T3_iiT4__param_5];
	ld.param.u32 	%r304, [_ZN3cub18CUB_300001_SM_10006detail10radix_sort31DeviceRadixSortSingleTileKernelINS1_5radix10policy_hubIjjjE10Policy1000ELNS0_9SortOrderE0EjjjNS1_21identity_decomposer_tEEEvPKT1_PSA_PKT2_PSE_T3_iiT4__param_6];
	cvta.to.global.u64 	%rd9, %rd8;
	mov.u32 	%r1, %tid.x;
	mul.lo.s32 	%r2, %r1, 19;
	setp.ge.s32 	%p1, %r2, %r302;
	mul.wide.u32 	%rd10, %r2, 4;
	add.s64 	%rd1, %rd9, %rd10;
	mov.b32 	%r837, -1;
	@%p1 bra 	$L__BB2_2;
	ld.global.u32 	%r837, [%rd1];
$L__BB2_2:
	add.s32 	%r5, %r2, 1;
	setp.ge.s32 	%p2, %r5, %r302;
	mov.b32 	%r836, -1;
	@%p2 bra 	$L__BB2_4;
	ld.global.u32 	%r836, [%rd1+4];
$L__BB2_4:
	add.s32 	%r8, %r2, 2;
	setp.ge.s32 	%p3, %r8, %r302;
	mov.b32 	%r835, -1;
	@%p3 bra 	$L__BB2_6;
	ld.global.u32 	%r835, [%rd1+8];
$L__BB2_6:
	add.s32 	%r11, %r2, 3;
	setp.ge.s32 	%p4, %r11, %r302;
	mov.b32 	%r834, -1;
	@%p4 bra 	$L__BB2_8;
	ld.global.u32 	%r834, [%rd1+12];
$L__BB2_8:
	add.s32 	%r14, %r2, 4;
	setp.ge.s32 	%p5, %r14, %r302;
	mov.b32 	%r833, -1;
	@%p5 bra 	$L__BB2_10;
	ld.global.u32 	%r833, [%rd1+16];
$L__BB2_10:
	add.s32 	%r17, %r2, 5;
	setp.ge.s32 	%p6, %r17, %r302;
	mov.b32 	%r832, -1;
	@%p6 bra 	$L__BB2_12;
	ld.global.u32 	%r832, [%rd1+20];
$L__BB2_12:
	add.s32 	%r20, %r2, 6;
	setp.ge.s32 	%p7, %r20, %r302;
	mov.b32 	%r831, -1;
	@%p7 bra 	$L__BB2_14;
	ld.global.u32 	%r831, [%rd1+24];
$L__BB2_14:
	add.s32 	%r23, %r2, 7;
	setp.ge.s32 	%p8, %r23, %r302;
	mov.b32 	%r830, -1;
	@%p8 bra 	$L__BB2_16;
	ld.global.u32 	%r830, [%rd1+28];
$L__BB2_16:
	add.s32 	%r26, %r2, 8;
	setp.ge.s32 	%p9, %r26, %r302;
	mov.b32 	%r829, -1;
	@%p9 bra 	$L__BB2_18;
	ld.global.u32 	%r829, [%rd1+32];
$L__BB2_18:
	add.s32 	%r29, %r2, 9;
	setp.ge.s32 	%p10, %r29, %r302;
	mov.b32 	%r828, -1;
	@%p10 bra 	$L__BB2_20;
	ld.global.u32 	%r828, [%rd1+36];
$L__BB2_20:
	add.s32 	%r32, %r2, 10;
	setp.ge.s32 	%p11, %r32, %r302;
	mov.b32 	%r827, -1;
	@%p11 bra 	$L__BB2_22;
	ld.global.u32 	%r827, [%rd1+40];
$L__BB2_22:
	add.s32 	%r35, %r2, 11;
	setp.ge.s32 	%p12, %r35, %r302;
	mov.b32 	%r826, -1;
	@%p12 bra 	$L__BB2_24;
	ld.global.u32 	%r826, [%rd1+44];
$L__BB2_24:
	add.s32 	%r38, %r2, 12;
	setp.ge.s32 	%p13, %r38, %r302;
	mov.b32 	%r825, -1;
	@%p13 bra 	$L__BB2_26;
	ld.global.u32 	%r825, [%rd1+48];
$L__BB2_26:
	add.s32 	%r41, %r2, 13;
	setp.ge.s32 	%p14, %r41, %r302;
	mov.b32 	%r824, -1;
	@%p14 bra 	$L__BB2_28;
	ld.global.u32 	%r824, [%rd1+52];
$L__BB2_28:
	add.s32 	%r44, %r2, 14;
	setp.ge.s32 	%p15, %r44, %r302;
	mov.b32 	%r823, -1;
	@%p15 bra 	$L__BB2_30;
	ld.global.u32 	%r823, [%rd1+56];
$L__BB2_30:
	add.s32 	%r47, %r2, 15;
	setp.ge.s32 	%p16, %r47, %r302;
	mov.b32 	%r822, -1;
	@%p16 bra 	$L__BB2_32;
	ld.global.u32 	%r822, [%rd1+60];
$L__BB2_32:
	add.s32 	%r50, %r2, 16;
	setp.ge.s32 	%p17, %r50, %r302;
	mov.b32 	%r821, -1;
	@%p17 bra 	$L__BB2_34;
	ld.global.u32 	%r821, [%rd1+64];
$L__BB2_34:
	add.s32 	%r53, %r2, 17;
	setp.ge.s32 	%p18, %r53, %r302;
	mov.b32 	%r820, -1;
	@%p18 bra 	$L__BB2_36;
	ld.global.u32 	%r820, [%rd1+68];
$L__BB2_36:
	add.s32 	%r56, %r2, 18;
	setp.ge.s32 	%p19, %r56, %r302;
	mov.b32 	%r819, -1;
	@%p19 bra 	$L__BB2_38;
	ld.global.u32 	%r819, [%rd1+72];
$L__BB2_38:
	bar.sync 	0;
	shfl.sync.idx.b32	%r59|%p20, %r302, 0, 31, -1;
	setp.ge.s32 	%p21, %r2, %r59;
	cvta.to.global.u64 	%rd11, %rd6;
	add.s64 	%rd2, %rd11, %rd10;
	@%p21 bra 	$L__BB2_40;
	ld.global.u32 	%r856, [%rd2];
$L__BB2_40:
	setp.ge.s32 	%p22, %r5, %r59;
	@%p22 bra 	$L__BB2_42;
	ld.global.u32 	%r855, [%rd2+4];
$L__BB2_42:
	setp.ge.s32 	%p23, %r8, %r59;
	@%p23 bra 	$L__BB2_44;
	ld.global.u32 	%r854, [%rd2+8];
$L__BB2_44:
	setp.ge.s32 	%p24, %r11, %r59;
	@%p24 bra 	$L__BB2_46;
	ld.global.u32 	%r853, [%rd2+12];
$L__BB2_46:
	setp.ge.s32 	%p25, %r14, %r59;
	@%p25 bra 	$L__BB2_48;
	ld.global.u32 	%r852, [%rd2+16];
$L__BB2_48:
	setp.ge.s32 	%p26, %r17, %r59;
	@%p26 bra 	$L__BB2_50;
	ld.global.u32 	%r851, [%rd2+20];
$L__BB2_50:
	setp.ge.s32 	%p27, %r20, %r59;
	@%p27 bra 	$L__BB2_52;
	ld.global.u32 	%r850, [%rd2+24];
$L__BB2_52:
	setp.ge.s32 	%p28, %r23, %r59;
	@%p28 bra 	$L__BB2_54;
	ld.global.u32 	%r849, [%rd2+28];
$L__BB2_54:
	setp.ge.s32 	%p29, %r26, %r59;
	@%p29 bra 	$L__BB2_56;
	ld.global.u32 	%r848, [%rd2+32];
$L__BB2_56:
	setp.ge.s32 	%p30, %r29, %r59;
	@%p30 bra 	$L__BB2_58;
	ld.global.u32 	%r847, [%rd2+36];
$L__BB2_58:
	setp.ge.s32 	%p31, %r32, %r59;
	@%p31 bra 	$L__BB2_60;
	ld.global.u32 	%r846, [%rd2+40];
$L__BB2_60:
	setp.ge.s32 	%p32, %r35, %r59;
	@%p32 bra 	$L__BB2_62;
	ld.global.u32 	%r845, [%rd2+44];
$L__BB2_62:
	setp.ge.s32 	%p33, %r38, %r59;
	@%p33 bra 	$L__BB2_64;
	ld.global.u32 	%r844, [%rd2+48];
$L__BB2_64:
	setp.ge.s32 	%p34, %r41, %r59;
	@%p34 bra 	$L__BB2_66;
	ld.global.u32 	%r843, [%rd2+52];
$L__BB2_66:
	setp.ge.s32 	%p35, %r44, %r59;
	@%p35 bra 	$L__BB2_68;
	ld.global.u32 	%r842, [%rd2+56];
$L__BB2_68:
	setp.ge.s32 	%p36, %r47, %r59;
	@%p36 bra 	$L__BB2_70;
	ld.global.u32 	%r841, [%rd2+60];
$L__BB2_70:
	setp.ge.s32 	%p37, %r50, %r59;
	@%p37 bra 	$L__BB2_72;
	ld.global.u32 	%r840, [%rd2+64];
$L__BB2_72:
	setp.ge.s32 	%p38, %r53, %r59;
	@%p38 bra 	$L__BB2_74;
	ld.global.u32 	%r839, [%rd2+68];
$L__BB2_74:
	setp.ge.s32 	%p39, %r56, %r59;
	@%p39 bra 	$L__BB2_76;
	ld.global.u32 	%r838, [%rd2+72];
$L__BB2_76:
	bar.sync 	0;
	shr.u32 	%r98, %r1, 5;
	shl.b32 	%r344, %r1, 2;
	mov.u32 	%r345, _ZZN3cub18CUB_300001_SM_10006detail10radix_sort31DeviceRadixSortSingleTileKernelINS1_5radix10policy_hubIjjjE10Policy1000ELNS0_9SortOrderE0EjjjNS1_21identity_decomposer_tEEEvPKT1_PSA_PKT2_PSE_T3_iiT4_E12temp_storage;
	add.s32 	%r99, %r345, %r344;
	shl.b32 	%r346, %r1, 7;
	add.s32 	%r100, %r99, %r346;
	shl.b32 	%r347, %r98, 2;
	add.s32 	%r348, %r345, %r347;
	add.s32 	%r101, %r348, 33792;
	mad.lo.s32 	%r102, %r1, -56, %r100;
	add.s32 	%r818, %r303, 6;
	sub.s32 	%r817, %r304, %r303;
$L__BB2_77:
	add.s32 	%r408, %r818, -6;
	min.s32 	%r351, %r817, 6;
	mov.b32 	%r437, 0;
	st.shared.u32 	[%r99], %r437;
	st.shared.u32 	[%r99+1024], %r437;
	st.shared.u32 	[%r99+2048], %r437;
	st.shared.u32 	[%r99+3072], %r437;
	st.shared.u32 	[%r99+4096], %r437;
	st.shared.u32 	[%r99+5120], %r437;
	st.shared.u32 	[%r99+6144], %r437;
	st.shared.u32 	[%r99+7168], %r437;
	st.shared.u32 	[%r99+8192], %r437;
	st.shared.u32 	[%r99+9216], %r437;
	st.shared.u32 	[%r99+10240], %r437;
	st.shared.u32 	[%r99+11264], %r437;
	st.shared.u32 	[%r99+12288], %r437;
	st.shared.u32 	[%r99+13312], %r437;
	st.shared.u32 	[%r99+14336], %r437;
	st.shared.u32 	[%r99+15360], %r437;
	st.shared.u32 	[%r99+16384], %r437;
	st.shared.u32 	[%r99+17408], %r437;
	st.shared.u32 	[%r99+18432], %r437;
	st.shared.u32 	[%r99+19456], %r437;
	st.shared.u32 	[%r99+20480], %r437;
	st.shared.u32 	[%r99+21504], %r437;
	st.shared.u32 	[%r99+22528], %r437;
	st.shared.u32 	[%r99+23552], %r437;
	st.shared.u32 	[%r99+24576], %r437;
	st.shared.u32 	[%r99+25600], %r437;
	st.shared.u32 	[%r99+26624], %r437;
	st.shared.u32 	[%r99+27648], %r437;
	st.shared.u32 	[%r99+28672], %r437;
	st.shared.u32 	[%r99+29696], %r437;
	st.shared.u32 	[%r99+30720], %r437;
	st.shared.u32 	[%r99+31744], %r437;
	st.shared.u32 	[%r99+32768], %r437;
	// begin inline asm
	bmsk.clamp.b32 %r349, %r437, %r351;
	// end inline asm
	// begin inline asm
	shr.b32 %r352, %r837, %r408;
	// end inline asm
	and.b32  	%r440, %r349, %r352;
	shl.b32 	%r441, %r440, 10;
	and.b32  	%r442, %r441, 31744;
	add.s32 	%r443, %r99, %r442;
	shr.u32 	%r444, %r440, 4;
	and.b32  	%r445, %r444, 268435454;
	add.s32 	%r146, %r443, %r445;
	ld.shared.u16 	%rs1, [%r146];
	add.s16 	%rs20, %rs1, 1;
	st.shared.u16 	[%r146], %rs20;
	// begin inline asm
	shr.b32 %r355, %r836, %r408;
	// end inline asm
	and.b32  	%r446, %r349, %r355;
	shl.b32 	%r447, %r446, 10;
	and.b32  	%r448, %r447, 31744;
	add.s32 	%r449, %r99, %r448;
	shr.u32 	%r450, %r446, 4;
	and.b32  	%r451, %r450, 268435454;
	add.s32 	%r147, %r449, %r451;
	ld.shared.u16 	%rs2, [%r147];
	add.s16 	%rs21, %rs2, 1;
	st.shared.u16 	[%r147], %rs21;
	// begin inline asm
	shr.b32 %r358, %r835, %r408;
	// end inline asm
	and.b32  	%r452, %r349, %r358;
	shl.b32 	%r453, %r452, 10;
	and.b32  	%r454, %r453, 31744;
	add.s32 	%r455, %r99, %r454;
	shr.u32 	%r456, %r452, 4;
	and.b32  	%r457, %r456, 268435454;
	add.s32 	%r148, %r455, %r457;
	ld.shared.u16 	%rs3, [%r148];
	add.s16 	%rs22, %rs3, 1;
	st.shared.u16 	[%r148], %rs22;
	// begin inline asm
	shr.b32 %r361, %r834, %r408;
	// end inline asm
	and.b32  	%r458, %r349, %r361;
	shl.b32 	%r459, %r458, 10;
	and.b32  	%r460, %r459, 31744;
	add.s32 	%r461, %r99, %r460;
	shr.u32 	%r462, %r458, 4;
	and.b32  	%r463, %r462, 268435454;
	add.s32 	%r149, %r461, %r463;
	ld.shared.u16 	%rs4, [%r149];
	add.s16 	%rs23, %rs4, 1;
	st.shared.u16 	[%r149], %rs23;
	// begin inline asm
	shr.b32 %r364, %r833, %r408;
	// end inline asm
	and.b32  	%r464, %r349, %r364;
	shl.b32 	%r465, %r464, 10;
	and.b32  	%r466, %r465, 31744;
	add.s32 	%r467, %r99, %r466;
	shr.u32 	%r468, %r464, 4;
	and.b32  	%r469, %r468, 268435454;
	add.s32 	%r150, %r467, %r469;
	ld.shared.u16 	%rs5, [%r150];
	add.s16 	%rs24, %rs5, 1;
	st.shared.u16 	[%r150], %rs24;
	// begin inline asm
	shr.b32 %r367, %r832, %r408;
	// end inline asm
	and.b32  	%r470, %r349, %r367;
	shl.b32 	%r471, %r470, 10;
	and.b32  	%r472, %r471, 31744;
	add.s32 	%r473, %r99, %r472;
	shr.u32 	%r474, %r470, 4;
	and.b32  	%r475, %r474, 268435454;
	add.s32 	%r151, %r473, %r475;
	ld.shared.u16 	%rs6, [%r151];
	add.s16 	%rs25, %rs6, 1;
	st.shared.u16 	[%r151], %rs25;
	// begin inline asm
	shr.b32 %r370, %r831, %r408;
	// end inline asm
	and.b32  	%r476, %r349, %r370;
	shl.b32 	%r477, %r476, 10;
	and.b32  	%r478, %r477, 31744;
	add.s32 	%r479, %r99, %r478;
	shr.u32 	%r480, %r476, 4;
	and.b32  	%r481, %r480, 268435454;
	add.s32 	%r152, %r479, %r481;
	ld.shared.u16 	%rs7, [%r152];
	add.s16 	%rs26, %rs7, 1;
	st.shared.u16 	[%r152], %rs26;
	// begin inline asm
	shr.b32 %r373, %r830, %r408;
	// end inline asm
	and.b32  	%r482, %r349, %r373;
	shl.b32 	%r483, %r482, 10;
	and.b32  	%r484, %r483, 31744;
	add.s32 	%r485, %r99, %r484;
	shr.u32 	%r486, %r482, 4;
	and.b32  	%r487, %r486, 268435454;
	add.s32 	%r153, %r485, %r487;
	ld.shared.u16 	%rs8, [%r153];
	add.s16 	%rs27, %rs8, 1;
	st.shared.u16 	[%r153], %rs27;
	// begin inline asm
	shr.b32 %r376, %r829, %r408;
	// end inline asm
	and.b32  	%r488, %r349, %r376;
	shl.b32 	%r489, %r488, 10;
	and.b32  	%r490, %r489, 31744;
	add.s32 	%r491, %r99, %r490;
	shr.u32 	%r492, %r488, 4;
	and.b32  	%r493, %r492, 268435454;
	add.s32 	%r154, %r491, %r493;
	ld.shared.u16 	%rs9, [%r154];
	add.s16 	%rs28, %rs9, 1;
	st.shared.u16 	[%r154], %rs28;
	// begin inline asm
	shr.b32 %r379, %r828, %r408;
	// end inline asm
	and.b32  	%r494, %r349, %r379;
	shl.b32 	%r495, %r494, 10;
	and.b32  	%r496, %r495, 31744;
	add.s32 	%r497, %r99, %r496;
	shr.u32 	%r498, %r494, 4;
	and.b32  	%r499, %r498, 268435454;
	add.s32 	%r155, %r497, %r499;
	ld.shared.u16 	%rs10, [%r155];
	add.s16 	%rs29, %rs10, 1;
	st.shared.u16 	[%r155], %rs29;
	// begin inline asm
	shr.b32 %r382, %r827, %r408;
	// end inline asm
	and.b32  	%r500, %r349, %r382;
	shl.b32 	%r501, %r500, 10;
	and.b32  	%r502, %r501, 31744;
	add.s32 	%r503, %r99, %r502;
	shr.u32 	%r504, %r500, 4;
	and.b32  	%r505, %r504, 268435454;
	add.s32 	%r156, %r503, %r505;
	ld.shared.u16 	%rs11, [%r156];
	add.s16 	%rs30, %rs11, 1;
	st.shared.u16 	[%r156], %rs30;
	// begin inline asm
	shr.b32 %r385, %r826, %r408;
	// end inline asm
	and.b32  	%r506, %r349, %r385;
	shl.b32 	%r507, %r506, 10;
	and.b32  	%r508, %r507, 31744;
	add.s32 	%r509, %r99, %r508;
	shr.u32 	%r510, %r506, 4;
	and.b32  	%r511, %r510, 268435454;
	add.s32 	%r157, %r509, %r511;
	ld.shared.u16 	%rs12, [%r157];
	add.s16 	%rs31, %rs12, 1;
	st.shared.u16 	[%r157], %rs31;
	// begin inline asm
	shr.b32 %r388, %r825, %r408;
	// end inline asm
	and.b32  	%r512, %r349, %r388;
	shl.b32 	%r513, %r512, 10;
	and.b32  	%r514, %r513, 31744;
	add.s32 	%r515, %r99, %r514;
	shr.u32 	%r516, %r512, 4;
	and.b32  	%r517, %r516, 268435454;
	add.s32 	%r158, %r515, %r517;
	ld.shared.u16 	%rs13, [%r158];
	add.s16 	%rs32, %rs13, 1;
	st.shared.u16 	[%r158], %rs32;
	// begin inline asm
	shr.b32 %r391, %r824, %r408;
	// end inline asm
	and.b32  	%r518, %r349, %r391;
	shl.b32 	%r519, %r518, 10;
	and.b32  	%r520, %r519, 31744;
	add.s32 	%r521, %r99, %r520;
	shr.u32 	%r522, %r518, 4;
	and.b32  	%r523, %r522, 268435454;
	add.s32 	%r159, %r521, %r523;
	ld.shared.u16 	%rs14, [%r159];
	add.s16 	%rs33, %rs14, 1;
	st.shared.u16 	[%r159], %rs33;
	// begin inline asm
	shr.b32 %r394, %r823, %r408;
	// end inline asm
	and.b32  	%r524, %r349, %r394;
	shl.b32 	%r525, %r524, 10;
	and.b32  	%r526, %r525, 31744;
	add.s32 	%r527, %r99, %r526;
	shr.u32 	%r528, %r524, 4;
	and.b32  	%r529, %r528, 268435454;
	add.s32 	%r160, %r527, %r529;
	ld.shared.u16 	%rs15, [%r160];
	add.s16 	%rs34, %rs15, 1;
	st.shared.u16 	[%r160], %rs34;
	// begin inline asm
	shr.b32 %r397, %r822, %r408;
	// end inline asm
	and.b32  	%r530, %r349, %r397;
	shl.b32 	%r531, %r530, 10;
	and.b32  	%r532, %r531, 31744;
	add.s32 	%r533, %r99, %r532;
	shr.u32 	%r534, %r530, 4;
	and.b32  	%r535, %r534, 268435454;
	add.s32 	%r161, %r533, %r535;
	ld.shared.u16 	%rs16, [%r161];
	add.s16 	%rs35, %rs16, 1;
	st.shared.u16 	[%r161], %rs35;
	// begin inline asm
	shr.b32 %r400, %r821, %r408;
	// end inline asm
	and.b32  	%r536, %r349, %r400;
	shl.b32 	%r537, %r536, 10;
	and.b32  	%r538, %r537, 31744;
	add.s32 	%r539, %r99, %r538;
	shr.u32 	%r540, %r536, 4;
	and.b32  	%r541, %r540, 268435454;
	add.s32 	%r162, %r539, %r541;
	ld.shared.u16 	%rs17, [%r162];
	add.s16 	%rs36, %rs17, 1;
	st.shared.u16 	[%r162], %rs36;
	// begin inline asm
	shr.b32 %r403, %r820, %r408;
	// end inline asm
	and.b32  	%r542, %r349, %r403;
	shl.b32 	%r543, %r542, 10;
	and.b32  	%r544, %r543, 31744;
	add.s32 	%r545, %r99, %r544;
	shr.u32 	%r546, %r542, 4;
	and.b32  	%r547, %r546, 268435454;
	add.s32 	%r163, %r545, %r547;
	ld.shared.u16 	%rs18, [%r163];
	add.s16 	%rs37, %rs18, 1;
	st.shared.u16 	[%r163], %rs37;
	// begin inline asm
	shr.b32 %r406, %r819, %r408;
	// end inline asm
	and.b32  	%r548, %r349, %r406;
	shl.b32 	%r549, %r548, 10;
	and.b32  	%r550, %r549, 31744;
	add.s32 	%r551, %r99, %r550;
	shr.u32 	%r552, %r548, 4;
	and.b32  	%r553, %r552, 268435454;
	add.s32 	%r164, %r551, %r553;
	ld.shared.u16 	%rs19, [%r164];
	add.s16 	%rs38, %rs19, 1;
	st.shared.u16 	[%r164], %rs38;
	bar.sync 	0;
	ld.shared.u32 	%r165, [%r100];
	ld.shared.u32 	%r554, [%r100+4];
	ld.shared.u32 	%r555, [%r100+8];
	ld.shared.u32 	%r556, [%r100+12];
	ld.shared.u32 	%r557, [%r100+16];
	ld.shared.u32 	%r558, [%r100+20];
	ld.shared.u32 	%r559, [%r100+24];
	ld.shared.u32 	%r560, [%r100+28];
	ld.shared.u32 	%r561, [%r100+32];
	ld.shared.u32 	%r562, [%r100+36];
	ld.shared.u32 	%r563, [%r100+40];
	ld.shared.u32 	%r564, [%r100+44];
	ld.shared.u32 	%r565, [%r100+48];
	ld.shared.u32 	%r566, [%r100+52];
	ld.shared.u32 	%r567, [%r100+56];
	ld.shared.u32 	%r568, [%r100+60];
	ld.shared.u32 	%r569, [%r100+64];
	ld.shared.u32 	%r570, [%r100+68];
	ld.shared.u32 	%r571, [%r100+72];
	ld.shared.u32 	%r572, [%r100+76];
	ld.shared.u32 	%r573, [%r100+80];
	ld.shared.u32 	%r574, [%r100+84];
	ld.shared.u32 	%r575, [%r100+88];
	ld.shared.u32 	%r576, [%r100+92];
	ld.shared.u32 	%r577, [%r100+96];
	ld.shared.u32 	%r578, [%r100+100];
	ld.shared.u32 	%r579, [%r100+104];
	ld.shared.u32 	%r580, [%r100+108];
	ld.shared.u32 	%r581, [%r100+112];
	ld.shared.u32 	%r582, [%r100+116];
	ld.shared.u32 	%r583, [%r100+120];
	ld.shared.u32 	%r584, [%r100+124];
	ld.shared.u32 	%r585, [%r100+128];
	add.s32 	%r166, %r554, %r165;
	add.s32 	%r167, %r555, %r166;
	add.s32 	%r168, %r556, %r167;
	add.s32 	%r169, %r557, %r168;
	add.s32 	%r170, %r558, %r169;
	add.s32 	%r171, %r559, %r170;
	add.s32 	%r172, %r560, %r171;
	add.s32 	%r173, %r561, %r172;
	add.s32 	%r174, %r562, %r173;
	add.s32 	%r175, %r563, %r174;
	add.s32 	%r176, %r564, %r175;
	add.s32 	%r177, %r565, %r176;
	add.s32 	%r178, %r566, %r177;
	add.s32 	%r179, %r567, %r178;
	add.s32 	%r180, %r568, %r179;
	add.s32 	%r181, %r569, %r180;
	add.s32 	%r182, %r570, %r181;
	add.s32 	%r183, %r571, %r182;
	add.s32 	%r184, %r572, %r183;
	add.s32 	%r185, %r573, %r184;
	add.s32 	%r186, %r574, %r185;
	add.s32 	%r187, %r575, %r186;
	add.s32 	%r188, %r576, %r187;
	add.s32 	%r189, %r577, %r188;
	add.s32 	%r190, %r578, %r189;
	add.s32 	%r191, %r579, %r190;
	add.s32 	%r192, %r580, %r191;
	add.s32 	%r193, %r581, %r192;
	add.s32 	%r194, %r582, %r193;
	add.s32 	%r195, %r583, %r194;
	add.s32 	%r196, %r584, %r195;
	add.s32 	%r414, %r585, %r196;
	// begin inline asm
	mov.u32 %r409, %laneid;
	// end inline asm
	mov.b32 	%r412, 1;
	mov.b32 	%r439, -1;
	// begin inline asm
	{  .reg .u32 r0;  .reg .pred p;  shfl.sync.up.b32 r0|p, %r414, %r412, %r437, %r439;  @p add.u32 r0, r0, %r414;  mov.u32 %r410, r0;}
	// end inline asm
	mov.b32 	%r418, 2;
	// begin inline asm
	{  .reg .u32 r0;  .reg .pred p;  shfl.sync.up.b32 r0|p, %r410, %r418, %r437, %r439;  @p add.u32 r0, r0, %r410;  mov.u32 %r416, r0;}
	// end inline asm
	mov.b32 	%r424, 4;
	// begin inline asm
	{  .reg .u32 r0;  .reg .pred p;  shfl.sync.up.b32 r0|p, %r416, %r424, %r437, %r439;  @p add.u32 r0, r0, %r416;  mov.u32 %r422, r0;}
	// end inline asm
	mov.b32 	%r430, 8;
	// begin inline asm
	{  .reg .u32 r0;  .reg .pred p;  shfl.sync.up.b32 r0|p, %r422, %r430, %r437, %r439;  @p add.u32 r0, r0, %r422;  mov.u32 %r428, r0;}
	// end inline asm
	mov.b32 	%r436, 16;
	// begin inline asm
	{  .reg .u32 r0;  .reg .pred p;  shfl.sync.up.b32 r0|p, %r428, %r436, %r437, %r439;  @p add.u32 r0, r0, %r428;  mov.u32 %r434, r0;}
	// end inline asm
	setp.ne.s32 	%p40, %r409, 31;
	@%p40 bra 	$L__BB2_79;
	st.shared.u32 	[%r101], %r434;
$L__BB2_79:
	sub.s32 	%r586, %r434, %r414;
	setp.gt.u32 	%p41, %r1, 31;
	setp.eq.s32 	%p42, %r98, 7;
	setp.eq.s32 	%p43, %r98, 6;
	setp.eq.s32 	%p44, %r98, 5;
	setp.eq.s32 	%p45, %r98, 4;
	setp.eq.s32 	%p46, %r98, 3;
	setp.eq.s32 	%p47, %r98, 2;
	setp.eq.s32 	%p48, %r98, 1;
	bar.sync 	0;
	ld.shared.v4.u32 	{%r587, %r588, %r589, %r590}, [_ZZN3cub18CUB_300001_SM_10006detail10radix_sort31DeviceRadixSortSingleTileKernelINS1_5radix10policy_hubIjjjE10Policy1000ELNS0_9SortOrderE0EjjjNS1_21identity_decomposer_tEEEvPKT1_PSA_PKT2_PSE_T3_iiT4_E12temp_storage+33792];
	selp.b32 	%r591, %r587, %r857, %p48;
	add.s32 	%r592, %r588, %r587;
	selp.b32 	%r593, %r592, %r591, %p47;
	add.s32 	%r594, %r592, %r589;
	selp.b32 	%r595, %r594, %r593, %p46;
	add.s32 	%r596, %r594, %r590;
	selp.b32 	%r597, %r596, %r595, %p45;
	ld.shared.v4.u32 	{%r598, %r599, %r600, %r601}, [_ZZN3cub18CUB_300001_SM_10006detail10radix_sort31DeviceRadixSortSingleTileKernelINS1_5radix10policy_hubIjjjE10Policy1000ELNS0_9SortOrderE0EjjjNS1_21identity_decomposer_tEEEvPKT1_PSA_PKT2_PSE_T3_iiT4_E12temp_storage+33808];
	add.s32 	%r602, %r596, %r598;
	selp.b32 	%r603, %r602, %r597, %p44;
	add.s32 	%r604, %r602, %r599;
	selp.b32 	%r605, %r604, %r603, %p43;
	add.s32 	%r606, %r604, %r600;
	selp.b32 	%r857, %r606, %r605, %p42;
	add.s32 	%r201, %r606, %r601;
	setp.ne.s32 	%p49, %r409, 0;
	selp.b32 	%r607, %r586, 0, %p49;
	add.s32 	%r608, %r857, %r607;
	or.pred  	%p50, %p41, %p49;
	selp.b32 	%r858, %r608, %r586, %p41;
	@%p50 bra 	$L__BB2_81;
	shl.b32 	%r858, %r201, 16;
	st.shared.u32 	[_ZZN3cub18CUB_300001_SM_10006detail10radix_sort31DeviceRadixSortSingleTileKernelINS1_5radix10policy_hubIjjjE10Policy1000ELNS0_9SortOrderE0EjjjNS1_21identity_decomposer_tEEEvPKT1_PSA_PKT2_PSE_T3_iiT4_E12temp_storage+33832], %r858;
$L__BB2_81:
	setp.eq.s32 	%p51, %r1, 0;
	bar.sync 	0;
	ld.shared.u32 	%r609, [_ZZN3cub18CUB_300001_SM_10006detail10radix_sort31DeviceRadixSortSingleTileKernelINS1_5radix10policy_hubIjjjE10Policy1000ELNS0_9SortOrderE0EjjjNS1_21identity_decomposer_tEEEvPKT1_PSA_PKT2_PSE_T3_iiT4_E12temp_storage+33832];
	selp.b32 	%r610, 0, %r609, %p51;
	add.s32 	%r611, %r858, %r610;
	add.s32 	%r612, %r165, %r611;
	add.s32 	%r613, %r166, %r611;
	add.s32 	%r614, %r167, %r611;
	add.s32 	%r615, %r168, %r611;
	add.s32 	%r616, %r169, %r611;
	add.s32 	%r617, %r170, %r611;
	add.s32 	%r618, %r171, %r611;
	add.s32 	%r619, %r172, %r611;
	add.s32 	%r620, %r173, %r611;
	add.s32 	%r621, %r174, %r611;
	add.s32 	%r622, %r175, %r611;
	add.s32 	%r623, %r176, %r611;
	add.s32 	%r624, %r177, %r611;
	add.s32 	%r625, %r178, %r611;
	add.s32 	%r626, %r179, %r611;
	add.s32 	%r627, %r180, %r611;
	add.s32 	%r628, %r181, %r611;
	add.s32 	%r629, %r182, %r611;
	add.s32 	%r630, %r183, %r611;
	add.s32 	%r631, %r184, %r611;
	add.s32 	%r632, %r185, %r611;
	add.s32 	%r633, %r186, %r611;
	add.s32 	%r634, %r187, %r611;
	add.s32 	%r635, %r188, %r611;
	add.s32 	%r636, %r189, %r611;
	add.s32 	%r637, %r190, %r611;
	add.s32 	%r638, %r191, %r611;
	add.s32 	%r639, %r192, %r611;
	add.s32 	%r640, %r193, %r611;
	add.s32 	%r641, %r194, %r611;
	add.s32 	%r642, %r195, %r611;
	add.s32 	%r643, %r196, %r611;
	st.shared.u32 	[%r100], %r611;
	st.shared.u32 	[%r100+4], %r612;
	st.shared.u32 	[%r100+8], %r613;
	st.shared.u32 	[%r100+12], %r614;
	st.shared.u32 	[%r100+16], %r615;
	st.shared.u32 	[%r100+20], %r616;
	st.shared.u32 	[%r100+24], %r617;
	st.shared.u32 	[%r100+28], %r618;
	st.shared.u32 	[%r100+32], %r619;
	st.shared.u32 	[%r100+36], %r620;
	st.shared.u32 	[%r100+40], %r621;
	st.shared.u32 	[%r100+44], %r622;
	st.shared.u32 	[%r100+48], %r623;
	st.shared.u32 	[%r100+52], %r624;
	st.shared.u32 	[%r100+56], %r625;
	st.shared.u32 	[%r100+60], %r626;
	st.shared.u32 	[%r100+64], %r627;
	st.shared.u32 	[%r100+68], %r628;
	st.shared.u32 	[%r100+72], %r629;
	st.shared.u32 	[%r100+76], %r630;
	st.shared.u32 	[%r100+80], %r631;
	st.shared.u32 	[%r100+84], %r632;
	st.shared.u32 	[%r100+88], %r633;
	st.shared.u32 	[%r100+92], %r634;
	st.shared.u32 	[%r100+96], %r635;
	st.shared.u32 	[%r100+100], %r636;
	st.shared.u32 	[%r100+104], %r637;
	st.shared.u32 	[%r100+108], %r638;
	st.shared.u32 	[%r100+112], %r639;
	st.shared.u32 	[%r100+116], %r640;
	st.shared.u32 	[%r100+120], %r641;
	st.shared.u32 	[%r100+124], %r642;
	st.shared.u32 	[%r100+128], %r643;
	bar.sync 	0;
	cvt.u32.u16 	%r644, %rs1;
	ld.shared.u16 	%r645, [%r146];
	add.s32 	%r205, %r645, %r644;
	cvt.u32.u16 	%r646, %rs2;
	ld.shared.u16 	%r647, [%r147];
	add.s32 	%r206, %r647, %r646;
	cvt.u32.u16 	%r648, %rs3;
	ld.shared.u16 	%r649, [%r148];
	add.s32 	%r207, %r649, %r648;
	cvt.u32.u16 	%r650, %rs4;
	ld.shared.u16 	%r651, [%r149];
	add.s32 	%r208, %r651, %r650;
	cvt.u32.u16 	%r652, %rs5;
	ld.shared.u16 	%r653, [%r150];
	add.s32 	%r209, %r653, %r652;
	cvt.u32.u16 	%r654, %rs6;
	ld.shared.u16 	%r655, [%r151];
	add.s32 	%r210, %r655, %r654;
	cvt.u32.u16 	%r656, %rs7;
	ld.shared.u16 	%r657, [%r152];
	add.s32 	%r211, %r657, %r656;
	cvt.u32.u16 	%r658, %rs8;
	ld.shared.u16 	%r659, [%r153];
	add.s32 	%r212, %r659, %r658;
	cvt.u32.u16 	%r660, %rs9;
	ld.shared.u16 	%r661, [%r154];
	add.s32 	%r213, %r661, %r660;
	cvt.u32.u16 	%r662, %rs10;
	ld.shared.u16 	%r663, [%r155];
	add.s32 	%r214, %r663, %r662;
	cvt.u32.u16 	%r664, %rs11;
	ld.shared.u16 	%r665, [%r156];
	add.s32 	%r215, %r665, %r664;
	cvt.u32.u16 	%r666, %rs12;
	ld.shared.u16 	%r667, [%r157];
	add.s32 	%r216, %r667, %r666;
	cvt.u32.u16 	%r668, %rs13;
	ld.shared.u16 	%r669, [%r158];
	add.s32 	%r217, %r669, %r668;
	cvt.u32.u16 	%r670, %rs14;
	ld.shared.u16 	%r671, [%r159];
	add.s32 	%r218, %r671, %r670;
	cvt.u32.u16 	%r672, %rs15;
	ld.shared.u16 	%r673, [%r160];
	add.s32 	%r219, %r673, %r672;
	cvt.u32.u16 	%r674, %rs16;
	ld.shared.u16 	%r675, [%r161];
	add.s32 	%r220, %r675, %r674;
	cvt.u32.u16 	%r676, %rs17;
	ld.shared.u16 	%r677, [%r162];
	add.s32 	%r221, %r677, %r676;
	cvt.u32.u16 	%r678, %rs18;
	ld.shared.u16 	%r679, [%r163];
	add.s32 	%r222, %r679, %r678;
	cvt.u32.u16 	%r680, %rs19;
	ld.shared.u16 	%r681, [%r164];
	add.s32 	%r223, %r681, %r680;
	bar.sync 	0;
	setp.lt.s32 	%p52, %r818, %r304;
	@%p52 bra 	$L__BB2_121;
	shl.b32 	%r682, %r205, 2;
	mov.u32 	%r683, _ZZN3cub18CUB_300001_SM_10006detail10radix_sort31DeviceRadixSortSingleTileKernelINS1_5radix10policy_hubIjjjE10Policy1000ELNS0_9SortOrderE0EjjjNS1_21identity_decomposer_tEEEvPKT1_PSA_PKT2_PSE_T3_iiT4_E12temp_storage;
	add.s32 	%r684, %r683, %r682;
	st.shared.u32 	[%r684], %r837;
	shl.b32 	%r685, %r206, 2;
	add.s32 	%r686, %r683, %r685;
	st.shared.u32 	[%r686], %r836;
	shl.b32 	%r687, %r207, 2;
	add.s32 	%r688, %r683, %r687;
	st.shared.u32 	[%r688], %r835;
	shl.b32 	%r689, %r208, 2;
	add.s32 	%r690, %r683, %r689;
	st.shared.u32 	[%r690], %r834;
	shl.b32 	%r691, %r209, 2;
	add.s32 	%r692, %r683, %r691;
	st.shared.u32 	[%r692], %r833;
	shl.b32 	%r693, %r210, 2;
	add.s32 	%r694, %r683, %r693;
	st.shared.u32 	[%r694], %r832;
	shl.b32 	%r695, %r211, 2;
	add.s32 	%r696, %r683, %r695;
	st.shared.u32 	[%r696], %r831;
	shl.b32 	%r697, %r212, 2;
	add.s32 	%r698, %r683, %r697;
	st.shared.u32 	[%r698], %r830;
	shl.b32 	%r699, %r213, 2;
	add.s32 	%r700, %r683, %r699;
	st.shared.u32 	[%r700], %r829;
	shl.b32 	%r701, %r214, 2;
	add.s32 	%r702, %r683, %r701;
	st.shared.u32 	[%r702], %r828;
	shl.b32 	%r703, %r215, 2;
	add.s32 	%r704, %r683, %r703;
	st.shared.u32 	[%r704], %r827;
	shl.b32 	%r705, %r216, 2;
	add.s32 	%r706, %r683, %r705;
	st.shared.u32 	[%r706], %r826;
	shl.b32 	%r707, %r217, 2;
	add.s32 	%r708, %r683, %r707;
	st.shared.u32 	[%r708], %r825;
	shl.b32 	%r709, %r218, 2;
	add.s32 	%r710, %r683, %r709;
	st.shared.u32 	[%r710], %r824;
	shl.b32 	%r711, %r219, 2;
	add.s32 	%r712, %r683, %r711;
	st.shared.u32 	[%r712], %r823;
	shl.b32 	%r713, %r220, 2;
	add.s32 	%r714, %r683, %r713;
	st.shared.u32 	[%r714], %r822;
	shl.b32 	%r715, %r221, 2;
	add.s32 	%r716, %r683, %r715;
	st.shared.u32 	[%r716], %r821;
	shl.b32 	%r717, %r222, 2;
	add.s32 	%r718, %r683, %r717;
	st.shared.u32 	[%r718], %r820;
	shl.b32 	%r719, %r223, 2;
	add.s32 	%r720, %r683, %r719;
	st.shared.u32 	[%r720], %r819;
	bar.sync 	0;
	mad.lo.s32 	%r224, %r1, -72, %r102;
	ld.shared.u32 	%r225, [%r224];
	ld.shared.u32 	%r226, [%r224+1024];
	ld.shared.u32 	%r227, [%r224+2048];
	ld.shared.u32 	%r228, [%r224+3072];
	ld.shared.u32 	%r229, [%r224+4096];
	ld.shared.u32 	%r230, [%r224+5120];
	ld.shared.u32 	%r231, [%r224+6144];
	ld.shared.u32 	%r232, [%r224+7168];
	ld.shared.u32 	%r233, [%r224+8192];
	ld.shared.u32 	%r234, [%r224+9216];
	ld.shared.u32 	%r235, [%r224+10240];
	ld.shared.u32 	%r236, [%r224+11264];
	ld.shared.u32 	%r237, [%r224+12288];
	ld.shared.u32 	%r238, [%r224+13312];
	ld.shared.u32 	%r239, [%r224+14336];
	ld.shared.u32 	%r240, [%r224+15360];
	ld.shared.u32 	%r241, [%r224+16384];
	ld.shared.u32 	%r242, [%r224+17408];
	ld.shared.u32 	%r243, [%r224+18432];
	bar.sync 	0;
	st.shared.u32 	[%r684], %r856;
	st.shared.u32 	[%r686], %r855;
	st.shared.u32 	[%r688], %r854;
	st.shared.u32 	[%r690], %r853;
	st.shared.u32 	[%r692], %r852;
	st.shared.u32 	[%r694], %r851;
	st.shared.u32 	[%r696], %r850;
	st.shared.u32 	[%r698], %r849;
	st.shared.u32 	[%r700], %r848;
	st.shared.u32 	[%r702], %r847;
	st.shared.u32 	[%r704], %r846;
	st.shared.u32 	[%r706], %r845;
	st.shared.u32 	[%r708], %r844;
	st.shared.u32 	[%r710], %r843;
	st.shared.u32 	[%r712], %r842;
	st.shared.u32 	[%r714], %r841;
	st.shared.u32 	[%r716], %r840;
	st.shared.u32 	[%r718], %r839;
	st.shared.u32 	[%r720], %r838;
	bar.sync 	0;
	ld.shared.u32 	%r244, [%r224+1024];
	ld.shared.u32 	%r245, [%r224+2048];
	ld.shared.u32 	%r246, [%r224+3072];
	ld.shared.u32 	%r247, [%r224+4096];
	ld.shared.u32 	%r248, [%r224+5120];
	ld.shared.u32 	%r249, [%r224+6144];
	ld.shared.u32 	%r250, [%r224+7168];
	ld.shared.u32 	%r251, [%r224+8192];
	ld.shared.u32 	%r252, [%r224+9216];
	ld.shared.u32 	%r253, [%r224+10240];
	ld.shared.u32 	%r254, [%r224+11264];
	ld.shared.u32 	%r255, [%r224+12288];
	ld.shared.u32 	%r256, [%r224+13312];
	ld.shared.u32 	%r257, [%r224+14336];
	ld.shared.u32 	%r258, [%r224+15360];
	ld.shared.u32 	%r259, [%r224+16384];
	ld.shared.u32 	%r260, [%r224+17408];
	ld.shared.u32 	%r261, [%r224+18432];
	setp.lt.u32 	%p53, %r1, %r59;
	cvta.to.global.u64 	%rd13, %rd5;
	mul.wide.u32 	%rd14, %r1, 4;
	add.s64 	%rd3, %rd13, %rd14;
	cvta.to.global.u64 	%rd15, %rd7;
	add.s64 	%rd4, %rd15, %rd14;
	@%p53 bra 	$L__BB2_83;
	bra.uni 	$L__BB2_84;
$L__BB2_83:
	ld.shared.u32 	%r721, [%r224];
	st.global.u32 	[%rd3], %r225;
	st.global.u32 	[%rd4], %r721;
$L__BB2_84:
	add.s32 	%r722, %r1, 256;
	setp.ge.u32 	%p54, %r722, %r59;
	@%p54 bra 	$L__BB2_86;
	st.global.u32 	[%rd3+1024], %r226;
	st.global.u32 	[%rd4+1024], %r244;
$L__BB2_86:
	add.s32 	%r723, %r1, 512;
	setp.ge.u32 	%p55, %r723, %r59;
	@%p55 bra 	$L__BB2_88;
	st.global.u32 	[%rd3+2048], %r227;
	st.global.u32 	[%rd4+2048], %r245;
$L__BB2_88:
	add.s32 	%r724, %r1, 768;
	setp.ge.u32 	%p56, %r724, %r59;
	@%p56 bra 	$L__BB2_90;
	st.global.u32 	[%rd3+3072], %r228;
	st.global.u32 	[%rd4+3072], %r246;
$L__BB2_90:
	or.b32  	%r725, %r1, 1024;
	setp.ge.u32 	%p57, %r725, %r59;
	@%p57 bra 	$L__BB2_92;
	st.global.u32 	[%rd3+4096], %r229;
	st.global.u32 	[%rd4+4096], %r247;
$L__BB2_92:
	add.s32 	%r726, %r1, 1280;
	setp.ge.u32 	%p58, %r726, %r59;
	@%p58 bra 	$L__BB2_94;
	st.global.u32 	[%rd3+5120], %r230;
	st.global.u32 	[%rd4+5120], %r248;
$L__BB2_94:
	add.s32 	%r727, %r1, 1536;
	setp.ge.u32 	%p59, %r727, %r59;
	@%p59 bra 	$L__BB2_96;
	st.global.u32 	[%rd3+6144], %r231;
	st.global.u32 	[%rd4+6144], %r249;
$L__BB2_96:
	add.s32 	%r728, %r1, 1792;
	setp.ge.u32 	%p60, %r728, %r59;
	@%p60 bra 	$L__BB2_98;
	st.global.u32 	[%rd3+7168], %r232;
	st.global.u32 	[%rd4+7168], %r250;
$L__BB2_98:
	or.b32  	%r729, %r1, 2048;
	setp.ge.u32 	%p61, %r729, %r59;
	@%p61 bra 	$L__BB2_100;
	st.global.u32 	[%rd3+8192], %r233;
	st.global.u32 	[%rd4+8192], %r251;
$L__BB2_100:
	add.s32 	%r730, %r1, 2304;
	setp.ge.u32 	%p62, %r730, %r59;
	@%p62 bra 	$L__BB2_102;
	st.global.u32 	[%rd3+9216], %r234;
	st.global.u32 	[%rd4+9216], %r252;
$L__BB2_102:
	add.s32 	%r731, %r1, 2560;
	setp.ge.u32 	%p63, %r731, %r59;
	@%p63 bra 	$L__BB2_104;
	st.global.u32 	[%rd3+10240], %r235;
	st.global.u32 	[%rd4+10240], %r253;
$L__BB2_104:
	add.s32 	%r732, %r1, 2816;
	setp.ge.u32 	%p64, %r732, %r59;
	@%p64 bra 	$L__BB2_106;
	st.global.u32 	[%rd3+11264], %r236;
	st.global.u32 	[%rd4+11264], %r254;
$L__BB2_106:
	or.b32  	%r733, %r1, 3072;
	setp.ge.u32 	%p65, %r733, %r59;
	@%p65 bra 	$L__BB2_108;
	st.global.u32 	[%rd3+12288], %r237;
	st.global.u32 	[%rd4+12288], %r255;
$L__BB2_108:
	add.s32 	%r734, %r1, 3328;
	setp.ge.u32 	%p66, %r734, %r59;
	@%p66 bra 	$L__BB2_110;
	st.global.u32 	[%rd3+13312], %r238;
	st.global.u32 	[%rd4+13312], %r256;
$L__BB2_110:
	add.s32 	%r735, %r1, 3584;
	setp.ge.u32 	%p67, %r735, %r59;
	@%p67 bra 	$L__BB2_112;
	st.global.u32 	[%rd3+14336], %r239;
	st.global.u32 	[%rd4+14336], %r257;
$L__BB2_112:
	add.s32 	%r736, %r1, 3840;
	setp.ge.u32 	%p68, %r736, %r59;
	@%p68 bra 	$L__BB2_114;
	st.global.u32 	[%rd3+15360], %r240;
	st.global.u32 	[%rd4+15360], %r258;
$L__BB2_114:
	or.b32  	%r737, %r1, 4096;
	setp.ge.u32 	%p69, %r737, %r59;
	@%p69 bra 	$L__BB2_116;
	st.global.u32 	[%rd3+16384], %r241;
	st.global.u32 	[%rd4+16384], %r259;
$L__BB2_116:
	add.s32 	%r738, %r1, 4352;
	setp.ge.u32 	%p70, %r738, %r59;
	@%p70 bra 	$L__BB2_118;
	st.global.u32 	[%rd3+17408], %r242;
	st.global.u32 	[%rd4+17408], %r260;
$L__BB2_118:
	add.s32 	%r739, %r1, 4608;
	setp.ge.u32 	%p71, %r739, %r59;
	@%p71 bra 	$L__BB2_120;
	st.global.u32 	[%rd3+18432], %r243;
	st.global.u32 	[%rd4+18432], %r261;
$L__BB2_120:
	ret;
$L__BB2_121:
	shl.b32 	%r740, %r205, 2;
	mov.u32 	%r741, _ZZN3cub18CUB_300001_SM_10006detail10radix_sort31DeviceRadixSortSingleTileKernelINS1_5radix10policy_hubIjjjE10Policy1000ELNS0_9SortOrderE0EjjjNS1_21identity_decomposer_tEEEvPKT1_PSA_PKT2_PSE_T3_iiT4_E12temp_storage;
	add.s32 	%r742, %r741, %r740;
	st.shared.u32 	[%r742], %r837;
	shl.b32 	%r743, %r206, 2;
	add.s32 	%r744, %r741, %r743;
	st.shared.u32 	[%r744], %r836;
	shl.b32 	%r745, %r207, 2;
	add.s32 	%r746, %r741, %r745;
	st.shared.u32 	[%r746], %r835;
	shl.b32 	%r747, %r208, 2;
	add.s32 	%r748, %r741, %r747;
	st.shared.u32 	[%r748], %r834;
	shl.b32 	%r749, %r209, 2;
	add.s32 	%r750, %r741, %r749;
	st.shared.u32 	[%r750], %r833;
	shl.b32 	%r751, %r210, 2;
	add.s32 	%r752, %r741, %r751;
	st.shared.u32 	[%r752], %r832;
	shl.b32 	%r753, %r211, 2;
	add.s32 	%r754, %r741, %r753;
	st.shared.u32 	[%r754], %r831;
	shl.b32 	%r755, %r212, 2;
	add.s32 	%r756, %r741, %r755;
	st.shared.u32 	[%r756], %r830;
	shl.b32 	%r757, %r213, 2;
	add.s32 	%r758, %r741, %r757;
	st.shared.u32 	[%r758], %r829;
	shl.b32 	%r759, %r214, 2;
	add.s32 	%r760, %r741, %r759;
	st.shared.u32 	[%r760], %r828;
	shl.b32 	%r761, %r215, 2;
	add.s32 	%r762, %r741, %r761;
	st.shared.u32 	[%r762], %r827;
	shl.b32 	%r763, %r216, 2;
	add.s32 	%r764, %r741, %r763;
	st.shared.u32 	[%r764], %r826;
	shl.b32 	%r765, %r217, 2;
	add.s32 	%r766, %r741, %r765;
	st.shared.u32 	[%r766], %r825;
	shl.b32 	%r767, %r218, 2;
	add.s32 	%r768, %r741, %r767;
	st.shared.u32 	[%r768], %r824;
	shl.b32 	%r769, %r219, 2;
	add.s32 	%r770, %r741, %r769;
	st.shared.u32 	[%r770], %r823;
	shl.b32 	%r771, %r220, 2;
	add.s32 	%r772, %r741, %r771;
	st.shared.u32 	[%r772], %r822;
	shl.b32 	%r773, %r221, 2;
	add.s32 	%r774, %r741, %r773;
	st.shared.u32 	[%r774], %r821;
	shl.b32 	%r775, %r222, 2;
	add.s32 	%r776, %r741, %r775;
	st.shared.u32 	[%r776], %r820;
	shl.b32 	%r777, %r223, 2;
	add.s32 	%r778, %r741, %r777;
	st.shared.u32 	[%r778], %r819;
	bar.sync 	0;
	ld.shared.u32 	%r837, [%r102];
	ld.shared.u32 	%r836, [%r102+4];
	ld.shared.u32 	%r835, [%r102+8];
	ld.shared.u32 	%r834, [%r102+12];
	ld.shared.u32 	%r833, [%r102+16];
	ld.shared.u32 	%r832, [%r102+20];
	ld.shared.u32 	%r831, [%r102+24];
	ld.shared.u32 	%r830, [%r102+28];
	ld.shared.u32 	%r829, [%r102+32];
	ld.shared.u32 	%r828, [%r102+36];
	ld.shared.u32 	%r827, [%r102+40];
	ld.shared.u32 	%r826, [%r102+44];
	ld.shared.u32 	%r825, [%r102+48];
	ld.shared.u32 	%r824, [%r102+52];
	ld.shared.u32 	%r823, [%r102+56];
	ld.shared.u32 	%r822, [%r102+60];
	ld.shared.u32 	%r821, [%r102+64];
	ld.shared.u32 	%r820, [%r102+68];
	ld.shared.u32 	%r819, [%r102+72];
	bar.sync 	0;
	st.shared.u32 	[%r742], %r856;
	st.shared.u32 	[%r744], %r855;
	st.shared.u32 	[%r746], %r854;
	st.shared.u32 	[%r748], %r853;
	st.shared.u32 	[%r750], %r852;
	st.shared.u32 	[%r752], %r851;
	st.shared.u32 	[%r754], %r850;
	st.shared.u32 	[%r756], %r849;
	st.shared.u32 	[%r758], %r848;
	st.shared.u32 	[%r760], %r847;
	st.shared.u32 	[%r762], %r846;
	st.shared.u32 	[%r764], %r845;
	st.shared.u32 	[%r766], %r844;
	st.shared.u32 	[%r768], %r843;
	st.shared.u32 	[%r770], %r842;
	st.shared.u32 	[%r772], %r841;
	st.shared.u32 	[%r774], %r840;
	st.shared.u32 	[%r776], %r839;
	st.shared.u32 	[%r778], %r838;
	bar.sync 	0;
	ld.shared.u32 	%r856, [%r102];
	ld.shared.u32 	%r855, [%r102+4];
	ld.shared.u32 	%r854, [%r102+8];
	ld.shared.u32 	%r853, [%r102+12];
	ld.shared.u32 	%r852, [%r102+16];
	ld.shared.u32 	%r851, [%r102+20];
	ld.shared.u32 	%r850, [%r102+24];
	ld.shared.u32 	%r849, [%r102+28];
	ld.shared.u32 	%r848, [%r102+32];
	ld.shared.u32 	%r847, [%r102+36];
	ld.shared.u32 	%r846, [%r102+40];
	ld.shared.u32 	%r845, [%r102+44];
	ld.shared.u32 	%r844, [%r102+48];
	ld.shared.u32 	%r843, [%r102+52];
	ld.shared.u32 	%r842, [%r102+56];
	ld.shared.u32 	%r841, [%r102+60];
	ld.shared.u32 	%r840, [%r102+64];
	ld.shared.u32 	%r839, [%r102+68];
	ld.shared.u32 	%r838, [%r102+72];
	bar.sync 	0;
	add.s32 	%r818, %r818, 6;
	add.s32 	%r817, %r817, -6;
	bra.uni 	$L__BB2_77;

}
	// .globl	_ZN3cub18CUB_300001_SM_10006detail10radix_sort30DeviceRadixSortHistogramKernelINS1_5radix10policy_hubIjjjE10Policy1000ELNS0_9SortOrderE0EjjNS1_21identity_decomposer_tEEEvPT2_PKT1_SA_iiT3_
.visible .entry _ZN3cub18CUB_300001_SM_10006detail10radix_sort30DeviceRadixSortHistogramKernelINS1_5radix10policy_hubIjjjE10Policy1000ELNS0_9SortOrderE0EjjNS1_21identity_decomposer_tEEEvPT2_PKT1_SA_iiT3_(
	.param .u64 .ptr .align 1 _ZN3cub18CUB_300001_SM_10006detail10radix_sort30DeviceRadixSortHistogramKernelINS1_5radix10policy_hubIjjjE10Policy1000ELNS0_9SortOrderE0EjjNS1_21identity_decomposer_tEEEvPT2_PKT1_SA_iiT3__param_0,
	.param .u64 .ptr .align 1 _ZN3cub18CUB_300001_SM_10006detail10radix_sort30DeviceRadixSortHistogramKernelINS1_5radix10policy_hubIjjjE10Policy1000ELNS0_9SortOrderE0EjjNS1_21identity_decomposer_tEEEvPT2_PKT1_SA_iiT3__param_1,
	.param .u32 _ZN3cub18CUB_300001_SM_10006detail10radix_sort30DeviceRadixSortHistogramKernelINS1_5radix10policy_hubIjjjE10Policy1000ELNS0_9SortOrderE0EjjNS1_21identity_decomposer_tEEEvPT2_PKT1_SA_iiT3__param_2,
	.param .u32 _ZN3cub18CUB_300001_SM_10006detail10radix_sort30DeviceRadixSortHistogramKernelINS1_5radix10policy_hubIjjjE10Policy1000ELNS0_9SortOrderE0EjjNS1_21identity_decomposer_tEEEvPT2_PKT1_SA_iiT3__param_3,
	.param .u32 _ZN3cub18CUB_300001_SM_10006detail10radix_sort30DeviceRadixSortHistogramKernelINS1_5radix10policy_hubIjjjE10Policy1000ELNS0_9SortOrderE0EjjNS1_21identity_decomposer_tEEEvPT2_PKT1_SA_iiT3__param_4,
	.param .align 1 .b8 _ZN3cub18CUB_300001_SM_10006detail10radix_sort30DeviceRadixSortHistogramKernelINS1_5radix10policy_hubIjjjE10Policy1000ELNS0_9SortOrderE0EjjNS1_21identity_decomposer_tEEEvPT2_PKT1_SA_iiT3__param_5[1]
)
.maxntid 128
{
	.reg .pred 	%p<91>;
	.reg .b32 	%r<486>;
	.reg .b64 	%rd<57>;
	// demoted variable
	.shared .align 4 .b8 _ZZN3cub18CUB_300001_SM_10006detail10radix_sort30DeviceRadixSortHistogramKernelINS1_5radix10policy_hubIjjjE10Policy1000ELNS0_9SortOrderE0EjjNS1_21identity_decomposer_tEEEvPT2_PKT1_SA_iiT3_E12temp_storage[4096];
	ld.param.u64 	%rd5, [_ZN3cub18CUB_300001_SM_10006detail10radix_sort30DeviceRadixSortHistogramKernelINS1_5radix10policy_hubIjjjE10Policy1000ELNS0_9SortOrderE0EjjNS1_21identity_decomposer_tEEEvPT2_PKT1_SA_iiT3__param_0];
	ld.param.u64 	%rd6, [_ZN3cub18CUB_300001_SM_10006detail10radix_sort30DeviceRadixSortHistogramKernelINS1_5radix10policy_hubIjjjE10Policy1000ELNS0_9SortOrderE0EjjNS1_21identity_decomposer_tEEEvPT2_PKT1_SA_iiT3__param_1];
	ld.param.u32 	%r168, [_ZN3cub18CUB_300001_SM_10006detail10radix_sort30DeviceRadixSortHistogramKernelINS1_5radix10policy_hubIjjjE10Policy1000ELNS0_9SortOrderE0EjjNS1_21identity_decomposer_tEEEvPT2_PKT1_SA_iiT3__param_2];
	ld.param.u32 	%r169, [_ZN3cub18CUB_300001_SM_10006detail10radix_sort30DeviceRadixSortHistogramKernelINS1_5radix10policy_hubIjjjE10Policy1000ELNS0_9SortOrderE0EjjNS1_21identity_decomposer_tEEEvPT2_PKT1_SA_iiT3__param_3];
	ld.param.u32 	%r170, [_ZN3cub18CUB_300001_SM_10006detail10radix_sort30DeviceRadixSortHistogramKernelINS1_5radix10policy_hubIjjjE10Policy1000ELNS0_9SortOrderE0EjjNS1_21identity_decomposer_tEEEvPT2_PKT1_SA_iiT3__param_4];
	cvta.to.global.u64 	%rd1, %rd6;
	cvta.to.global.u64 	%rd2, %rd5;
	setp.eq.s32 	%p2, %r168, 0;
	@%p2 bra 	$L__BB3_153;
	sub.s32 	%r172, %r170, %r169;
	add.s32 	%r173, %r172, 7;
	shr.s32 	%r174, %r173, 31;
	shr.u32 	%r175, %r174, 29;
	add.s32 	%r176, %r173, %r175;
	shr.s32 	%r177, %r176, 3;
	mov.u32 	%r1, %tid.x;
	setp.gt.u32 	%p3, %r1, 255;
	setp.lt.s32 	%p4, %r173, 8;
	mov.u32 	%r178, %ctaid.x;
	shl.b32 	%r2, %r178, 11;
	mov.u32 	%r179, %nctaid.x;
	shl.b32 	%r3, %r179, 11;
	add.s32 	%r4, %r177, -1;
	and.b32  	%r5, %r177, 15;
	add.s32 	%r6, %r5, -1;
	and.b32  	%r7, %r177, 7;
	add.s32 	%r8, %r7, -1;
	and.b32  	%r9, %r177, 3;
	add.s32 	%r10, %r9, -1;
	or.pred  	%p1, %p3, %p4;
	shl.b32 	%r180, %r1, 2;
	mov.u32 	%r181, _ZZN3cub18CUB_300001_SM_10006detail10radix_sort30DeviceRadixSortHistogramKernelINS1_5radix10policy_hubIjjjE10Policy1000ELNS0_9SortOrderE0EjjNS1_21identity_decomposer_tEEEvPT2_PKT1_SA_iiT3_E12temp_storage;
	add.s32 	%r11, %r181, %r180;
	and.b32  	%r12, %r177, 268435440;
	add.s32 	%r13, %r1, 256;
	add.s32 	%r14, %r1, 384;
	add.s32 	%r15, %r1, 512;
	add.s32 	%r16, %r1, 640;
	add.s32 	%r17, %r1, 768;
	add.s32 	%r18, %r1, 1280;
	add.s32 	%r19, %r1, 1920;
	and.b32  	%r20, %r177, 268435448;
	and.b32  	%r21, %r177, 1;
	neg.s32 	%r22, %r12;
	add.s32 	%r23, %r11, 8192;
	add.s32 	%r182, %r168, -1;
	shr.u32 	%r183, %r182, 30;
	add.s32 	%r184, %r183, 1;
	min.u32 	%r24, %r184, %r168;
	mov.b32 	%r434, 0;
$L__BB3_2:
	@%p1 bra 	$L__BB3_30;
	setp.lt.u32 	%p5, %r4, 15;
	mov.b32 	%r438, 0;
	@%p5 bra 	$L__BB3_6;
	mov.u32 	%r435, %r23;
	mov.u32 	%r436, %r22;
$L__BB3_5:
	.pragma "nounroll";
	mov.b32 	%r186, 0;
	st.shared.u32 	[%r435+-8192], %r186;
	st.shared.u32 	[%r435+-7168], %r186;
	st.shared.u32 	[%r435+-6144], %r186;
	st.shared.u32 	[%r435+-5120], %r186;
	st.shared.u32 	[%r435+-4096], %r186;
	st.shared.u32 	[%r435+-3072], %r186;
	st.shared.u32 	[%r435+-2048], %r186;
	st.shared.u32 	[%r435+-1024], %r186;
	st.shared.u32 	[%r435], %r186;
	st.shared.u32 	[%r435+1024], %r186;
	st.shared.u32 	[%r435+2048], %r186;
	st.shared.u32 	[%r435+3072], %r186;
	st.shared.u32 	[%r435+4096], %r186;
	st.shared.u32 	[%r435+5120], %r186;
	st.shared.u32 	[%r435+6144], %r186;
	st.shared.u32 	[%r435+7168], %r186;
	add.s32 	%r436, %r436, 16;
	add.s32 	%r435, %r435, 16384;
	setp.ne.s32 	%p6, %r436, 0;
	mov.u32 	%r438, %r12;
	@%p6 bra 	$L__BB3_5;
$L__BB3_6:
	setp.eq.s32 	%p7, %r5, 0;
	@%p7 bra 	$L__BB3_16;
	setp.lt.u32 	%p8, %r6, 7;
	@%p8 bra 	$L__BB3_9;
	shl.b32 	%r187, %r438, 10;
	add.s32 	%r188, %r11, %r187;
	mov.b32 	%r189, 0;
	st.shared.u32 	[%r188], %r189;
	st.shared.u32 	[%r188+1024], %r189;
	st.shared.u32 	[%r188+2048], %r189;
	st.shared.u32 	[%r188+3072], %r189;
	st.shared.u32 	[%r188+4096], %r189;
	st.shared.u32 	[%r188+5120], %r189;
	st.shared.u32 	[%r188+6144], %r189;
	st.shared.u32 	[%r188+7168], %r189;
	add.s32 	%r438, %r438, 8;
$L__BB3_9:
	setp.eq.s32 	%p9, %r7, 0;
	@%p9 bra 	$L__BB3_16;
	setp.lt.u32 	%p10, %r8, 3;
	@%p10 bra 	$L__BB3_12;
	shl.b32 	%r190, %r438, 10;
	add.s32 	%r191, %r11, %r190;
	mov.b32 	%r192, 0;
	st.shared.u32 	[%r191], %r192;
	st.shared.u32 	[%r191+1024], %r192;
	st.shared.u32 	[%r191+2048], %r192;
	st.shared.u32 	[%r191+3072], %r192;
	add.s32 	%r438, %r438, 4;
$L__BB3_12:
	setp.eq.s32 	%p11, %r9, 0;
	@%p11 bra 	$L__BB3_16;
	setp.eq.s32 	%p12, %r9, 1;
	shl.b32 	%r193, %r438, 10;
	add.s32 	%r35, %r11, %r193;
	mov.b32 	%r194, 0;
	st.shared.u32 	[%r35], %r194;
	@%p12 bra 	$L__BB3_16;
	setp.eq.s32 	%p13, %r9, 2;
	mov.b32 	%r195, 0;
	st.shared.u32 	[%r35+1024], %r195;
	@%p13 bra 	$L__BB3_16;
	mov.b32 	%r196, 0;
	st.shared.u32 	[%r35+2048], %r196;
$L__BB3_16:
	setp.gt.u32 	%p14, %r1, 127;
	@%p14 bra 	$L__BB3_30;
	setp.lt.u32 	%p15, %r4, 15;
	mov.b32 	%r442, 0;
	@%p15 bra 	$L__BB3_20;
	mov.b32 	%r440, 0;
$L__BB3_19:
	.pragma "nounroll";
	shl.b32 	%r199, %r440, 10;
	add.s32 	%r200, %r11, %r199;
	mov.b32 	%r201, 0;
	st.shared.u32 	[%r200+512], %r201;
	st.shared.u32 	[%r200+1536], %r201;
	st.shared.u32 	[%r200+2560], %r201;
	st.shared.u32 	[%r200+3584], %r201;
	st.shared.u32 	[%r200+4608], %r201;
	st.shared.u32 	[%r200+5632], %r201;
	st.shared.u32 	[%r200+6656], %r201;
	st.shared.u32 	[%r200+7680], %r201;
	st.shared.u32 	[%r200+8704], %r201;
	st.shared.u32 	[%r200+9728], %r201;
	st.shared.u32 	[%r200+10752], %r201;
	st.shared.u32 	[%r200+11776], %r201;
	st.shared.u32 	[%r200+12800], %r201;
	st.shared.u32 	[%r200+13824], %r201;
	st.shared.u32 	[%r200+14848], %r201;
	st.shared.u32 	[%r200+15872], %r201;
	add.s32 	%r440, %r440, 16;
	setp.ne.s32 	%p16, %r440, %r12;
	mov.u32 	%r442, %r12;
	@%p16 bra 	$L__BB3_19;
$L__BB3_20:
	setp.eq.s32 	%p17, %r5, 0;
	@%p17 bra 	$L__BB3_30;
	setp.lt.u32 	%p18, %r6, 7;
	@%p18 bra 	$L__BB3_23;
	shl.b32 	%r202, %r442, 10;
	add.s32 	%r203, %r11, %r202;
	mov.b32 	%r204, 0;
	st.shared.u32 	[%r203+512], %r204;
	st.shared.u32 	[%r203+1536], %r204;
	st.shared.u32 	[%r203+2560], %r204;
	st.shared.u32 	[%r203+3584], %r204;
	st.shared.u32 	[%r203+4608], %r204;
	st.shared.u32 	[%r203+5632], %r204;
	st.shared.u32 	[%r203+6656], %r204;
	st.shared.u32 	[%r203+7680], %r204;
	add.s32 	%r442, %r442, 8;
$L__BB3_23:
	setp.eq.s32 	%p19, %r7, 0;
	@%p19 bra 	$L__BB3_30;
	setp.lt.u32 	%p20, %r8, 3;
	@%p20 bra 	$L__BB3_26;
	shl.b32 	%r205, %r442, 10;
	add.s32 	%r206, %r11, %r205;
	mov.b32 	%r207, 0;
	st.shared.u32 	[%r206+512], %r207;
	st.shared.u32 	[%r206+1536], %r207;
	st.shared.u32 	[%r206+2560], %r207;
	st.shared.u32 	[%r206+3584], %r207;
	add.s32 	%r442, %r442, 4;
$L__BB3_26:
	setp.eq.s32 	%p21, %r9, 0;
	@%p21 bra 	$L__BB3_30;
	setp.eq.s32 	%p22, %r9, 1;
	shl.b32 	%r208, %r442, 10;
	add.s32 	%r43, %r11, %r208;
	mov.b32 	%r209, 0;
	st.shared.u32 	[%r43+512], %r209;
	@%p22 bra 	$L__BB3_30;
	setp.eq.s32 	%p23, %r9, 2;
	mov.b32 	%r210, 0;
	st.shared.u32 	[%r43+1536], %r210;
	@%p23 bra 	$L__BB3_30;
	mov.b32 	%r211, 0;
	st.shared.u32 	[%r43+2560], %r211;
$L__BB3_30:
	bar.sync 	0;
	bar.sync 	0;
	shl.b32 	%r44, %r434, 30;
	sub.s32 	%r212, %r168, %r44;
	min.u32 	%r45, %r212, 1073741824;
	setp.ge.u32 	%p24, %r2, %r45;
	@%p24 bra 	$L__BB3_70;
	mov.u32 	%r444, %r2;
$L__BB3_32:
	add.s32 	%r47, %r444, %r44;
	sub.s32 	%r48, %r168, %r47;
	setp.lt.u32 	%p25, %r48, 2048;
	@%p25 bra 	$L__BB3_34;
	add.s32 	%r239, %r1, %r47;
	mul.wide.u32 	%rd10, %r239, 4;
	add.s64 	%rd11, %rd1, %rd10;
	ld.global.u32 	%r475, [%rd11];
	ld.global.u32 	%r474, [%rd11+512];
	ld.global.u32 	%r473, [%rd11+1024];
	ld.global.u32 	%r472, [%rd11+1536];
	ld.global.u32 	%r471, [%rd11+2048];
	ld.global.u32 	%r470, [%rd11+2560];
	ld.global.u32 	%r469, [%rd11+3072];
	ld.global.u32 	%r468, [%rd11+3584];
	ld.global.u32 	%r467, [%rd11+4096];
	ld.global.u32 	%r466, [%rd11+4608];
	ld.global.u32 	%r465, [%rd11+5120];
	ld.global.u32 	%r464, [%rd11+5632];
	ld.global.u32 	%r463, [%rd11+6144];
	ld.global.u32 	%r462, [%rd11+6656];
	ld.global.u32 	%r461, [%rd11+7168];
	ld.global.u32 	%r460, [%rd11+7680];
	bra.uni 	$L__BB3_66;
$L__BB3_34:
	setp.ge.s32 	%p26, %r1, %r48;
	mov.b32 	%r475, -1;
	@%p26 bra 	$L__BB3_36;
	add.s32 	%r214, %r1, %r47;
	mul.wide.u32 	%rd7, %r214, 4;
	add.s64 	%rd8, %rd1, %rd7;
	ld.global.u32 	%r475, [%rd8];
$L__BB3_36:
	add.s32 	%r216, %r1, 128;
	setp.ge.s32 	%p27, %r216, %r48;
	add.s32 	%r217, %r1, %r47;
	mul.wide.u32 	%rd9, %r217, 4;
	add.s64 	%rd3, %rd1, %rd9;
	mov.b32 	%r474, -1;
	@%p27 bra 	$L__BB3_38;
	ld.global.u32 	%r474, [%rd3+512];
$L__BB3_38:
	setp.ge.s32 	%p28, %r13, %r48;
	mov.b32 	%r473, -1;
	@%p28 bra 	$L__BB3_40;
	ld.global.u32 	%r473, [%rd3+1024];
$L__BB3_40:
	setp.ge.s32 	%p29, %r14, %r48;
	mov.b32 	%r472, -1;
	@%p29 bra 	$L__BB3_42;
	ld.global.u32 	%r472, [%rd3+1536];
$L__BB3_42:
	setp.ge.s32 	%p30, %r15, %r48;
	mov.b32 	%r471, -1;
	@%p30 bra 	$L__BB3_44;
	ld.global.u32 	%r471, [%rd3+2048];
$L__BB3_44:
	setp.ge.s32 	%p31, %r16, %r48;
	mov.b32 	%r470, -1;
	@%p31 bra 	$L__BB3_46;
	ld.global.u32 	%r470, [%rd3+2560];
$L__BB3_46:
	setp.ge.s32 	%p32, %r17, %r48;
	mov.b32 	%r469, -1;
	@%p32 bra 	$L__BB3_48;
	ld.global.u32 	%r469, [%rd3+3072];
$L__BB3_48:
	add.s32 	%r224, %r1, 896;
	setp.ge.s32 	%p33, %r224, %r48;
	mov.b32 	%r468, -1;
	@%p33 bra 	$L__BB3_50;
	ld.global.u32 	%r468, [%rd3+3584];
$L__BB3_50:
	or.b32  	%r226, %r1, 1024;
	setp.ge.s32 	%p34, %r226, %r48;
	mov.b32 	%r467, -1;
	@%p34 bra 	$L__BB3_52;
	ld.global.u32 	%r467, [%rd3+4096];
$L__BB3_52:
	add.s32 	%r228, %r1, 1152;
	setp.ge.s32 	%p35, %r228, %r48;
	mov.b32 	%r466, -1;
	@%p35 bra 	$L__BB3_54;
	ld.global.u32 	%r466, [%rd3+4608];
$L__BB3_54:
	setp.ge.s32 	%p36, %r18, %r48;
	mov.b32 	%r465, -1;
	@%p36 bra 	$L__BB3_56;
	ld.global.u32 	%r465, [%rd3+5120];
$L__BB3_56:
	add.s32 	%r231, %r1, 1408;
	setp.ge.s32 	%p37, %r231, %r48;
	mov.b32 	%r464, -1;
	@%p37 bra 	$L__BB3_58;
	ld.global.u32 	%r464, [%rd3+5632];
$L__BB3_58:
	add.s32 	%r233, %r1, 1536;
	setp.ge.s32 	%p38, %r233, %r48;
	mov.b32 	%r463, -1;
	@%p38 bra 	$L__BB3_60;
	ld.global.u32 	%r463, [%rd3+6144];
$L__BB3_60:
	add.s32 	%r235, %r1, 1664;
	setp.ge.s32 	%p39, %r235, %r48;
	mov.b32 	%r462, -1;
	@%p39 bra 	$L__BB3_62;
	ld.global.u32 	%r462, [%rd3+6656];
$L__BB3_62:
	add.s32 	%r237, %r1, 1792;
	setp.ge.s32 	%p40, %r237, %r48;
	mov.b32 	%r461, -1;
	@%p40 bra 	$L__BB3_64;
	ld.global.u32 	%r461, [%rd3+7168];
$L__BB3_64:
	setp.ge.s32 	%p41, %r19, %r48;
	mov.b32 	%r460, -1;
	@%p41 bra 	$L__BB3_66;
	ld.global.u32 	%r460, [%rd3+7680];
$L__BB3_66:
	setp.le.s32 	%p42, %r170, %r169;
	@%p42 bra 	$L__BB3_69;
	mov.b32 	%r476, 0;
	mov.u32 	%r477, %r169;
$L__BB3_68:
	sub.s32 	%r241, %r170, %r477;
	shl.b32 	%r242, %r476, 10;
	mov.u32 	%r243, _ZZN3cub18CUB_300001_SM_10006detail10radix_sort30DeviceRadixSortHistogramKernelINS1_5radix10policy_hubIjjjE10Policy1000ELNS0_9SortOrderE0EjjNS1_21identity_decomposer_tEEEvPT2_PKT1_SA_iiT3_E12temp_storage;
	add.s32 	%r244, %r243, %r242;
	min.s32 	%r245, %r241, 8;
	mov.b32 	%r246, -1;
	shl.b32 	%r247, %r246, %r245;
	not.b32 	%r248, %r247;
	shr.u32 	%r249, %r475, %r477;
	and.b32  	%r250, %r249, %r248;
	shl.b32 	%r251, %r250, 2;
	add.s32 	%r252, %r244, %r251;
	atom.shared.add.u32 	%r253, [%r252], 1;
	shr.u32 	%r254, %r474, %r477;
	and.b32  	%r255, %r254, %r248;
	shl.b32 	%r256, %r255, 2;
	add.s32 	%r257, %r244, %r256;
	atom.shared.add.u32 	%r258, [%r257], 1;
	shr.u32 	%r259, %r473, %r477;
	and.b32  	%r260, %r259, %r248;
	shl.b32 	%r261, %r260, 2;
	add.s32 	%r262, %r244, %r261;
	atom.shared.add.u32 	%r263, [%r262], 1;
	shr.u32 	%r264, %r472, %r477;
	and.b32  	%r265, %r264, %r248;
	shl.b32 	%r266, %r265, 2;
	add.s32 	%r267, %r244, %r266;
	atom.shared.add.u32 	%r268, [%r267], 1;
	shr.u32 	%r269, %r471, %r477;
	and.b32  	%r270, %r269, %r248;
	shl.b32 	%r271, %r270, 2;
	add.s32 	%r272, %r244, %r271;
	atom.shared.add.u32 	%r273, [%r272], 1;
	shr.u32 	%r274, %r470, %r477;
	and.b32  	%r275, %r274, %r248;
	shl.b32 	%r276, %r275, 2;
	add.s32 	%r277, %r244, %r276;
	atom.shared.add.u32 	%r278, [%r277], 1;
	shr.u32 	%r279, %r469, %r477;
	and.b32  	%r280, %r279, %r248;
	shl.b32 	%r281, %r280, 2;
	add.s32 	%r282, %r244, %r281;
	atom.shared.add.u32 	%r283, [%r282], 1;
	shr.u32 	%r284, %r468, %r477;
	and.b32  	%r285, %r284, %r248;
	shl.b32 	%r286, %r285, 2;
	add.s32 	%r287, %r244, %r286;
	atom.shared.add.u32 	%r288, [%r287], 1;
	shr.u32 	%r289, %r467, %r477;
	and.b32  	%r290, %r289, %r248;
	shl.b32 	%r291, %r290, 2;
	add.s32 	%r292, %r244, %r291;
	atom.shared.add.u32 	%r293, [%r292], 1;
	shr.u32 	%r294, %r466, %r477;
	and.b32  	%r295, %r294, %r248;
	shl.b32 	%r296, %r295, 2;
	add.s32 	%r297, %r244, %r296;
	atom.shared.add.u32 	%r298, [%r297], 1;
	shr.u32 	%r299, %r465, %r477;
	and.b32  	%r300, %r299, %r248;
	shl.b32 	%r301, %r300, 2;
	add.s32 	%r302, %r244, %r301;
	atom.shared.add.u32 	%r303, [%r302], 1;
	shr.u32 	%r304, %r464, %r477;
	and.b32  	%r305, %r304, %r248;
	shl.b32 	%r306, %r305, 2;
	add.s32 	%r307, %r244, %r306;
	atom.shared.add.u32 	%r308, [%r307], 1;
	shr.u32 	%r309, %r463, %r477;
	and.b32  	%r310, %r309, %r248;
	shl.b32 	%r311, %r310, 2;
	add.s32 	%r312, %r244, %r311;
	atom.shared.add.u32 	%r313, [%r312], 1;
	shr.u32 	%r314, %r462, %r477;
	and.b32  	%r315, %r314, %r248;
	shl.b32 	%r316, %r315, 2;
	add.s32 	%r317, %r244, %r316;
	atom.shared.add.u32 	%r318, [%r317], 1;
	shr.u32 	%r319, %r461, %r477;
	and.b32  	%r320, %r319, %r248;
	shl.b32 	%r321, %r320, 2;
	add.s32 	%r322, %r244, %r321;
	atom.shared.add.u32 	%r323, [%r322], 1;
	shr.u32 	%r324, %r460, %r477;
	and.b32  	%r325, %r324, %r248;
	shl.b32 	%r326, %r325, 2;
	add.s32 	%r327, %r244, %r326;
	atom.shared.add.u32 	%r328, [%r327], 1;
	add.s32 	%r477, %r477, 8;
	add.s32 	%r476, %r476, 1;
	setp.lt.s32 	%p43, %r477, %r170;
	@%p43 bra 	$L__BB3_68;
$L__BB3_69:
	add.s32 	%r444, %r444, %r3;
	setp.lt.u32 	%p44, %r444, %r45;
	@%p44 bra 	$L__BB3_32;
$L__BB3_70:
	bar.sync 	0;
	@%p1 bra 	$L__BB3_152;
	setp.lt.u32 	%p45, %r4, 7;
	mov.b32 	%r480, 0;
	@%p45 bra 	$L__BB3_90;
	mov.b32 	%r478, 0;
$L__BB3_73:
	.pragma "nounroll";
	shl.b32 	%r331, %r478, 10;
	add.s32 	%r118, %r11, %r331;
	ld.shared.u32 	%r119, [%r118];
	setp.eq.s32 	%p46, %r119, 0;
	@%p46 bra 	$L__BB3_75;
	shl.b32 	%r332, %r478, 8;
	add.s32 	%r333, %r332, %r1;
	mul.wide.u32 	%rd12, %r333, 4;
	add.s64 	%rd13, %rd2, %rd12;
	atom.global.add.u32 	%r334, [%rd13], %r119;
$L__BB3_75:
	ld.shared.u32 	%r120, [%r118+1024];
	setp.eq.s32 	%p47, %r120, 0;
	@%p47 bra 	$L__BB3_77;
	shl.b32 	%r335, %r478, 8;
	add.s32 	%r336, %r335, %r1;
	add.s32 	%r337, %r336, 256;
	mul.wide.u32 	%rd14, %r337, 4;
	add.s64 	%rd15, %rd2, %rd14;
	atom.global.add.u32 	%r338, [%rd15], %r120;
$L__BB3_77:
	ld.shared.u32 	%r121, [%r118+2048];
	setp.eq.s32 	%p48, %r121, 0;
	@%p48 bra 	$L__BB3_79;
	shl.b32 	%r339, %r478, 8;
	add.s32 	%r340, %r339, %r1;
	add.s32 	%r341, %r340, 512;
	mul.wide.u32 	%rd16, %r341, 4;
	add.s64 	%rd17, %rd2, %rd16;
	atom.global.add.u32 	%r342, [%rd17], %r121;
$L__BB3_79:
	ld.shared.u32 	%r122, [%r118+3072];
	setp.eq.s32 	%p49, %r122, 0;
	@%p49 bra 	$L__BB3_81;
	shl.b32 	%r343, %r478, 8;
	add.s32 	%r344, %r343, %r1;
	add.s32 	%r345, %r344, 768;
	mul.wide.u32 	%rd18, %r345, 4;
	add.s64 	%rd19, %rd2, %rd18;
	atom.global.add.u32 	%r346, [%rd19], %r122;
$L__BB3_81:
	ld.shared.u32 	%r123, [%r118+4096];
	setp.eq.s32 	%p50, %r123, 0;
	@%p50 bra 	$L__BB3_83;
	shl.b32 	%r347, %r478, 8;
	add.s32 	%r348, %r347, %r1;
	add.s32 	%r349, %r348, 1024;
	mul.wide.u32 	%rd20, %r349, 4;
	add.s64 	%rd21, %rd2, %rd20;
	atom.global.add.u32 	%r350, [%rd21], %r123;
$L__BB3_83:
	ld.shared.u32 	%r124, [%r118+5120];
	setp.eq.s32 	%p51, %r124, 0;
	@%p51 bra 	$L__BB3_85;
	shl.b32 	%r351, %r478, 8;
	add.s32 	%r352, %r351, %r1;
	add.s32 	%r353, %r352, 1280;
	mul.wide.u32 	%rd22, %r353, 4;
	add.s64 	%rd23, %rd2, %rd22;
	atom.global.add.u32 	%r354, [%rd23], %r124;
$L__BB3_85:
	ld.shared.u32 	%r125, [%r118+6144];
	setp.eq.s32 	%p52, %r125, 0;
	@%p52 bra 	$L__BB3_87;
	shl.b32 	%r355, %r478, 8;
	add.s32 	%r356, %r355, %r1;
	add.s32 	%r357, %r356, 1536;
	mul.wide.u32 	%rd24, %r357, 4;
	add.s64 	%rd25, %rd2, %rd24;
	atom.global.add.u32 	%r358, [%rd25], %r125;
$L__BB3_87:
	ld.shared.u32 	%r126, [%r118+7168];
	setp.eq.s32 	%p53, %r126, 0;
	@%p53 bra 	$L__BB3_89;
	shl.b32 	%r359, %r478, 8;
	add.s32 	%r360, %r359, %r1;
	add.s32 	%r361, %r360, 1792;
	mul.wide.u32 	%rd26, %r361, 4;
	add.s64 	%rd27, %rd2, %rd26;
	atom.global.add.u32 	%r362, [%rd27], %r126;
$L__BB3_89:
	add.s32 	%r478, %r478, 8;
	setp.ne.s32 	%p54, %r478, %r20;
	mov.u32 	%r480, %r20;
	@%p54 bra 	$L__BB3_73;
$L__BB3_90:
	setp.eq.s32 	%p55, %r7, 0;
	@%p55 bra 	$L__BB3_111;
	setp.lt.u32 	%p56, %r8, 3;
	@%p56 bra 	$L__BB3_101;
	shl.b32 	%r363, %r480, 10;
	add.s32 	%r129, %r11, %r363;
	ld.shared.u32 	%r130, [%r129];
	setp.eq.s32 	%p57, %r130, 0;
	@%p57 bra 	$L__BB3_94;
	shl.b32 	%r364, %r480, 8;
	add.s32 	%r365, %r364, %r1;
	mul.wide.u32 	%rd28, %r365, 4;
	add.s64 	%rd29, %rd2, %rd28;
	atom.global.add.u32 	%r366, [%rd29], %r130;
$L__BB3_94:
	ld.shared.u32 	%r131, [%r129+1024];
	setp.eq.s32 	%p58, %r131, 0;
	@%p58 bra 	$L__BB3_96;
	shl.b32 	%r367, %r480, 8;
	add.s32 	%r368, %r367, %r1;
	add.s32 	%r369, %r368, 256;
	mul.wide.u32 	%rd30, %r369, 4;
	add.s64 	%rd31, %rd2, %rd30;
	atom.global.add.u32 	%r370, [%rd31], %r131;
$L__BB3_96:
	ld.shared.u32 	%r132, [%r129+2048];
	setp.eq.s32 	%p59, %r132, 0;
	@%p59 bra 	$L__BB3_98;
	shl.b32 	%r371, %r480, 8;
	add.s32 	%r372, %r371, %r1;
	add.s32 	%r373, %r372, 512;
	mul.wide.u32 	%rd32, %r373, 4;
	add.s64 	%rd33, %rd2, %rd32;
	atom.global.add.u32 	%r374, [%rd33], %r132;
$L__BB3_98:
	ld.shared.u32 	%r133, [%r129+3072];
	setp.eq.s32 	%p60, %r133, 0;
	@%p60 bra 	$L__BB3_100;
	shl.b32 	%r375, %r480, 8;
	add.s32 	%r376, %r375, %r1;
	add.s32 	%r377, %r376, 768;
	mul.wide.u32 	%rd34, %r377, 4;
	add.s64 	%rd35, %rd2, %rd34;
	atom.global.add.u32 	%r378, [%rd35], %r133;
$L__BB3_100:
	add.s32 	%r480, %r480, 4;
$L__BB3_101:
	setp.eq.s32 	%p61, %r9, 0;
	@%p61 bra 	$L__BB3_111;
	setp.eq.s32 	%p62, %r10, 0;
	@%p62 bra 	$L__BB3_108;
	shl.b32 	%r379, %r480, 10;
	add.s32 	%r136, %r11, %r379;
	ld.shared.u32 	%r137, [%r136];
	setp.eq.s32 	%p63, %r137, 0;
	@%p63 bra 	$L__BB3_105;
	shl.b32 	%r380, %r480, 8;
	add.s32 	%r381, %r380, %r1;
	mul.wide.u32 	%rd36, %r381, 4;
	add.s64 	%rd37, %rd2, %rd36;
	atom.global.add.u32 	%r382, [%rd37], %r137;
$L__BB3_105:
	ld.shared.u32 	%r138, [%r136+1024];
	setp.eq.s32 	%p64, %r138, 0;
	@%p64 bra 	$L__BB3_107;
	shl.b32 	%r383, %r480, 8;
	add.s32 	%r384, %r383, %r1;
	add.s32 	%r385, %r384, 256;
	mul.wide.u32 	%rd38, %r385, 4;
	add.s64 	%rd39, %rd2, %rd38;
	atom.global.add.u32 	%r386, [%rd39], %r138;
$L__BB3_107:
	add.s32 	%r480, %r480, 2;
$L__BB3_108:
	setp.eq.s32 	%p65, %r21, 0;
	@%p65 bra 	$L__BB3_111;
	shl.b32 	%r387, %r480, 10;
	add.s32 	%r388, %r11, %r387;
	ld.shared.u32 	%r141, [%r388];
	setp.eq.s32 	%p66, %r141, 0;
	@%p66 bra 	$L__BB3_111;
	shl.b32 	%r389, %r480, 8;
	add.s32 	%r390, %r389, %r1;
	mul.wide.u32 	%rd40, %r390, 4;
	add.s64 	%rd41, %rd2, %rd40;
	atom.global.add.u32 	%r391, [%rd41], %r141;
$L__BB3_111:
	setp.gt.u32 	%p67, %r1, 127;
	@%p67 bra 	$L__BB3_152;
	setp.lt.u32 	%p68, %r4, 7;
	mov.b32 	%r484, 0;
	@%p68 bra 	$L__BB3_131;
	mov.b32 	%r482, 0;
$L__BB3_114:
	.pragma "nounroll";
	shl.b32 	%r394, %r482, 10;
	add.s32 	%r143, %r11, %r394;
	ld.shared.u32 	%r144, [%r143+512];
	setp.eq.s32 	%p69, %r144, 0;
	shl.b32 	%r395, %r482, 8;
	add.s32 	%r396, %r395, %r1;
	mul.wide.u32 	%rd42, %r396, 4;
	add.s64 	%rd4, %rd2, %rd42;
	@%p69 bra 	$L__BB3_116;
	atom.global.add.u32 	%r397, [%rd4+512], %r144;
$L__BB3_116:
	ld.shared.u32 	%r145, [%r143+1536];
	setp.eq.s32 	%p70, %r145, 0;
	@%p70 bra 	$L__BB3_118;
	atom.global.add.u32 	%r398, [%rd4+1536], %r145;
$L__BB3_118:
	ld.shared.u32 	%r146, [%r143+2560];
	setp.eq.s32 	%p71, %r146, 0;
	@%p71 bra 	$L__BB3_120;
	atom.global.add.u32 	%r399, [%rd4+2560], %r146;
$L__BB3_120:
	ld.shared.u32 	%r147, [%r143+3584];
	setp.eq.s32 	%p72, %r147, 0;
	@%p72 bra 	$L__BB3_122;
	atom.global.add.u32 	%r400, [%rd4+3584], %r147;
$L__BB3_122:
	ld.shared.u32 	%r148, [%r143+4608];
	setp.eq.s32 	%p73, %r148, 0;
	@%p73 bra 	$L__BB3_124;
	atom.global.add.u32 	%r401, [%rd4+4608], %r148;
$L__BB3_124:
	ld.shared.u32 	%r149, [%r143+5632];
	setp.eq.s32 	%p74, %r149, 0;
	@%p74 bra 	$L__BB3_126;
	atom.global.add.u32 	%r402, [%rd4+5632], %r149;
$L__BB3_126:
	ld.shared.u32 	%r150, [%r143+6656];
	setp.eq.s32 	%p75, %r150, 0;
	@%p75 bra 	$L__BB3_128;
	atom.global.add.u32 	%r403, [%rd4+6656], %r150;
$L__BB3_128:
	ld.shared.u32 	%r151, [%r143+7680];
	setp.eq.s32 	%p76, %r151, 0;
	@%p76 bra 	$L__BB3_130;
	atom.global.add.u32 	%r404, [%rd4+7680], %r151;
$L__BB3_130:
	add.s32 	%r482, %r482, 8;
	setp.ne.s32 	%p77, %r482, %r20;
	mov.u32 	%r484, %r20;
	@%p77 bra 	$L__BB3_114;
$L__BB3_131:
	setp.eq.s32 	%p78, %r7, 0;
	@%p78 bra 	$L__BB3_152;
	setp.lt.u32 	%p79, %r8, 3;
	@%p79 bra 	$L__BB3_142;
	shl.b32 	%r405, %r484, 10;
	add.s32 	%r154, %r11, %r405;
	ld.shared.u32 	%r155, [%r154+512];
	setp.eq.s32 	%p80, %r155, 0;
	@%p80 bra 	$L__BB3_135;
	shl.b32 	%r406, %r484, 8;
	add.s32 	%r407, %r406, %r1;
	mul.wide.u32 	%rd43, %r407, 4;
	add.s64 	%rd44, %rd2, %rd43;
	atom.global.add.u32 	%r408, [%rd44+512], %r155;
$L__BB3_135:
	ld.shared.u32 	%r156, [%r154+1536];
	setp.eq.s32 	%p81, %r156, 0;
	@%p81 bra 	$L__BB3_137;
	shl.b32 	%r409, %r484, 8;
	add.s32 	%r410, %r409, %r1;
	add.s32 	%r411, %r410, 256;
	mul.wide.u32 	%rd45, %r411, 4;
	add.s64 	%rd46, %rd2, %rd45;
	atom.global.add.u32 	%r412, [%rd46+512], %r156;
$L__BB3_137:
	ld.shared.u32 	%r157, [%r154+2560];
	setp.eq.s32 	%p82, %r157, 0;
	@%p82 bra 	$L__BB3_139;
	shl.b32 	%r413, %r484, 8;
	add.s32 	%r414, %r413, %r1;
	add.s32 	%r415, %r414, 512;
	mul.wide.u32 	%rd47, %r415, 4;
	add.s64 	%rd48, %rd2, %rd47;
	atom.global.add.u32 	%r416, [%rd48+512], %r157;
$L__BB3_139:
	ld.shared.u32 	%r158, [%r154+3584];
	setp.eq.s32 	%p83, %r158, 0;
	@%p83 bra 	$L__BB3_141;
	shl.b32 	%r417, %r484, 8;
	add.s32 	%r418, %r417, %r1;
	add.s32 	%r419, %r418, 768;
	mul.wide.u32 	%rd49, %r419, 4;
	add.s64 	%rd50, %rd2, %rd49;
	atom.global.add.u32 	%r420, [%rd50+512], %r158;
$L__BB3_141:
	add.s32 	%r484, %r484, 4;
$L__BB3_142:
	setp.eq.s32 	%p84, %r9, 0;
	@%p84 bra 	$L__BB3_152;
	setp.eq.s32 	%p85, %r10, 0;
	@%p85 bra 	$L__BB3_149;
	shl.b32 	%r421, %r484, 10;
	add.s32 	%r161, %r11, %r421;
	ld.shared.u32 	%r162, [%r161+512];
	setp.eq.s32 	%p86, %r162, 0;
	@%p86 bra 	$L__BB3_146;
	shl.b32 	%r422, %r484, 8;
	add.s32 	%r423, %r422, %r1;
	mul.wide.u32 	%rd51, %r423, 4;
	add.s64 	%rd52, %rd2, %rd51;
	atom.global.add.u32 	%r424, [%rd52+512], %r162;
$L__BB3_146:
	ld.shared.u32 	%r163, [%r161+1536];
	setp.eq.s32 	%p87, %r163, 0;
	@%p87 bra 	$L__BB3_148;
	shl.b32 	%r425, %r484, 8;
	add.s32 	%r426, %r425, %r1;
	add.s32 	%r427, %r426, 256;
	mul.wide.u32 	%rd53, %r427, 4;
	add.s64 	%rd54, %rd2, %rd53;
	atom.global.add.u32 	%r428, [%rd54+512], %r163;
$L__BB3_148:
	add.s32 	%r484, %r484, 2;
$L__BB3_149:
	setp.eq.s32 	%p88, %r21, 0;
	@%p88 bra 	$L__BB3_152;
	shl.b32 	%r429, %r484, 10;
	add.s32 	%r430, %r11, %r429;
	ld.shared.u32 	%r166, [%r430+512];
	setp.eq.s32 	%p89, %r166, 0;
	@%p89 bra 	$L__BB3_152;
	shl.b32 	%r431, %r484, 8;
	add.s32 	%r432, %r431, %r1;
	mul.wide.u32 	%rd55, %r432, 4;
	add.s64 	%rd56, %rd2, %rd55;
	atom.global.add.u32 	%r433, [%rd56+512], %r166;
$L__BB3_152:
	bar.sync 	0;
	add.s32 	%r434, %r434, 1;
	setp.ne.s32 	%p90, %r434, %r24;
	@%p90 bra 	$L__BB3_2;
$L__BB3_153:
	ret;

}
	// .globl	_ZN3cub18CUB_300001_SM_10006detail10radix_sort33DeviceRadixSortExclusiveSumKernelINS1_5radix10policy_hubIjjjE10Policy1000EjEEvPT0_
.visible .entry _ZN3cub18CUB_300001_SM_10006detail10radix_sort33DeviceRadixSortExclusiveSumKernelINS1_5radix10policy_hubIjjjE10Policy1000EjEEvPT0_(
	.param .u64 .ptr .align 1 _ZN3cub18CUB_300001_SM_10006detail10radix_sort33DeviceRadixSortExclusiveSumKernelINS1_5radix10policy_hubIjjjE10Policy1000EjEEvPT0__param_0
)
{
	.reg .pred 	%p<4>;
	.reg .b32 	%r<77>;
	.reg .b64 	%rd<5>;
	// demoted variable
	.shared .align 16 .b8 _ZZN3cub18CUB_300001_SM_10006detail10radix_sort33DeviceRadixSortExclusiveSumKernelINS1_5radix10policy_hubIjjjE10Policy1000EjEEvPT0_E12temp_storage[1184];
	ld.param.u64 	%rd2, [_ZN3cub18CUB_300001_SM_10006detail10radix_sort33DeviceRadixSortExclusiveSumKernelINS1_5radix10policy_hubIjjjE10Policy1000EjEEvPT0__param_0];
	cvta.to.global.u64 	%rd3, %rd2;
	mov.u32 	%r6, %ctaid.x;
	shl.b32 	%r7, %r6, 8;
	mov.u32 	%r1, %tid.x;
	setp.gt.u32 	%p1, %r1, 255;
	add.s32 	%r8, %r7, %r1;
	mul.wide.s32 	%rd4, %r8, 4;
	add.s64 	%rd1, %rd3, %rd4;
	@%p1 bra 	$L__BB4_2;
	ld.global.u32 	%r76, [%rd1];
$L__BB4_2:
	shr.u32 	%r9, %r1, 3;
	add.s32 	%r10, %r9, %r1;
	shl.b32 	%r11, %r10, 2;
	mov.u32 	%r12, _ZZN3cub18CUB_300001_SM_10006detail10radix_sort33DeviceRadixSortExclusiveSumKernelINS1_5radix10policy_hubIjjjE10Policy1000EjEEvPT0_E12temp_storage;
	add.s32 	%r13, %r12, %r11;
	add.s32 	%r4, %r13, 16;
	st.shared.u32 	[%r13+16], %r76;
	bar.sync 	0;
	setp.gt.u32 	%p2, %r1, 31;
	@%p2 bra 	$L__BB4_4;
	mad.lo.s32 	%r45, %r1, 36, %r12;
	ld.shared.u32 	%r46, [%r45+16];
	ld.shared.u32 	%r47, [%r45+20];
	ld.shared.u32 	%r48, [%r45+24];
	ld.shared.u32 	%r49, [%r45+28];
	ld.shared.u32 	%r50, [%r45+32];
	ld.shared.u32 	%r51, [%r45+36];
	ld.shared.u32 	%r52, [%r45+40];
	ld.shared.u32 	%r53, [%r45+44];
	add.s32 	%r54, %r47, %r46;
	add.s32 	%r55, %r54, %r48;
	add.s32 	%r56, %r55, %r49;
	add.s32 	%r57, %r56, %r50;
	add.s32 	%r58, %r57, %r51;
	add.s32 	%r59, %r58, %r52;
	add.s32 	%r18, %r59, %r53;
	mov.b32 	%r16, 1;
	mov.b32 	%r41, 0;
	mov.b32 	%r43, -1;
	// begin inline asm
	{  .reg .u32 r0;  .reg .pred p;  shfl.sync.up.b32 r0|p, %r18, %r16, %r41, %r43;  @p add.u32 r0, r0, %r18;  mov.u32 %r14, r0;}
	// end inline asm
	mov.b32 	%r22, 2;
	// begin inline asm
	{  .reg .u32 r0;  .reg .pred p;  shfl.sync.up.b32 r0|p, %r14, %r22, %r41, %r43;  @p add.u32 r0, r0, %r14;  mov.u32 %r20, r0;}
	// end inline asm
	mov.b32 	%r28, 4;
	// begin inline asm
	{  .reg .u32 r0;  .reg .pred p;  shfl.sync.up.b32 r0|p, %r20, %r28, %r41, %r43;  @p add.u32 r0, r0, %r20;  mov.u32 %r26, r0;}
	// end inline asm
	mov.b32 	%r34, 8;
	// begin inline asm
	{  .reg .u32 r0;  .reg .pred p;  shfl.sync.up.b32 r0|p, %r26, %r34, %r41, %r43;  @p add.u32 r0, r0, %r26;  mov.u32 %r32, r0;}
	// end inline asm
	mov.b32 	%r40, 16;
	// begin inline asm
	{  .reg .u32 r0;  .reg .pred p;  shfl.sync.up.b32 r0|p, %r32, %r40, %r41, %r43;  @p add.u32 r0, r0, %r32;  mov.u32 %r38, r0;}
	// end inline asm
	sub.s32 	%r60, %r38, %r18;
	ld.shared.u32 	%r61, [%r45+16];
	ld.shared.u32 	%r62, [%r45+20];
	ld.shared.u32 	%r63, [%r45+24];
	ld.shared.u32 	%r64, [%r45+28];
	ld.shared.u32 	%r65, [%r45+32];
	ld.shared.u32 	%r66, [%r45+36];
	ld.shared.u32 	%r67, [%r45+40];
	add.s32 	%r68, %r61, %r60;
	add.s32 	%r69, %r62, %r68;
	add.s32 	%r70, %r63, %r69;
	add.s32 	%r71, %r64, %r70;
	add.s32 	%r72, %r65, %r71;
	add.s32 	%r73, %r66, %r72;
	add.s32 	%r74, %r67, %r73;
	st.shared.u32 	[%r45+16], %r60;
	st.shared.u32 	[%r45+20], %r68;
	st.shared.u32 	[%r45+24], %r69;
	st.shared.u32 	[%r45+28], %r70;
	st.shared.u32 	[%r45+32], %r71;
	st.shared.u32 	[%r45+36], %r72;
	st.shared.u32 	[%r45+40], %r73;
	st.shared.u32 	[%r45+44], %r74;
$L__BB4_4:
	setp.gt.u32 	%p3, %r1, 255;
	bar.sync 	0;
	@%p3 bra 	$L__BB4_6;
	ld.shared.u32 	%r75, [%r4];
	st.global.u32 	[%rd1], %r75;
$L__BB4_6:
	ret;

}
	// .globl	_ZN3cub18CUB_300001_SM_10006detail10radix_sort29DeviceRadixSortOnesweepKernelINS1_5radix10policy_hubIjjjE10Policy1000ELNS0_9SortOrderE0EjjjiiNS1_21identity_decomposer_tEEEvPT5_SB_PT3_PKSC_PT1_PKSG_PT2_PKSK_T4_iiT6_
.visible .entry _ZN3cub18CUB_300001_SM_10006detail10radix_sort29DeviceRadixSortOnesweepKernelINS1_5radix10policy_hubIjjjE10Policy1000ELNS0_9SortOrderE0EjjjiiNS1_21identity_decomposer_tEEEvPT5_SB_PT3_PKSC_PT1_PKSG_PT2_PKSK_T4_iiT6_(
	.param .u64 .ptr .align 1 _ZN3cub18CUB_300001_SM_10006detail10radix_sort29DeviceRadixSortOnesweepKernelINS1_5radix10policy_hubIjjjE10Policy1000ELNS0_9SortOrderE0EjjjiiNS1_21identity_decomposer_tEEEvPT5_SB_PT3_PKSC_PT1_PKSG_PT2_PKSK_T4_iiT6__param_0,
	.param .u64 .ptr .align 1 _ZN3cub18CUB_300001_SM_10006detail10radix_sort29DeviceRadixSortOnesweepKernelINS1_5radix10policy_hubIjjjE10Policy1000ELNS0_9SortOrderE0EjjjiiNS1_21identity_decomposer_tEEEvPT5_SB_PT3_PKSC_PT1_PKSG_PT2_PKSK_T4_iiT6__param_1,
	.param .u64 .ptr .align 1 _ZN3cub18CUB_300001_SM_10006detail10radix_sort29DeviceRadixSortOnesweepKernelINS1_5radix10policy_hubIjjjE10Policy1000ELNS0_9SortOrderE0EjjjiiNS1_21identity_decomposer_tEEEvPT5_SB_PT3_PKSC_PT1_PKSG_PT2_PKSK_T4_iiT6__param_2,
	.param .u64 .ptr .align 1 _ZN3cub18CUB_300001_SM_10006detail10radix_sort29DeviceRadixSortOnesweepKernelINS1_5radix10policy_hubIjjjE10Policy1000ELNS0_9SortOrderE0EjjjiiNS1_21identity_decomposer_tEEEvPT5_SB_PT3_PKSC_PT1_PKSG_PT2_PKSK_T4_iiT6__param_3,
	.param .u64 .ptr .align 1 _ZN3cub18CUB_300001_SM_10006detail10radix_sort29DeviceRadixSortOnesweepKernelINS1_5radix10policy_hubIjjjE10Policy1000ELNS0_9SortOrderE0EjjjiiNS1_21identity_decomposer_tEEEvPT5_SB_PT3_PKSC_PT1_PKSG_PT2_PKSK_T4_iiT6__param_4,
	.param .u64 .ptr .align 1 _ZN3cub18CUB_300001_SM_10006detail10radix_sort29DeviceRadixSortOnesweepKernelINS1_5radix10policy_hubIjjjE10Policy1000ELNS0_9SortOrderE0EjjjiiNS1_21identity_decomposer_tEEEvPT5_SB_PT3_PKSC_PT1_PKSG_PT2_PKSK_T4_iiT6__param_5,
	.param .u64 .ptr .align 1 _ZN3cub18CUB_300001_SM_10006detail10radix_sort29DeviceRadixSortOnesweepKernelINS1_5radix10policy_hubIjjjE10Policy1000ELNS0_9SortOrderE0EjjjiiNS1_21identity_decomposer_tEEEvPT5_SB_PT3_PKSC_PT1_PKSG_PT2_PKSK_T4_iiT6__param_6,
	.param .u64 .ptr .align 1 _ZN3cub18CUB_300001_SM_10006detail10radix_sort29DeviceRadixSortOnesweepKernelINS1_5radix10policy_hubIjjjE10Policy1000ELNS0_9SortOrderE0EjjjiiNS1_21identity_decomposer_tEEEvPT5_SB_PT3_PKSC_PT1_PKSG_PT2_PKSK_T4_iiT6__param_7,
	.param .u32 _ZN3cub18CUB_300001_SM_10006detail10radix_sort29DeviceRadixSortOnesweepKernelINS1_5radix10policy_hubIjjjE10Policy1000ELNS0_9SortOrderE0EjjjiiNS1_21identity_decomposer_tEEEvPT5_SB_PT3_PKSC_PT1_PKSG_PT2_PKSK_T4_iiT6__param_8,
	.param .u32 _ZN3cub18CUB_300001_SM_10006detail10radix_sort29DeviceRadixSortOnesweepKernelINS1_5radix10policy_hubIjjjE10Policy1000ELNS0_9SortOrderE0EjjjiiNS1_21identity_decomposer_tEEEvPT5_SB_PT3_PKSC_PT1_PKSG_PT2_PKSK_T4_iiT6__param_9,
	.param .u32 _ZN3cub18CUB_300001_SM_10006detail10radix_sort29DeviceRadixSortOnesweepKernelINS1_5radix10policy_hubIjjjE10Policy1000ELNS0_9SortOrderE0EjjjiiNS1_21identity_decomposer_tEEEvPT5_SB_PT3_PKSC_PT1_PKSG_PT2_PKSK_T4_iiT6__param_10,
	.param .align 1 .b8 _ZN3cub18CUB_300001_SM_10006detail10radix_sort29DeviceRadixSortOnesweepKernelINS1_5radix10policy_hubIjjjE10Policy1000ELNS0_9SortOrderE0EjjjiiNS1_21identity_decomposer_tEEEvPT5_SB_PT3_PKSC_PT1_PKSG_PT2_PKSK_T4_iiT6__param_11[1]
)
.maxntid 384
{
	.reg .pred 	%p<259>;
	.reg .b32 	%r<3116>;
	.reg .b64 	%rd<312>;
	// demoted variable
	.shared .align 16 .b8 _ZZN3cub18CUB_300001_SM_10006detail10radix_sort29DeviceRadixSortOnesweepKernelINS1_5radix10policy_hubIjjjE10Policy1000ELNS0_9SortOrderE0EjjjiiNS1_21identity_decomposer_tEEEvPT5_SB_PT3_PKSC_PT1_PKSG_PT2_PKSK_T4_iiT6_E1s[36352];
	ld.param.u64 	%rd16, [_ZN3cub18CUB_300001_SM_10006detail10radix_sort29DeviceRadixSortOnesweepKernelINS1_5radix10policy_hubIjjjE10Policy1000ELNS0_9SortOrderE0EjjjiiNS1_21identity_decomposer_tEEEvPT5_SB_PT3_PKSC_PT1_PKSG_PT2_PKSK_T4_iiT6__param_1];
	ld.param.u64 	%rd22, [_ZN3cub18CUB_300001_SM_10006detail10radix_sort29DeviceRadixSortOnesweepKernelINS1_5radix10policy_hubIjjjE10Policy1000ELNS0_9SortOrderE0EjjjiiNS1_21identity_decomposer_tEEEvPT5_SB_PT3_PKSC_PT1_PKSG_PT2_PKSK_T4_iiT6__param_5];
	cvta.to.global.u64 	%rd1, %rd22;
	mov.u32 	%r1, %tid.x;
	shr.u32 	%r2, %r1, 5;
	// begin inline asm
	mov.u32 %r581, %laneid;
	// end inline asm
	setp.ne.s32 	%p1, %r1, 0;
	@%p1 bra 	$L__BB5_2;
	cvta.to.global.u64 	%rd23, %rd16;
	atom.global.add.u32 	%r582, [%rd23], 1;
	st.shared.u32 	[_ZZN3cub18CUB_300001_SM_10006detail10radix_sort29DeviceRadixSortOnesweepKernelINS1_5radix10policy_hubIjjjE10Policy1000ELNS0_9SortOrderE0EjjjiiNS1_21identity_decomposer_tEEEvPT5_SB_PT3_PKSC_PT1_PKSG_PT2_PKSK_T4_iiT6_E1s+35328], %r582;
$L__BB5_2:
	ld.param.u32 	%r2855, [_ZN3cub18CUB_300001_SM_10006detail10radix_sort29DeviceRadixSortOnesweepKernelINS1_5radix10policy_hubIjjjE10Policy1000ELNS0_9SortOrderE0EjjjiiNS1_21identity_decomposer_tEEEvPT5_SB_PT3_PKSC_PT1_PKSG_PT2_PKSK_T4_iiT6__param_8];
	bar.sync 	0;
	ld.shared.u32 	%r4, [_ZZN3cub18CUB_300001_SM_10006detail10radix_sort29DeviceRadixSortOnesweepKernelINS1_5radix10policy_hubIjjjE10Policy1000ELNS0_9SortOrderE0EjjjiiNS1_21identity_decomposer_tEEEvPT5_SB_PT3_PKSC_PT1_PKSG_PT2_PKSK_T4_iiT6_E1s+35328];
	mul.lo.s32 	%r5, %r4, 8832;
	add.s32 	%r583, %r5, 8832;
	setp.gt.s32 	%p2, %r583, %r2855;
	@%p2 bra 	$L__BB5_4;
	and.b32  	%r584, %r1, 31;
	and.b32  	%r585, %r1, 992;
	mul.lo.s32 	%r586, %r585, 23;
	or.b32  	%r587, %r586, %r584;
	cvt.u64.u32 	%rd24, %r5;
	cvt.u64.u32 	%rd25, %r587;
	add.s64 	%rd26, %rd25, %rd24;
	shl.b64 	%rd27, %rd26, 2;
	add.s64 	%rd28, %rd1, %rd27;
	ld.global.u32 	%r2983, [%rd28];
	ld.global.u32 	%r2982, [%rd28+128];
	ld.global.u32 	%r2981, [%rd28+256];
	ld.global.u32 	%r2980, [%rd28+384];
	ld.global.u32 	%r2979, [%rd28+512];
	ld.global.u32 	%r2978, [%rd28+640];
	ld.global.u32 	%r2977, [%rd28+768];
	ld.global.u32 	%r2976, [%rd28+896];
	ld.global.u32 	%r2975, [%rd28+1024];
	ld.global.u32 	%r2974, [%rd28+1152];
	ld.global.u32 	%r2973, [%rd28+1280];
	ld.global.u32 	%r2972, [%rd28+1408];
	ld.global.u32 	%r2971, [%rd28+1536];
	ld.global.u32 	%r2970, [%rd28+1664];
	ld.global.u32 	%r2969, [%rd28+1792];
	ld.global.u32 	%r2968, [%rd28+1920];
	ld.global.u32 	%r2967, [%rd28+2048];
	ld.global.u32 	%r2966, [%rd28+2176];
	ld.global.u32 	%r2965, [%rd28+2304];
	ld.global.u32 	%r2964, [%rd28+2432];
	ld.global.u32 	%r2963, [%rd28+2560];
	ld.global.u32 	%r2962, [%rd28+2688];
	ld.global.u32 	%r2961, [%rd28+2816];
	bra.uni 	$L__BB5_50;
$L__BB5_4:
	ld.param.u32 	%r2856, [_ZN3cub18CUB_300001_SM_10006detail10radix_sort29DeviceRadixSortOnesweepKernelINS1_5radix10policy_hubIjjjE10Policy1000ELNS0_9SortOrderE0EjjjiiNS1_21identity_decomposer_tEEEvPT5_SB_PT3_PKSC_PT1_PKSG_PT2_PKSK_T4_iiT6__param_8];
	cvt.u64.u32 	%rd29, %r5;
	sub.s32 	%r29, %r2856, %r5;
	and.b32  	%r589, %r1, 31;
	and.b32  	%r590, %r1, 992;
	mul.lo.s32 	%r591, %r590, 23;
	or.b32  	%r30, %r591, %r589;
	setp.ge.s32 	%p3, %r30, %r29;
	cvt.u64.u32 	%rd30, %r30;
	add.s64 	%rd31, %rd30, %rd29;
	shl.b64 	%rd32, %rd31, 2;
	add.s64 	%rd2, %rd1, %rd32;
	mov.b32 	%r2983, -1;
	@%p3 bra 	$L__BB5_6;
	ld.global.u32 	%r2983, [%rd2];
$L__BB5_6:
	add.s32 	%r593, %r30, 32;
	setp.ge.s32 	%p4, %r593, %r29;
	mov.b32 	%r2982, -1;
	@%p4 bra 	$L__BB5_8;
	ld.global.u32 	%r2982, [%rd2+128];
$L__BB5_8:
	add.s32 	%r595, %r30, 64;
	setp.ge.s32 	%p5, %r595, %r29;
	mov.b32 	%r2981, -1;
	@%p5 bra 	$L__BB5_10;
	ld.global.u32 	%r2981, [%rd2+256];
$L__BB5_10:
	add.s32 	%r597, %r30, 96;
	setp.ge.s32 	%p6, %r597, %r29;
	mov.b32 	%r2980, -1;
	@%p6 bra 	$L__BB5_12;
	ld.global.u32 	%r2980, [%rd2+384];
$L__BB5_12:
	add.s32 	%r599, %r30, 128;
	setp.ge.s32 	%p7, %r599, %r29;
	mov.b32 	%r2979, -1;
	@%p7 bra 	$L__BB5_14;
	ld.global.u32 	%r2979, [%rd2+512];
$L__BB5_14:
	add.s32 	%r601, %r30, 160;
	setp.ge.s32 	%p8, %r601, %r29;
	mov.b32 	%r2978, -1;
	@%p8 bra 	$L__BB5_16;
	ld.global.u32 	%r2978, [%rd2+640];
$L__BB5_16:
	add.s32 	%r603, %r30, 192;
	setp.ge.s32 	%p9, %r603, %r29;
	mov.b32 	%r2977, -1;
	@%p9 bra 	$L__BB5_18;
	ld.global.u32 	%r2977, [%rd2+768];
$L__BB5_18:
	add.s32 	%r605, %r30, 224;
	setp.ge.s32 	%p10, %r605, %r29;
	mov.b32 	%r2976, -1;
	@%p10 bra 	$L__BB5_20;
	ld.global.u32 	%r2976, [%rd2+896];
$L__BB5_20:
	add.s32 	%r607, %r30, 256;
	setp.ge.s32 	%p11, %r607, %r29;
	mov.b32 	%r2975, -1;
	@%p11 bra 	$L__BB5_22;
	ld.global.u32 	%r2975, [%rd2+1024];
$L__BB5_22:
	add.s32 	%r609, %r30, 288;
	setp.ge.s32 	%p12, %r609, %r29;
	mov.b32 	%r2974, -1;
	@%p12 bra 	$L__BB5_24;
	ld.global.u32 	%r2974, [%rd2+1152];
$L__BB5_24:
	add.s32 	%r611, %r30, 320;
	setp.ge.s32 	%p13, %r611, %r29;
	mov.b32 	%r2973, -1;
	@%p13 bra 	$L__BB5_26;
	ld.global.u32 	%r2973, [%rd2+1280];
$L__BB5_26:
	add.s32 	%r613, %r30, 352;
	setp.ge.s32 	%p14, %r613, %r29;
	mov.b32 	%r2972, -1;
	@%p14 bra 	$L__BB5_28;
	ld.global.u32 	%r2972, [%rd2+1408];
$L__BB5_28:
	add.s32 	%r615, %r30, 384;
	setp.ge.s32 	%p15, %r615, %r29;
	mov.b32 	%r2971, -1;
	@%p15 bra 	$L__BB5_30;
	ld.global.u32 	%r2971, [%rd2+1536];
$L__BB5_30:
	add.s32 	%r617, %r30, 416;
	setp.ge.s32 	%p16, %r617, %r29;
	mov.b32 	%r2970, -1;
	@%p16 bra 	$L__BB5_32;
	ld.global.u32 	%r2970, [%rd2+1664];
$L__BB5_32:
	add.s32 	%r619, %r30, 448;
	setp.ge.s32 	%p17, %r619, %r29;
	mov.b32 	%r2969, -1;
	@%p17 bra 	$L__BB5_34;
	ld.global.u32 	%r2969, [%rd2+1792];
$L__BB5_34:
	add.s32 	%r621, %r30, 480;
	setp.ge.s32 	%p18, %r621, %r29;
	mov.b32 	%r2968, -1;
	@%p18 bra 	$L__BB5_36;
	ld.global.u32 	%r2968, [%rd2+1920];
$L__BB5_36:
	add.s32 	%r623, %r30, 512;
	setp.ge.s32 	%p19, %r623, %r29;
	mov.b32 	%r2967, -1;
	@%p19 bra 	$L__BB5_38;
	ld.global.u32 	%r2967, [%rd2+2048];
$L__BB5_38:
	add.s32 	%r625, %r30, 544;
	setp.ge.s32 	%p20, %r625, %r29;
	mov.b32 	%r2966, -1;
	@%p20 bra 	$L__BB5_40;
	ld.global.u32 	%r2966, [%rd2+2176];
$L__BB5_40:
	add.s32 	%r627, %r30, 576;
	setp.ge.s32 	%p21, %r627, %r29;
	mov.b32 	%r2965, -1;
	@%p21 bra 	$L__BB5_42;
	ld.global.u32 	%r2965, [%rd2+2304];
$L__BB5_42:
	add.s32 	%r629, %r30, 608;
	setp.ge.s32 	%p22, %r629, %r29;
	mov.b32 	%r2964, -1;
	@%p22 bra 	$L__BB5_44;
	ld.global.u32 	%r2964, [%rd2+2432];
$L__BB5_44:
	add.s32 	%r631, %r30, 640;
	setp.ge.s32 	%p23, %r631, %r29;
	mov.b32 	%r2963, -1;
	@%p23 bra 	$L__BB5_46;
	ld.global.u32 	%r2963, [%rd2+2560];
$L__BB5_46:
	add.s32 	%r633, %r30, 672;
	setp.ge.s32 	%p24, %r633, %r29;
	mov.b32 	%r2962, -1;
	@%p24 bra 	$L__BB5_48;
	ld.global.u32 	%r2962, [%rd2+2688];
$L__BB5_48:
	add.s32 	%r635, %r30, 704;
	setp.ge.s32 	%p25, %r635, %r29;
	mov.b32 	%r2961, -1;
	@%p25 bra 	$L__BB5_50;
	ld.global.u32 	%r2961, [%rd2+2816];
$L__BB5_50:
	shl.b32 	%r636, %r2, 10;
	mov.u32 	%r637, _ZZN3cub18CUB_300001_SM_10006detail10radix_sort29DeviceRadixSortOnesweepKernelINS1_5radix10policy_hubIjjjE10Policy1000ELNS0_9SortOrderE0EjjjiiNS1_21identity_decomposer_tEEEvPT5_SB_PT3_PKSC_PT1_PKSG_PT2_PKSK_T4_iiT6_E1s;
	add.s32 	%r99, %r637, %r636;
	setp.gt.s32 	%p26, %r581, 255;
	@%p26 bra 	$L__BB5_63;
	max.s32 	%r638, %r581, 224;
	sub.s32 	%r639, %r638, %r581;
	add.s32 	%r640, %r639, 31;
	shr.u32 	%r641, %r640, 5;
	add.s32 	%r100, %r641, 1;
	and.b32  	%r101, %r100, 15;
	setp.lt.u32 	%p27, %r640, 480;
	mov.u32 	%r2987, %r581;
	@%p27 bra 	$L__BB5_54;
	and.b32  	%r642, %r100, 268435440;
	neg.s32 	%r2985, %r642;
	shl.b32 	%r644, %r581, 2;
	add.s32 	%r645, %r636, %r644;
	add.s32 	%r647, %r645, %r637;
	add.s32 	%r2984, %r647, 1024;
	mov.u32 	%r2987, %r581;
$L__BB5_53:
	.pragma "nounroll";
	mov.b32 	%r648, 0;
	st.shared.u32 	[%r2984+-1024], %r648;
	st.shared.u32 	[%r2984+-896], %r648;
	st.shared.u32 	[%r2984+-768], %r648;
	st.shared.u32 	[%r2984+-640], %r648;
	st.shared.u32 	[%r2984+-512], %r648;
	st.shared.u32 	[%r2984+-384], %r648;
	st.shared.u32 	[%r2984+-256], %r648;
	st.shared.u32 	[%r2984+-128], %r648;
	st.shared.u32 	[%r2984], %r648;
	st.shared.u32 	[%r2984+128], %r648;
	st.shared.u32 	[%r2984+256], %r648;
	st.shared.u32 	[%r2984+384], %r648;
	st.shared.u32 	[%r2984+512], %r648;
	st.shared.u32 	[%r2984+640], %r648;
	st.shared.u32 	[%r2984+768], %r648;
	st.shared.u32 	[%r2984+896], %r648;
	add.s32 	%r2987, %r2987, 512;
	add.s32 	%r2985, %r2985, 16;
	add.s32 	%r2984, %r2984, 2048;
	setp.ne.s32 	%p28, %r2985, 0;
	@%p28 bra 	$L__BB5_53;
$L__BB5_54:
	setp.eq.s32 	%p29, %r101, 0;
	@%p29 bra 	$L__BB5_63;
	and.b32  	%r111, %r100, 7;
	setp.lt.u32 	%p30, %r101, 8;
	@%p30 bra 	$L__BB5_57;
	shl.b32 	%r649, %r2987, 2;
	add.s32 	%r650, %r99, %r649;
	mov.b32 	%r651, 0;
	st.shared.u32 	[%r650], %r651;
	st.shared.u32 	[%r650+128], %r651;
	st.shared.u32 	[%r650+256], %r651;
	st.shared.u32 	[%r650+384], %r651;
	st.shared.u32 	[%r650+512], %r651;
	st.shared.u32 	[%r650+640], %r651;
	st.shared.u32 	[%r650+768], %r651;
	st.shared.u32 	[%r650+896], %r651;
	add.s32 	%r2987, %r2987, 256;
$L__BB5_57:
	setp.eq.s32 	%p31, %r111, 0;
	@%p31 bra 	$L__BB5_63;
	and.b32  	%r114, %r100, 3;
	setp.lt.u32 	%p32, %r111, 4;
	@%p32 bra 	$L__BB5_60;
	shl.b32 	%r652, %r2987, 2;
	add.s32 	%r653, %r99, %r652;
	mov.b32 	%r654, 0;
	st.shared.u32 	[%r653], %r654;
	st.shared.u32 	[%r653+128], %r654;
	st.shared.u32 	[%r653+256], %r654;
	st.shared.u32 	[%r653+384], %r654;
	add.s32 	%r2987, %r2987, 128;
$L__BB5_60:
	setp.eq.s32 	%p33, %r114, 0;
	@%p33 bra 	$L__BB5_63;
	shl.b32 	%r656, %r2987, 2;
	add.s32 	%r657, %r636, %r656;
	add.s32 	%r2991, %r637, %r657;
	neg.s32 	%r2990, %r114;
$L__BB5_62:
	.pragma "nounroll";
	mov.b32 	%r659, 0;
	st.shared.u32 	[%r2991], %r659;
	add.s32 	%r2991, %r2991, 128;
	add.s32 	%r2990, %r2990, 1;
	setp.ne.s32 	%p34, %r2990, 0;
	@%p34 bra 	$L__BB5_62;
$L__BB5_63:
	ld.param.u32 	%r2937, [_ZN3cub18CUB_300001_SM_10006detail10radix_sort29DeviceRadixSortOnesweepKernelINS1_5radix10policy_hubIjjjE10Policy1000ELNS0_9SortOrderE0EjjjiiNS1_21identity_decomposer_tEEEvPT5_SB_PT3_PKSC_PT1_PKSG_PT2_PKSK_T4_iiT6__param_10];
	ld.param.u32 	%r2871, [_ZN3cub18CUB_300001_SM_10006detail10radix_sort29DeviceRadixSortOnesweepKernelINS1_5radix10policy_hubIjjjE10Policy1000ELNS0_9SortOrderE0EjjjiiNS1_21identity_decomposer_tEEEvPT5_SB_PT3_PKSC_PT1_PKSG_PT2_PKSK_T4_iiT6__param_9];
	bar.warp.sync 	-1;
	shr.u32 	%r661, %r2983, %r2871;
	mov.b32 	%r662, -1;
	shl.b32 	%r663, %r662, %r2937;
	not.b32 	%r123, %r663;
	and.b32  	%r124, %r661, %r123;
	shl.b32 	%r664, %r1, 5;
	and.b32  	%r665, %r664, 31744;
	add.s32 	%r667, %r637, %r665;
	shl.b32 	%r668, %r124, 2;
	add.s32 	%r126, %r667, %r668;
	atom.shared.add.u32 	%r669, [%r126], 1;
	shr.u32 	%r670, %r2982, %r2871;
	and.b32  	%r671, %r670, %r123;
	shl.b32 	%r672, %r671, 2;
	add.s32 	%r127, %r667, %r672;
	atom.shared.add.u32 	%r673, [%r127], 1;
	shr.u32 	%r674, %r2981, %r2871;
	and.b32  	%r675, %r674, %r123;
	shl.b32 	%r676, %r675, 2;
	add.s32 	%r128, %r667, %r676;
	atom.shared.add.u32 	%r677, [%r128], 1;
	shr.u32 	%r678, %r2980, %r2871;
	and.b32  	%r679, %r678, %r123;
	shl.b32 	%r680, %r679, 2;
	add.s32 	%r129, %r667, %r680;
	atom.shared.add.u32 	%r681, [%r129], 1;
	shr.u32 	%r682, %r2979, %r2871;
	and.b32  	%r683, %r682, %r123;
	shl.b32 	%r684, %r683, 2;
	add.s32 	%r130, %r667, %r684;
	atom.shared.add.u32 	%r685, [%r130], 1;
	shr.u32 	%r686, %r2978, %r2871;
	and.b32  	%r687, %r686, %r123;
	shl.b32 	%r688, %r687, 2;
	add.s32 	%r689, %r667, %r688;
	atom.shared.add.u32 	%r690, [%r689], 1;
	shr.u32 	%r691, %r2977, %r2871;
	and.b32  	%r692, %r691, %r123;
	shl.b32 	%r693, %r692, 2;
	add.s32 	%r694, %r667, %r693;
	atom.shared.add.u32 	%r695, [%r694], 1;
	shr.u32 	%r696, %r2976, %r2871;
	and.b32  	%r697, %r696, %r123;
	shl.b32 	%r698, %r697, 2;
	add.s32 	%r699, %r667, %r698;
	atom.shared.add.u32 	%r700, [%r699], 1;
	shr.u32 	%r701, %r2975, %r2871;
	and.b32  	%r702, %r701, %r123;
	shl.b32 	%r703, %r702, 2;
	add.s32 	%r704, %r667, %r703;
	atom.shared.add.u32 	%r705, [%r704], 1;
	shr.u32 	%r706, %r2974, %r2871;
	and.b32  	%r707, %r706, %r123;
	shl.b32 	%r708, %r707, 2;
	add.s32 	%r709, %r667, %r708;
	atom.shared.add.u32 	%r710, [%r709], 1;
	shr.u32 	%r711, %r2973, %r2871;
	and.b32  	%r712, %r711, %r123;
	shl.b32 	%r713, %r712, 2;
	add.s32 	%r714, %r667, %r713;
	atom.shared.add.u32 	%r715, [%r714], 1;
	shr.u32 	%r716, %r2972, %r2871;
	and.b32  	%r717, %r716, %r123;
	shl.b32 	%r718, %r717, 2;
	add.s32 	%r719, %r667, %r718;
	atom.shared.add.u32 	%r720, [%r719], 1;
	shr.u32 	%r721, %r2971, %r2871;
	and.b32  	%r722, %r721, %r123;
	shl.b32 	%r723, %r722, 2;
	add.s32 	%r724, %r667, %r723;
	atom.shared.add.u32 	%r725, [%r724], 1;
	shr.u32 	%r726, %r2970, %r2871;
	and.b32  	%r727, %r726, %r123;
	shl.b32 	%r728, %r727, 2;
	add.s32 	%r729, %r667, %r728;
	atom.shared.add.u32 	%r730, [%r729], 1;
	shr.u32 	%r731, %r2969, %r2871;
	and.b32  	%r732, %r731, %r123;
	shl.b32 	%r733, %r732, 2;
	add.s32 	%r734, %r667, %r733;
	atom.shared.add.u32 	%r735, [%r734], 1;
	shr.u32 	%r736, %r2968, %r2871;
	and.b32  	%r737, %r736, %r123;
	shl.b32 	%r738, %r737, 2;
	add.s32 	%r739, %r667, %r738;
	atom.shared.add.u32 	%r740, [%r739], 1;
	shr.u32 	%r741, %r2967, %r2871;
	and.b32  	%r742, %r741, %r123;
	shl.b32 	%r743, %r742, 2;
	add.s32 	%r744, %r667, %r743;
	atom.shared.add.u32 	%r745, [%r744], 1;
	shr.u32 	%r746, %r2966, %r2871;
	and.b32  	%r747, %r746, %r123;
	shl.b32 	%r748, %r747, 2;
	add.s32 	%r749, %r667, %r748;
	atom.shared.add.u32 	%r750, [%r749], 1;
	shr.u32 	%r751, %r2965, %r2871;
	and.b32  	%r752, %r751, %r123;
	shl.b32 	%r753, %r752, 2;
	add.s32 	%r754, %r667, %r753;
	atom.shared.add.u32 	%r755, [%r754], 1;
	shr.u32 	%r756, %r2964, %r2871;
	and.b32  	%r757, %r756, %r123;
	shl.b32 	%r758, %r757, 2;
	add.s32 	%r759, %r667, %r758;
	atom.shared.add.u32 	%r760, [%r759], 1;
	shr.u32 	%r761, %r2963, %r2871;
	and.b32  	%r762, %r761, %r123;
	shl.b32 	%r763, %r762, 2;
	add.s32 	%r764, %r667, %r763;
	atom.shared.add.u32 	%r765, [%r764], 1;
	shr.u32 	%r766, %r2962, %r2871;
	and.b32  	%r767, %r766, %r123;
	shl.b32 	%r768, %r767, 2;
	add.s32 	%r769, %r667, %r768;
	atom.shared.add.u32 	%r770, [%r769], 1;
	shr.u32 	%r771, %r2961, %r2871;
	and.b32  	%r772, %r771, %r123;
	shl.b32 	%r773, %r772, 2;
	add.s32 	%r774, %r667, %r773;
	atom.shared.add.u32 	%r775, [%r774], 1;
	bar.sync 	0;
	setp.gt.u32 	%p35, %r1, 255;
	shl.b32 	%r776, %r1, 2;
	add.s32 	%r131, %r637, %r776;
	mov.b32 	%r2992, 0;
	@%p35 bra 	$L__BB5_65;
	ld.shared.u32 	%r777, [%r131];
	mov.b32 	%r778, 0;
	st.shared.u32 	[%r131], %r778;
	ld.shared.u32 	%r779, [%r131+1024];
	st.shared.u32 	[%r131+1024], %r777;
	add.s32 	%r780, %r779, %r777;
	ld.shared.u32 	%r781, [%r131+2048];
	st.shared.u32 	[%r131+2048], %r780;
	add.s32 	%r782, %r781, %r780;
	ld.shared.u32 	%r783, [%r131+3072];
	st.shared.u32 	[%r131+3072], %r782;
	add.s32 	%r784, %r783, %r782;
	ld.shared.u32 	%r785, [%r131+4096];
	st.shared.u32 	[%r131+4096], %r784;
	add.s32 	%r786, %r785, %r784;
	ld.shared.u32 	%r787, [%r131+5120];
	st.shared.u32 	[%r131+5120], %r786;
	add.s32 	%r788, %r787, %r786;
	ld.shared.u32 	%r789, [%r131+6144];
	st.shared.u32 	[%r131+6144], %r788;
	add.s32 	%r790, %r789, %r788;
	ld.shared.u32 	%r791, [%r131+7168];
	st.shared.u32 	[%r131+7168], %r790;
	add.s32 	%r792, %r791, %r790;
	ld.shared.u32 	%r793, [%r131+8192];
	st.shared.u32 	[%r131+8192], %r792;
	add.s32 	%r794, %r793, %r792;
	ld.shared.u32 	%r795, [%r131+9216];
	st.shared.u32 	[%r131+9216], %r794;
	add.s32 	%r796, %r795, %r794;
	ld.shared.u32 	%r797, [%r131+10240];
	st.shared.u32 	[%r131+10240], %r796;
	add.s32 	%r798, %r797, %r796;
	ld.shared.u32 	%r799, [%r131+11264];
	st.shared.u32 	[%r131+11264], %r798;
	add.s32 	%r2992, %r799, %r798;
$L__BB5_65:
	ld.param.u64 	%rd292, [_ZN3cub18CUB_300001_SM_10006detail10radix_sort29DeviceRadixSortOnesweepKernelINS1_5radix10policy_hubIjjjE10Policy1000ELNS0_9SortOrderE0EjjjiiNS1_21identity_decomposer_tEEEvPT5_SB_PT3_PKSC_PT1_PKSG_PT2_PKSK_T4_iiT6__param_0];
	setp.gt.u32 	%p36, %r1, 255;
	shl.b32 	%r800, %r4, 8;
	add.s32 	%r801, %r800, %r1;
	cvta.to.global.u64 	%rd3, %rd292;
	mul.wide.s32 	%rd33, %r801, 4;
	add.s64 	%rd4, %rd3, %rd33;
	@%p36 bra 	$L__BB5_67;
	or.b32  	%r802, %r2992, 1073741824;
	st.volatile.global.u32 	[%rd4], %r802;
$L__BB5_67:
	ld.param.u64 	%rd304, [_ZN3cub18CUB_300001_SM_10006detail10radix_sort29DeviceRadixSortOnesweepKernelINS1_5radix10policy_hubIjjjE10Policy1000ELNS0_9SortOrderE0EjjjiiNS1_21identity_decomposer_tEEEvPT5_SB_PT3_PKSC_PT1_PKSG_PT2_PKSK_T4_iiT6__param_7];
	ld.param.u64 	%rd301, [_ZN3cub18CUB_300001_SM_10006detail10radix_sort29DeviceRadixSortOnesweepKernelINS1_5radix10policy_hubIjjjE10Policy1000ELNS0_9SortOrderE0EjjjiiNS1_21identity_decomposer_tEEEvPT5_SB_PT3_PKSC_PT1_PKSG_PT2_PKSK_T4_iiT6__param_4];
	cvta.to.global.u64 	%rd5, %rd301;
	setp.lt.u32 	%p37, %r1, 256;
	setp.eq.s32 	%p38, %r2992, 8832;
	and.pred  	%p39, %p37, %p38;
	selp.u32 	%r803, 1, 0, %p39;
	{ 
	.reg .pred 	%p1; 
	.reg .pred 	%p2; 
	setp.ne.u32 	%p1, %r803, 0; 
	bar.red.or.pred 	%p2, 0, %p1; 
	selp.u32 	%r804, 1, 0, %p2; 
	}
	setp.eq.s32 	%p40, %r804, 0;
	and.b32  	%r805, %r1, 992;
	and.b32  	%r806, %r1, 31;
	mul.lo.s32 	%r807, %r805, 23;
	or.b32  	%r808, %r807, %r806;
	cvt.u64.u32 	%rd34, %r5;
	cvt.u64.u32 	%rd6, %r808;
	add.s64 	%rd35, %rd6, %rd34;
	cvta.to.global.u64 	%rd36, %rd304;
	shl.b64 	%rd37, %rd35, 2;
	add.s64 	%rd7, %rd36, %rd37;
	@%p40 bra 	$L__BB5_223;
	setp.gt.u32 	%p41, %r1, 255;
	@%p41 bra 	$L__BB5_76;
	ld.param.u64 	%rd299, [_ZN3cub18CUB_300001_SM_10006detail10radix_sort29DeviceRadixSortOnesweepKernelINS1_5radix10policy_hubIjjjE10Policy1000ELNS0_9SortOrderE0EjjjiiNS1_21identity_decomposer_tEEEvPT5_SB_PT3_PKSC_PT1_PKSG_PT2_PKSK_T4_iiT6__param_3];
	cvta.to.global.u64 	%rd38, %rd299;
	mul.wide.u32 	%rd39, %r1, 4;
	add.s64 	%rd40, %rd38, %rd39;
	ld.global.u32 	%r810, [%rd40];
	setp.gt.u32 	%p42, %r1, %r124;
	selp.b32 	%r811, 8832, 0, %p42;
	sub.s32 	%r2996, %r810, %r811;
	st.shared.u32 	[%r131+35328], %r2996;
	setp.lt.s32 	%p43, %r4, 1;
	mov.u32 	%r2997, %r2992;
	@%p43 bra 	$L__BB5_75;
	mov.b32 	%r2994, -1;
	mov.u32 	%r2993, %r4;
	mov.u32 	%r2997, %r2992;
$L__BB5_71:
	add.s32 	%r138, %r2993, -1;
	shl.b32 	%r813, %r138, 8;
	add.s32 	%r814, %r813, %r1;
	mul.wide.s32 	%rd41, %r814, 4;
	add.s64 	%rd8, %rd3, %rd41;
$L__BB5_72:
	membar.cta;
	ld.volatile.global.u32 	%r139, [%rd8];
	setp.eq.s32 	%p44, %r139, 0;
	@%p44 bra 	$L__BB5_72;
	and.b32  	%r815, %r139, 1073741823;
	add.s32 	%r2997, %r815, %r2997;
	setp.gt.s32 	%p45, %r139, -1;
	vote.sync.ballot.b32 	%r2994, %p45, %r2994;
	setp.gt.u32 	%p47, %r2993, 1;
	and.pred  	%p48, %p45, %p47;
	mov.u32 	%r2993, %r138;
	@%p48 bra 	$L__BB5_71;
	ld.shared.u32 	%r2996, [%r131+35328];
$L__BB5_75:
	or.b32  	%r816, %r2997, -2147483648;
	st.volatile.global.u32 	[%rd4], %r816;
	sub.s32 	%r817, %r2997, %r2992;
	add.s32 	%r818, %r817, %r2996;
	st.shared.u32 	[%r131+35328], %r818;
$L__BB5_76:
	ld.param.u32 	%r2857, [_ZN3cub18CUB_300001_SM_10006detail10radix_sort29DeviceRadixSortOnesweepKernelINS1_5radix10policy_hubIjjjE10Policy1000ELNS0_9SortOrderE0EjjjiiNS1_21identity_decomposer_tEEEvPT5_SB_PT3_PKSC_PT1_PKSG_PT2_PKSK_T4_iiT6__param_8];
	ld.param.u64 	%rd295, [_ZN3cub18CUB_300001_SM_10006detail10radix_sort29DeviceRadixSortOnesweepKernelINS1_5radix10policy_hubIjjjE10Policy1000ELNS0_9SortOrderE0EjjjiiNS1_21identity_decomposer_tEEEvPT5_SB_PT3_PKSC_PT1_PKSG_PT2_PKSK_T4_iiT6__param_2];
	setp.gt.u32 	%p49, %r1, 255;
	mad.lo.s32 	%r819, %r4, 8832, 8832;
	setp.lt.s32 	%p50, %r819, %r2857;
	setp.eq.s64 	%p51, %rd295, 0;
	or.pred  	%p52, %p51, %p50;
	or.pred  	%p53, %p49, %p52;
	@%p53 bra 	$L__BB5_78;
	ld.param.u64 	%rd296, [_ZN3cub18CUB_300001_SM_10006detail10radix_sort29DeviceRadixSortOnesweepKernelINS1_5radix10policy_hubIjjjE10Policy1000ELNS0_9SortOrderE0EjjjiiNS1_21identity_decomposer_tEEEvPT5_SB_PT3_PKSC_PT1_PKSG_PT2_PKSK_T4_iiT6__param_2];
	ld.shared.u32 	%r820, [%r131+35328];
	setp.gt.u32 	%p54, %r1, %r124;
	selp.b32 	%r821, 8832, 0, %p54;
	add.s32 	%r822, %r821, %r2992;
	add.s32 	%r823, %r822, %r820;
	cvta.to.global.u64 	%rd42, %rd296;
	mul.wide.u32 	%rd43, %r1, 4;
	add.s64 	%rd44, %rd42, %rd43;
	st.global.u32 	[%rd44], %r823;
$L__BB5_78:
	ld.param.u32 	%r2858, [_ZN3cub18CUB_300001_SM_10006detail10radix_sort29DeviceRadixSortOnesweepKernelINS1_5radix10policy_hubIjjjE10Policy1000ELNS0_9SortOrderE0EjjjiiNS1_21identity_decomposer_tEEEvPT5_SB_PT3_PKSC_PT1_PKSG_PT2_PKSK_T4_iiT6__param_8];
	setp.gt.s32 	%p55, %r819, %r2858;
	bar.sync 	0;
	add.s32 	%r827, %r637, %r668;
	ld.shared.u32 	%r145, [%r827+35328];
	@%p55 bra 	$L__BB5_80;
	cvt.u64.u32 	%rd45, %r145;
	add.s64 	%rd46, %rd6, %rd45;
	shl.b64 	%rd47, %rd46, 2;
	add.s64 	%rd48, %rd5, %rd47;
	st.global.u32 	[%rd48], %r2983;
	st.global.u32 	[%rd48+128], %r2982;
	st.global.u32 	[%rd48+256], %r2981;
	st.global.u32 	[%rd48+384], %r2980;
	st.global.u32 	[%rd48+512], %r2979;
	st.global.u32 	[%rd48+640], %r2978;
	st.global.u32 	[%rd48+768], %r2977;
	st.global.u32 	[%rd48+896], %r2976;
	st.global.u32 	[%rd48+1024], %r2975;
	st.global.u32 	[%rd48+1152], %r2974;
	st.global.u32 	[%rd48+1280], %r2973;
	st.global.u32 	[%rd48+1408], %r2972;
	st.global.u32 	[%rd48+1536], %r2971;
	st.global.u32 	[%rd48+1664], %r2970;
	st.global.u32 	[%rd48+1792], %r2969;
	st.global.u32 	[%rd48+1920], %r2968;
	st.global.u32 	[%rd48+2048], %r2967;
	st.global.u32 	[%rd48+2176], %r2966;
	st.global.u32 	[%rd48+2304], %r2965;
	st.global.u32 	[%rd48+2432], %r2964;
	st.global.u32 	[%rd48+2560], %r2963;
	st.global.u32 	[%rd48+2688], %r2962;
	st.global.u32 	[%rd48+2816], %r2961;
	bra.uni 	$L__BB5_126;
$L__BB5_80:
	ld.param.u32 	%r2859, [_ZN3cub18CUB_300001_SM_10006detail10radix_sort29DeviceRadixSortOnesweepKernelINS1_5radix10policy_hubIjjjE10Policy1000ELNS0_9SortOrderE0EjjjiiNS1_21identity_decomposer_tEEEvPT5_SB_PT3_PKSC_PT1_PKSG_PT2_PKSK_T4_iiT6__param_8];
	cvt.u32.u64 	%r828, %rd6;
	cvt.u64.u32 	%rd49, %r145;
	mad.lo.s32 	%r146, %r4, -8832, %r2859;
	setp.ge.s32 	%p56, %r828, %r146;
	add.s64 	%rd50, %rd6, %rd49;
	shl.b64 	%rd51, %rd50, 2;
	add.s64 	%rd9, %rd5, %rd51;
	@%p56 bra 	$L__BB5_82;
	st.global.u32 	[%rd9], %r2983;
$L__BB5_82:
	add.s32 	%r830, %r828, 32;
	setp.ge.s32 	%p57, %r830, %r146;
	@%p57 bra 	$L__BB5_84;
	st.global.u32 	[%rd9+128], %r2982;
$L__BB5_84:
	add.s32 	%r832, %r828, 64;
	setp.ge.s32 	%p58, %r832, %r146;
	@%p58 bra 	$L__BB5_86;
	st.global.u32 	[%rd9+256], %r2981;
$L__BB5_86:
	add.s32 	%r834, %r828, 96;
	setp.ge.s32 	%p59, %r834, %r146;
	@%p59 bra 	$L__BB5_88;
	st.global.u32 	[%rd9+384], %r2980;
$L__BB5_88:
	add.s32 	%r836, %r828, 128;
	setp.ge.s32 	%p60, %r836, %r146;
	@%p60 bra 	$L__BB5_90;
	st.global.u32 	[%rd9+512], %r2979;
$L__BB5_90:
	add.s32 	%r838, %r828, 160;
	setp.ge.s32 	%p61, %r838, %r146;
	@%p61 bra 	$L__BB5_92;
	st.global.u32 	[%rd9+640], %r2978;
$L__BB5_92:
	add.s32 	%r840, %r828, 192;
	setp.ge.s32 	%p62, %r840, %r146;
	@%p62 bra 	$L__BB5_94;
	st.global.u32 	[%rd9+768], %r2977;
$L__BB5_94:
	add.s32 	%r842, %r828, 224;
	setp.ge.s32 	%p63, %r842, %r146;
	@%p63 bra 	$L__BB5_96;
	st.global.u32 	[%rd9+896], %r2976;
$L__BB5_96:
	add.s32 	%r844, %r828, 256;
	setp.ge.s32 	%p64, %r844, %r146;
	@%p64 bra 	$L__BB5_98;
	st.global.u32 	[%rd9+1024], %r2975;
$L__BB5_98:
	add.s32 	%r846, %r828, 288;
	setp.ge.s32 	%p65, %r846, %r146;
	@%p65 bra 	$L__BB5_100;
	st.global.u32 	[%rd9+1152], %r2974;
$L__BB5_100:
	add.s32 	%r848, %r828, 320;
	setp.ge.s32 	%p66, %r848, %r146;
	@%p66 bra 	$L__BB5_102;
	st.global.u32 	[%rd9+1280], %r2973;
$L__BB5_102:
	add.s32 	%r850, %r828, 352;
	setp.ge.s32 	%p67, %r850, %r146;
	@%p67 bra 	$L__BB5_104;
	st.global.u32 	[%rd9+1408], %r2972;
$L__BB5_104:
	add.s32 	%r852, %r828, 384;
	setp.ge.s32 	%p68, %r852, %r146;
	@%p68 bra 	$L__BB5_106;
	st.global.u32 	[%rd9+1536], %r2971;
$L__BB5_106:
	add.s32 	%r854, %r828, 416;
	setp.ge.s32 	%p69, %r854, %r146;
	@%p69 bra 	$L__BB5_108;
	st.global.u32 	[%rd9+1664], %r2970;
$L__BB5_108:
	add.s32 	%r856, %r828, 448;
	setp.ge.s32 	%p70, %r856, %r146;
	@%p70 bra 	$L__BB5_110;
	st.global.u32 	[%rd9+1792], %r2969;
$L__BB5_110:
	add.s32 	%r858, %r828, 480;
	setp.ge.s32 	%p71, %r858, %r146;
	@%p71 bra 	$L__BB5_112;
	st.global.u32 	[%rd9+1920], %r2968;
$L__BB5_112:
	add.s32 	%r860, %r828, 512;
	setp.ge.s32 	%p72, %r860, %r146;
	@%p72 bra 	$L__BB5_114;
	st.global.u32 	[%rd9+2048], %r2967;
$L__BB5_114:
	add.s32 	%r862, %r828, 544;
	setp.ge.s32 	%p73, %r862, %r146;
	@%p73 bra 	$L__BB5_116;
	st.global.u32 	[%rd9+2176], %r2966;
$L__BB5_116:
	add.s32 	%r864, %r828, 576;
	setp.ge.s32 	%p74, %r864, %r146;
	@%p74 bra 	$L__BB5_118;
	st.global.u32 	[%rd9+2304], %r2965;
$L__BB5_118:
	add.s32 	%r866, %r828, 608;
	setp.ge.s32 	%p75, %r866, %r146;
	@%p75 bra 	$L__BB5_120;
	st.global.u32 	[%rd9+2432], %r2964;
$L__BB5_120:
	add.s32 	%r868, %r828, 640;
	setp.ge.s32 	%p76, %r868, %r146;
	@%p76 bra 	$L__BB5_122;
	st.global.u32 	[%rd9+2560], %r2963;
$L__BB5_122:
	add.s32 	%r870, %r828, 672;
	setp.ge.s32 	%p77, %r870, %r146;
	@%p77 bra 	$L__BB5_124;
	st.global.u32 	[%rd9+2688], %r2962;
$L__BB5_124:
	add.s32 	%r872, %r828, 704;
	setp.ge.s32 	%p78, %r872, %r146;
	@%p78 bra 	$L__BB5_126;
	st.global.u32 	[%rd9+2816], %r2961;
$L__BB5_126:
	ld.param.u32 	%r2860, [_ZN3cub18CUB_300001_SM_10006detail10radix_sort29DeviceRadixSortOnesweepKernelINS1_5radix10policy_hubIjjjE10Policy1000ELNS0_9SortOrderE0EjjjiiNS1_21identity_decomposer_tEEEvPT5_SB_PT3_PKSC_PT1_PKSG_PT2_PKSK_T4_iiT6__param_8];
	setp.gt.s32 	%p79, %r819, %r2860;
	@%p79 bra 	$L__BB5_128;
	ld.global.u32 	%r3042, [%rd7];
	ld.global.u32 	%r3041, [%rd7+128];
	ld.global.u32 	%r3040, [%rd7+256];
	ld.global.u32 	%r3039, [%rd7+384];
	ld.global.u32 	%r3038, [%rd7+512];
	ld.global.u32 	%r3037, [%rd7+640];
	ld.global.u32 	%r3036, [%rd7+768];
	ld.global.u32 	%r3035, [%rd7+896];
	ld.global.u32 	%r3034, [%rd7+1024];
	ld.global.u32 	%r3033, [%rd7+1152];
	ld.global.u32 	%r3032, [%rd7+1280];
	ld.global.u32 	%r3031, [%rd7+1408];
	ld.global.u32 	%r3030, [%rd7+1536];
	ld.global.u32 	%r3029, [%rd7+1664];
	ld.global.u32 	%r3028, [%rd7+1792];
	ld.global.u32 	%r3027, [%rd7+1920];
	ld.global.u32 	%r3026, [%rd7+2048];
	ld.global.u32 	%r3025, [%rd7+2176];
	ld.global.u32 	%r3024, [%rd7+2304];
	ld.global.u32 	%r3023, [%rd7+2432];
	ld.global.u32 	%r3022, [%rd7+2560];
	ld.global.u32 	%r3021, [%rd7+2688];
	ld.global.u32 	%r3020, [%rd7+2816];
	bra.uni 	$L__BB5_174;
$L__BB5_128:
	ld.param.u32 	%r2861, [_ZN3cub18CUB_300001_SM_10006detail10radix_sort29DeviceRadixSortOnesweepKernelINS1_5radix10policy_hubIjjjE10Policy1000ELNS0_9SortOrderE0EjjjiiNS1_21identity_decomposer_tEEEvPT5_SB_PT3_PKSC_PT1_PKSG_PT2_PKSK_T4_iiT6__param_8];
	cvt.u32.u64 	%r875, %rd6;
	sub.s32 	%r170, %r2861, %r5;
	setp.ge.s32 	%p80, %r875, %r170;
	@%p80 bra 	$L__BB5_130;
	ld.global.u32 	%r3042, [%rd7];
$L__BB5_130:
	add.s32 	%r879, %r875, 32;
	setp.ge.s32 	%p81, %r879, %r170;
	@%p81 bra 	$L__BB5_132;
	ld.global.u32 	%r3041, [%rd7+128];
$L__BB5_132:
	add.s32 	%r882, %r875, 64;
	setp.ge.s32 	%p82, %r882, %r170;
	@%p82 bra 	$L__BB5_134;
	ld.global.u32 	%r3040, [%rd7+256];
$L__BB5_134:
	add.s32 	%r885, %r875, 96;
	setp.ge.s32 	%p83, %r885, %r170;
	@%p83 bra 	$L__BB5_136;
	ld.global.u32 	%r3039, [%rd7+384];
$L__BB5_136:
	add.s32 	%r888, %r875, 128;
	setp.ge.s32 	%p84, %r888, %r170;
	@%p84 bra 	$L__BB5_138;
	ld.global.u32 	%r3038, [%rd7+512];
$L__BB5_138:
	add.s32 	%r891, %r875, 160;
	setp.ge.s32 	%p85, %r891, %r170;
	@%p85 bra 	$L__BB5_140;
	ld.global.u32 	%r3037, [%rd7+640];
$L__BB5_140:
	add.s32 	%r894, %r875, 192;
	setp.ge.s32 	%p86, %r894, %r170;
	@%p86 bra 	$L__BB5_142;
	ld.global.u32 	%r3036, [%rd7+768];
$L__BB5_142:
	add.s32 	%r897, %r875, 224;
	setp.ge.s32 	%p87, %r897, %r170;
	@%p87 bra 	$L__BB5_144;
	ld.global.u32 	%r3035, [%rd7+896];
$L__BB5_144:
	add.s32 	%r900, %r875, 256;
	setp.ge.s32 	%p88, %r900, %r170;
	@%p88 bra 	$L__BB5_146;
	ld.global.u32 	%r3034, [%rd7+1024];
$L__BB5_146:
	add.s32 	%r903, %r875, 288;
	setp.ge.s32 	%p89, %r903, %r170;
	@%p89 bra 	$L__BB5_148;
	ld.global.u32 	%r3033, [%rd7+1152];
$L__BB5_148:
	add.s32 	%r906, %r875, 320;
	setp.ge.s32 	%p90, %r906, %r170;
	@%p90 bra 	$L__BB5_150;
	ld.global.u32 	%r3032, [%rd7+1280];
$L__BB5_150:
	add.s32 	%r909, %r875, 352;
	setp.ge.s32 	%p91, %r909, %r170;
	@%p91 bra 	$L__BB5_152;
	ld.global.u32 	%r3031, [%rd7+1408];
$L__BB5_152:
	add.s32 	%r912, %r875, 384;
	setp.ge.s32 	%p92, %r912, %r170;
	@%p92 bra 	$L__BB5_154;
	ld.global.u32 	%r3030, [%rd7+1536];
$L__BB5_154:
	add.s32 	%r915, %r875, 416;
	setp.ge.s32 	%p93, %r915, %r170;
	@%p93 bra 	$L__BB5_156;
	ld.global.u32 	%r3029, [%rd7+1664];
$L__BB5_156:
	add.s32 	%r918, %r875, 448;
	setp.ge.s32 	%p94, %r918, %r170;
	@%p94 bra 	$L__BB5_158;
	ld.global.u32 	%r3028, [%rd7+1792];
$L__BB5_158:
	add.s32 	%r921, %r875, 480;
	setp.ge.s32 	%p95, %r921, %r170;
	@%p95 bra 	$L__BB5_160;
	ld.global.u32 	%r3027, [%rd7+1920];
$L__BB5_160:
	add.s32 	%r924, %r875, 512;
	setp.ge.s32 	%p96, %r924, %r170;
	@%p96 bra 	$L__BB5_162;
	ld.global.u32 	%r3026, [%rd7+2048];
$L__BB5_162:
	add.s32 	%r927, %r875, 544;
	setp.ge.s32 	%p97, %r927, %r170;
	@%p97 bra 	$L__BB5_164;
	ld.global.u32 	%r3025, [%rd7+2176];
$L__BB5_164:
	add.s32 	%r930, %r875, 576;
	setp.ge.s32 	%p98, %r930, %r170;
	@%p98 bra 	$L__BB5_166;
	ld.global.u32 	%r3024, [%rd7+2304];
$L__BB5_166:
	add.s32 	%r933, %r875, 608;
	setp.ge.s32 	%p99, %r933, %r170;
	@%p99 bra 	$L__BB5_168;
	ld.global.u32 	%r3023, [%rd7+2432];
$L__BB5_168:
	add.s32 	%r936, %r875, 640;
	setp.ge.s32 	%p100, %r936, %r170;
	@%p100 bra 	$L__BB5_170;
	ld.global.u32 	%r3022, [%rd7+2560];
$L__BB5_170:
	add.s32 	%r939, %r875, 672;
	setp.ge.s32 	%p101, %r939, %r170;
	@%p101 bra 	$L__BB5_172;
	ld.global.u32 	%r3021, [%rd7+2688];
$L__BB5_172:
	add.s32 	%r942, %r875, 704;
	setp.ge.s32 	%p102, %r942, %r170;
	@%p102 bra 	$L__BB5_174;
	ld.global.u32 	%r3020, [%rd7+2816];
$L__BB5_174:
	ld.param.u32 	%r2862, [_ZN3cub18CUB_300001_SM_10006detail10radix_sort29DeviceRadixSortOnesweepKernelINS1_5radix10policy_hubIjjjE10Policy1000ELNS0_9SortOrderE0EjjjiiNS1_21identity_decomposer_tEEEvPT5_SB_PT3_PKSC_PT1_PKSG_PT2_PKSK_T4_iiT6__param_8];
	ld.param.u64 	%rd302, [_ZN3cub18CUB_300001_SM_10006detail10radix_sort29DeviceRadixSortOnesweepKernelINS1_5radix10policy_hubIjjjE10Policy1000ELNS0_9SortOrderE0EjjjiiNS1_21identity_decomposer_tEEEvPT5_SB_PT3_PKSC_PT1_PKSG_PT2_PKSK_T4_iiT6__param_6];
	cvta.to.global.u64 	%rd10, %rd302;
	setp.gt.s32 	%p103, %r819, %r2862;
	@%p103 bra 	$L__BB5_176;
	cvt.u64.u32 	%rd52, %r145;
	add.s64 	%rd53, %rd6, %rd52;
	shl.b64 	%rd54, %rd53, 2;
	add.s64 	%rd55, %rd10, %rd54;
	st.global.u32 	[%rd55], %r3042;
	st.global.u32 	[%rd55+128], %r3041;
	st.global.u32 	[%rd55+256], %r3040;
	st.global.u32 	[%rd55+384], %r3039;
	st.global.u32 	[%rd55+512], %r3038;
	st.global.u32 	[%rd55+640], %r3037;
	st.global.u32 	[%rd55+768], %r3036;
	st.global.u32 	[%rd55+896], %r3035;
	st.global.u32 	[%rd55+1024], %r3034;
	st.global.u32 	[%rd55+1152], %r3033;
	st.global.u32 	[%rd55+1280], %r3032;
	st.global.u32 	[%rd55+1408], %r3031;
	st.global.u32 	[%rd55+1536], %r3030;
	st.global.u32 	[%rd55+1664], %r3029;
	st.global.u32 	[%rd55+1792], %r3028;
	st.global.u32 	[%rd55+1920], %r3027;
	st.global.u32 	[%rd55+2048], %r3026;
	st.global.u32 	[%rd55+2176], %r3025;
	st.global.u32 	[%rd55+2304], %r3024;
	st.global.u32 	[%rd55+2432], %r3023;
	st.global.u32 	[%rd55+2560], %r3022;
	st.global.u32 	[%rd55+2688], %r3021;
	st.global.u32 	[%rd55+2816], %r3020;
	bra.uni 	$L__BB5_222;
$L__BB5_176:
	ld.param.u32 	%r2863, [_ZN3cub18CUB_300001_SM_10006detail10radix_sort29DeviceRadixSortOnesweepKernelINS1_5radix10policy_hubIjjjE10Policy1000ELNS0_9SortOrderE0EjjjiiNS1_21identity_decomposer_tEEEvPT5_SB_PT3_PKSC_PT1_PKSG_PT2_PKSK_T4_iiT6__param_8];
	cvt.u32.u64 	%r944, %rd6;
	cvt.u64.u32 	%rd56, %r145;
	mad.lo.s32 	%r239, %r4, -8832, %r2863;
	setp.ge.s32 	%p104, %r944, %r239;
	add.s64 	%rd57, %rd6, %rd56;
	shl.b64 	%rd58, %rd57, 2;
	add.s64 	%rd11, %rd10, %rd58;
	@%p104 bra 	$L__BB5_178;
	st.global.u32 	[%rd11], %r3042;
$L__BB5_178:
	add.s32 	%r946, %r944, 32;
	setp.ge.s32 	%p105, %r946, %r239;
	@%p105 bra 	$L__BB5_180;
	st.global.u32 	[%rd11+128], %r3041;
$L__BB5_180:
	add.s32 	%r948, %r944, 64;
	setp.ge.s32 	%p106, %r948, %r239;
	@%p106 bra 	$L__BB5_182;
	st.global.u32 	[%rd11+256], %r3040;
$L__BB5_182:
	add.s32 	%r950, %r944, 96;
	setp.ge.s32 	%p107, %r950, %r239;
	@%p107 bra 	$L__BB5_184;
	st.global.u32 	[%rd11+384], %r3039;
$L__BB5_184:
	add.s32 	%r952, %r944, 128;
	setp.ge.s32 	%p108, %r952, %r239;
	@%p108 bra 	$L__BB5_186;
	st.global.u32 	[%rd11+512], %r3038;
$L__BB5_186:
	add.s32 	%r954, %r944, 160;
	setp.ge.s32 	%p109, %r954, %r239;
	@%p109 bra 	$L__BB5_188;
	st.global.u32 	[%rd11+640], %r3037;
$L__BB5_188:
	add.s32 	%r956, %r944, 192;
	setp.ge.s32 	%p110, %r956, %r239;
	@%p110 bra 	$L__BB5_190;
	st.global.u32 	[%rd11+768], %r3036;
$L__BB5_190:
	add.s32 	%r958, %r944, 224;
	setp.ge.s32 	%p111, %r958, %r239;
	@%p111 bra 	$L__BB5_192;
	st.global.u32 	[%rd11+896], %r3035;
$L__BB5_192:
	add.s32 	%r960, %r944, 256;
	setp.ge.s32 	%p112, %r960, %r239;
	@%p112 bra 	$L__BB5_194;
	st.global.u32 	[%rd11+1024], %r3034;
$L__BB5_194:
	add.s32 	%r962, %r944, 288;
	setp.ge.s32 	%p113, %r962, %r239;
	@%p113 bra 	$L__BB5_196;
	st.global.u32 	[%rd11+1152], %r3033;
$L__BB5_196:
	add.s32 	%r964, %r944, 320;
	setp.ge.s32 	%p114, %r964, %r239;
	@%p114 bra 	$L__BB5_198;
	st.global.u32 	[%rd11+1280], %r3032;
$L__BB5_198:
	add.s32 	%r966, %r944, 352;
	setp.ge.s32 	%p115, %r966, %r239;
	@%p115 bra 	$L__BB5_200;
	st.global.u32 	[%rd11+1408], %r3031;
$L__BB5_200:
	add.s32 	%r968, %r944, 384;
	setp.ge.s32 	%p116, %r968, %r239;
	@%p116 bra 	$L__BB5_202;
	st.global.u32 	[%rd11+1536], %r3030;
$L__BB5_202:
	add.s32 	%r970, %r944, 416;
	setp.ge.s32 	%p117, %r970, %r239;
	@%p117 bra 	$L__BB5_204;
	st.global.u32 	[%rd11+1664], %r3029;
$L__BB5_204:
	add.s32 	%r972, %r944, 448;
	setp.ge.s32 	%p118, %r972, %r239;
	@%p118 bra 	$L__BB5_206;
	st.global.u32 	[%rd11+1792], %r3028;
$L__BB5_206:
	add.s32 	%r974, %r944, 480;
	setp.ge.s32 	%p119, %r974, %r239;
	@%p119 bra 	$L__BB5_208;
	st.global.u32 	[%rd11+1920], %r3027;
$L__BB5_208:
	add.s32 	%r976, %r944, 512;
	setp.ge.s32 	%p120, %r976, %r239;
	@%p120 bra 	$L__BB5_210;
	st.global.u32 	[%rd11+2048], %r3026;
$L__BB5_210:
	add.s32 	%r978, %r944, 544;
	setp.ge.s32 	%p121, %r978, %r239;
	@%p121 bra 	$L__BB5_212;
	st.global.u32 	[%rd11+2176], %r3025;
$L__BB5_212:
	add.s32 	%r980, %r944, 576;
	setp.ge.s32 	%p122, %r980, %r239;
	@%p122 bra 	$L__BB5_214;
	st.global.u32 	[%rd11+2304], %r3024;
$L__BB5_214:
	add.s32 	%r982, %r944, 608;
	setp.ge.s32 	%p123, %r982, %r239;
	@%p123 bra 	$L__BB5_216;
	st.global.u32 	[%rd11+2432], %r3023;
$L__BB5_216:
	add.s32 	%r984, %r944, 640;
	setp.ge.s32 	%p124, %r984, %r239;
	@%p124 bra 	$L__BB5_218;
	st.global.u32 	[%rd11+2560], %r3022;
$L__BB5_218:
	add.s32 	%r986, %r944, 672;
	setp.ge.s32 	%p125, %r986, %r239;
	@%p125 bra 	$L__BB5_220;
	st.global.u32 	[%rd11+2688], %r3021;
$L__BB5_220:
	add.s32 	%r988, %r944, 704;
	setp.ge.s32 	%p126, %r988, %r239;
	@%p126 bra 	$L__BB5_222;
	st.global.u32 	[%rd11+2816], %r3020;
$L__BB5_222:
	// begin inline asm
	exit;
	// end inline asm
$L__BB5_223:
	mul.hi.u32 	%r989, %r1, 357913942;
	add.s32 	%r990, %r989, %r1;
	shl.b32 	%r991, %r990, 2;
	add.s32 	%r993, %r637, %r991;
	add.s32 	%r240, %r993, 13328;
	st.shared.u32 	[%r993+13328], %r2992;
	bar.sync 	0;
	setp.gt.u32 	%p127, %r1, 31;
	@%p127 bra 	$L__BB5_225;
	mad.lo.s32 	%r1025, %r1, 52, %r637;
	ld.shared.u32 	%r1026, [%r1025+13328];
	ld.shared.u32 	%r1027, [%r1025+13332];
	ld.shared.u32 	%r1028, [%r1025+13336];
	ld.shared.u32 	%r1029, [%r1025+13340];
	ld.shared.u32 	%r1030, [%r1025+13344];
	ld.shared.u32 	%r1031, [%r1025+13348];
	ld.shared.u32 	%r1032, [%r1025+13352];
	ld.shared.u32 	%r1033, [%r1025+13356];
	ld.shared.u32 	%r1034, [%r1025+13360];
	ld.shared.u32 	%r1035, [%r1025+13364];
	ld.shared.u32 	%r1036, [%r1025+13368];
	ld.shared.u32 	%r1037, [%r1025+13372];
	add.s32 	%r1038, %r1027, %r1026;
	add.s32 	%r1039, %r1038, %r1028;
	add.s32 	%r1040, %r1039, %r1029;
	add.s32 	%r1041, %r1040, %r1030;
	add.s32 	%r1042, %r1041, %r1031;
	add.s32 	%r1043, %r1042, %r1032;
	add.s32 	%r1044, %r1043, %r1033;
	add.s32 	%r1045, %r1044, %r1034;
	add.s32 	%r1046, %r1045, %r1035;
	add.s32 	%r1047, %r1046, %r1036;
	add.s32 	%r998, %r1047, %r1037;
	mov.b32 	%r996, 1;
	mov.b32 	%r1021, 0;
	mov.b32 	%r1023, -1;
	// begin inline asm
	{  .reg .s32 r0;  .reg .pred p;  shfl.sync.up.b32 r0|p, %r998, %r996, %r1021, %r1023;  @p add.s32 r0, r0, %r998;  mov.s32 %r994, r0;}
	// end inline asm
	mov.b32 	%r1002, 2;
	// begin inline asm
	{  .reg .s32 r0;  .reg .pred p;  shfl.sync.up.b32 r0|p, %r994, %r1002, %r1021, %r1023;  @p add.s32 r0, r0, %r994;  mov.s32 %r1000, r0;}
	// end inline asm
	mov.b32 	%r1008, 4;
	// begin inline asm
	{  .reg .s32 r0;  .reg .pred p;  shfl.sync.up.b32 r0|p, %r1000, %r1008, %r1021, %r1023;  @p add.s32 r0, r0, %r1000;  mov.s32 %r1006, r0;}
	// end inline asm
	mov.b32 	%r1014, 8;
	// begin inline asm
	{  .reg .s32 r0;  .reg .pred p;  shfl.sync.up.b32 r0|p, %r1006, %r1014, %r1021, %r1023;  @p add.s32 r0, r0, %r1006;  mov.s32 %r1012, r0;}
	// end inline asm
	mov.b32 	%r1020, 16;
	// begin inline asm
	{  .reg .s32 r0;  .reg .pred p;  shfl.sync.up.b32 r0|p, %r1012, %r1020, %r1021, %r1023;  @p add.s32 r0, r0, %r1012;  mov.s32 %r1018, r0;}
	// end inline asm
	sub.s32 	%r1048, %r1018, %r998;
	add.s32 	%r1049, %r1026, %r1048;
	add.s32 	%r1050, %r1027, %r1049;
	add.s32 	%r1051, %r1028, %r1050;
	add.s32 	%r1052, %r1029, %r1051;
	add.s32 	%r1053, %r1030, %r1052;
	add.s32 	%r1054, %r1031, %r1053;
	add.s32 	%r1055, %r1032, %r1054;
	add.s32 	%r1056, %r1033, %r1055;
	add.s32 	%r1057, %r1034, %r1056;
	add.s32 	%r1058, %r1035, %r1057;
	add.s32 	%r1059, %r1036, %r1058;
	st.shared.u32 	[%r1025+13328], %r1048;
	st.shared.u32 	[%r1025+13332], %r1049;
	st.shared.u32 	[%r1025+13336], %r1050;
	st.shared.u32 	[%r1025+13340], %r1051;
	st.shared.u32 	[%r1025+13344], %r1052;
	st.shared.u32 	[%r1025+13348], %r1053;
	st.shared.u32 	[%r1025+13352], %r1054;
	st.shared.u32 	[%r1025+13356], %r1055;
	st.shared.u32 	[%r1025+13360], %r1056;
	st.shared.u32 	[%r1025+13364], %r1057;
	st.shared.u32 	[%r1025+13368], %r1058;
	st.shared.u32 	[%r1025+13372], %r1059;
$L__BB5_225:
	setp.gt.u32 	%p128, %r1, 255;
	bar.sync 	0;
	ld.shared.u32 	%r241, [%r240];
	@%p128 bra 	$L__BB5_227;
	ld.shared.u32 	%r1060, [%r131];
	add.s32 	%r1061, %r1060, %r241;
	st.shared.u32 	[%r131], %r1061;
	ld.shared.u32 	%r1062, [%r131+1024];
	add.s32 	%r1063, %r1062, %r241;
	st.shared.u32 	[%r131+1024], %r1063;
	ld.shared.u32 	%r1064, [%r131+2048];
	add.s32 	%r1065, %r1064, %r241;
	st.shared.u32 	[%r131+2048], %r1065;
	ld.shared.u32 	%r1066, [%r131+3072];
	add.s32 	%r1067, %r1066, %r241;
	st.shared.u32 	[%r131+3072], %r1067;
	ld.shared.u32 	%r1068, [%r131+4096];
	add.s32 	%r1069, %r1068, %r241;
	st.shared.u32 	[%r131+4096], %r1069;
	ld.shared.u32 	%r1070, [%r131+5120];
	add.s32 	%r1071, %r1070, %r241;
	st.shared.u32 	[%r131+5120], %r1071;
	ld.shared.u32 	%r1072, [%r131+6144];
	add.s32 	%r1073, %r1072, %r241;
	st.shared.u32 	[%r131+6144], %r1073;
	ld.shared.u32 	%r1074, [%r131+7168];
	add.s32 	%r1075, %r1074, %r241;
	st.shared.u32 	[%r131+7168], %r1075;
	ld.shared.u32 	%r1076, [%r131+8192];
	add.s32 	%r1077, %r1076, %r241;
	st.shared.u32 	[%r131+8192], %r1077;
	ld.shared.u32 	%r1078, [%r131+9216];
	add.s32 	%r1079, %r1078, %r241;
	st.shared.u32 	[%r131+9216], %r1079;
	ld.shared.u32 	%r1080, [%r131+10240];
	add.s32 	%r1081, %r1080, %r241;
	st.shared.u32 	[%r131+10240], %r1081;
	ld.shared.u32 	%r1082, [%r131+11264];
	add.s32 	%r1083, %r1082, %r241;
	st.shared.u32 	[%r131+11264], %r1083;
$L__BB5_227:
	bar.sync 	0;
	// begin inline asm
	mov.u32 %r1084, %lanemask_le;
	// end inline asm
	mov.b32 	%r1087, 1;
	// begin inline asm
	{
    .reg .pred p;
    and.b32 %r1085, %r124, %r1087;    setp.ne.u32 p, %r1085, 0;
    vote.ballot.sync.b32 %r1085, p, 0xffffffff;
    @!p not.b32 %r1085, %r1085;
}

	// end inline asm
	mov.b32 	%r1090, 2;
	// begin inline asm
	{
    .reg .pred p;
    and.b32 %r1088, %r124, %r1090;    setp.ne.u32 p, %r1088, 0;
    vote.ballot.sync.b32 %r1088, p, 0xffffffff;
    @!p not.b32 %r1088, %r1088;
}

	// end inline asm
	and.b32  	%r1110, %r1088, %r1085;
	mov.b32 	%r1093, 4;
	// begin inline asm
	{
    .reg .pred p;
    and.b32 %r1091, %r124, %r1093;    setp.ne.u32 p, %r1091, 0;
    vote.ballot.sync.b32 %r1091, p, 0xffffffff;
    @!p not.b32 %r1091, %r1091;
}

	// end inline asm
	and.b32  	%r1111, %r1091, %r1110;
	mov.b32 	%r1096, 8;
	// begin inline asm
	{
    .reg .pred p;
    and.b32 %r1094, %r124, %r1096;    setp.ne.u32 p, %r1094, 0;
    vote.ballot.sync.b32 %r1094, p, 0xffffffff;
    @!p not.b32 %r1094, %r1094;
}

	// end inline asm
	and.b32  	%r1112, %r1094, %r1111;
	mov.b32 	%r1099, 16;
	// begin inline asm
	{
    .reg .pred p;
    and.b32 %r1097, %r124, %r1099;    setp.ne.u32 p, %r1097, 0;
    vote.ballot.sync.b32 %r1097, p, 0xffffffff;
    @!p not.b32 %r1097, %r1097;
}

	// end inline asm
	and.b32  	%r1113, %r1097, %r1112;
	mov.b32 	%r1102, 32;
	// begin inline asm
	{
    .reg .pred p;
    and.b32 %r1100, %r124, %r1102;    setp.ne.u32 p, %r1100, 0;
    vote.ballot.sync.b32 %r1100, p, 0xffffffff;
    @!p not.b32 %r1100, %r1100;
}

	// end inline asm
	and.b32  	%r1114, %r1100, %r1113;
	mov.b32 	%r1105, 64;
	// begin inline asm
	{
    .reg .pred p;
    and.b32 %r1103, %r124, %r1105;    setp.ne.u32 p, %r1103, 0;
    vote.ballot.sync.b32 %r1103, p, 0xffffffff;
    @!p not.b32 %r1103, %r1103;
}

	// end inline asm
	and.b32  	%r1115, %r1103, %r1114;
	mov.b32 	%r1108, 128;
	// begin inline asm
	{
    .reg .pred p;
    and.b32 %r1106, %r124, %r1108;    setp.ne.u32 p, %r1106, 0;
    vote.ballot.sync.b32 %r1106, p, 0xffffffff;
    @!p not.b32 %r1106, %r1106;
}

	// end inline asm
	and.b32  	%r1116, %r1106, %r1115;
	clz.b32 	%r1117, %r1116;
	sub.s32 	%r243, 31, %r1117;
	and.b32  	%r1118, %r1084, %r1116;
	popc.b32 	%r244, %r1118;
	setp.ne.s32 	%p129, %r581, %r243;
	mov.b32 	%r3043, 0;
	@%p129 bra 	$L__BB5_229;
	atom.shared.add.u32 	%r3043, [%r126], %r244;
$L__BB5_229:
	ld.param.u32 	%r2872, [_ZN3cub18CUB_300001_SM_10006detail10radix_sort29DeviceRadixSortOnesweepKernelINS1_5radix10policy_hubIjjjE10Policy1000ELNS0_9SortOrderE0EjjjiiNS1_21identity_decomposer_tEEEvPT5_SB_PT3_PKSC_PT1_PKSG_PT2_PKSK_T4_iiT6__param_9];
	shfl.sync.idx.b32	%r1144|%p130, %r3043, %r243, 31, -1;
	add.s32 	%r247, %r244, %r1144;
	shr.u32 	%r1145, %r2982, %r2872;
	and.b32  	%r1141, %r1145, %r123;
	mov.b32 	%r1121, 1;
	// begin inline asm
	{
    .reg .pred p;
    and.b32 %r1119, %r1141, %r1121;    setp.ne.u32 p, %r1119, 0;
    vote.ballot.sync.b32 %r1119, p, 0xffffffff;
    @!p not.b32 %r1119, %r1119;
}

	// end inline asm
	mov.b32 	%r1124, 2;
	// begin inline asm
	{
    .reg .pred p;
    and.b32 %r1122, %r1141, %r1124;    setp.ne.u32 p, %r1122, 0;
    vote.ballot.sync.b32 %r1122, p, 0xffffffff;
    @!p not.b32 %r1122, %r1122;
}

	// end inline asm
	and.b32  	%r1146, %r1122, %r1119;
	mov.b32 	%r1127, 4;
	// begin inline asm
	{
    .reg .pred p;
    and.b32 %r1125, %r1141, %r1127;    setp.ne.u32 p, %r1125, 0;
    vote.ballot.sync.b32 %r1125, p, 0xffffffff;
    @!p not.b32 %r1125, %r1125;
}

	// end inline asm
	and.b32  	%r1147, %r1125, %r1146;
	mov.b32 	%r1130, 8;
	// begin inline asm
	{
    .reg .pred p;
    and.b32 %r1128, %r1141, %r1130;    setp.ne.u32 p, %r1128, 0;
    vote.ballot.sync.b32 %r1128, p, 0xffffffff;
    @!p not.b32 %r1128, %r1128;
}

	// end inline asm
	and.b32  	%r1148, %r1128, %r1147;
	mov.b32 	%r1133, 16;
	// begin inline asm
	{
    .reg .pred p;
    and.b32 %r1131, %r1141, %r1133;    setp.ne.u32 p, %r1131, 0;
    vote.ballot.sync.b32 %r1131, p, 0xffffffff;
    @!p not.b32 %r1131, %r1131;
}

	// end inline asm
	and.b32  	%r1149, %r1131, %r1148;
	mov.b32 	%r1136, 32;
	// begin inline asm
	{
    .reg .pred p;
    and.b32 %r1134, %r1141, %r1136;    setp.ne.u32 p, %r1134, 0;
    vote.ballot.sync.b32 %r1134, p, 0xffffffff;
    @!p not.b32 %r1134, %r1134;
}

	// end inline asm
	and.b32  	%r1150, %r1134, %r1149;
	mov.b32 	%r1139, 64;
	// begin inline asm
	{
    .reg .pred p;
    and.b32 %r1137, %r1141, %r1139;    setp.ne.u32 p, %r1137, 0;
    vote.ballot.sync.b32 %r1137, p, 0xffffffff;
    @!p not.b32 %r1137, %r1137;
}

	// end inline asm
	and.b32  	%r1151, %r1137, %r1150;
	mov.b32 	%r1142, 128;
	// begin inline asm
	{
    .reg .pred p;
    and.b32 %r1140, %r1141, %r1142;    setp.ne.u32 p, %r1140, 0;
    vote.ballot.sync.b32 %r1140, p, 0xffffffff;
    @!p not.b32 %r1140, %r1140;
}

	// end inline asm
	and.b32  	%r1152, %r1140, %r1151;
	clz.b32 	%r1153, %r1152;
	sub.s32 	%r248, 31, %r1153;
	and.b32  	%r1154, %r1084, %r1152;
	popc.b32 	%r249, %r1154;
	setp.ne.s32 	%p131, %r581, %r248;
	mov.b32 	%r3044, 0;
	@%p131 bra 	$L__BB5_231;
	atom.shared.add.u32 	%r3044, [%r127], %r249;
$L__BB5_231:
	ld.param.u32 	%r2873, [_ZN3cub18CUB_300001_SM_10006detail10radix_sort29DeviceRadixSortOnesweepKernelINS1_5radix10policy_hubIjjjE10Policy1000ELNS0_9SortOrderE0EjjjiiNS1_21identity_decomposer_tEEEvPT5_SB_PT3_PKSC_PT1_PKSG_PT2_PKSK_T4_iiT6__param_9];
	shfl.sync.idx.b32	%r1180|%p132, %r3044, %r248, 31, -1;
	add.s32 	%r252, %r249, %r1180;
	shr.u32 	%r1181, %r2981, %r2873;
	and.b32  	%r1177, %r1181, %r123;
	mov.b32 	%r1157, 1;
	// begin inline asm
	{
    .reg .pred p;
    and.b32 %r1155, %r1177, %r1157;    setp.ne.u32 p, %r1155, 0;
    vote.ballot.sync.b32 %r1155, p, 0xffffffff;
    @!p not.b32 %r1155, %r1155;
}

	// end inline asm
	mov.b32 	%r1160, 2;
	// begin inline asm
	{
    .reg .pred p;
    and.b32 %r1158, %r1177, %r1160;    setp.ne.u32 p, %r1158, 0;
    vote.ballot.sync.b32 %r1158, p, 0xffffffff;
    @!p not.b32 %r1158, %r1158;
}

	// end inline asm
	and.b32  	%r1182, %r1158, %r1155;
	mov.b32 	%r1163, 4;
	// begin inline asm
	{
    .reg .pred p;
    and.b32 %r1161, %r1177, %r1163;    setp.ne.u32 p, %r1161, 0;
    vote.ballot.sync.b32 %r1161, p, 0xffffffff;
    @!p not.b32 %r1161, %r1161;
}

	// end inline asm
	and.b32  	%r1183, %r1161, %r1182;
	mov.b32 	%r1166, 8;
	// begin inline asm
	{
    .reg .pred p;
    and.b32 %r1164, %r1177, %r1166;    setp.ne.u32 p, %r1164, 0;
    vote.ballot.sync.b32 %r1164, p, 0xffffffff;
    @!p not.b32 %r1164, %r1164;
}

	// end inline asm
	and.b32  	%r1184, %r1164, %r1183;
	mov.b32 	%r1169, 16;
	// begin inline asm
	{
    .reg .pred p;
    and.b32 %r1167, %r1177, %r1169;    setp.ne.u32 p, %r1167, 0;
    vote.ballot.sync.b32 %r1167, p, 0xffffffff;
    @!p not.b32 %r1167, %r1167;
}

	// end inline asm
	and.b32  	%r1185, %r1167, %r1184;
	mov.b32 	%r1172, 32;
	// begin inline asm
	{
    .reg .pred p;
    and.b32 %r1170, %r1177, %r1172;    setp.ne.u32 p, %r1170, 0;
    vote.ballot.sync.b32 %r1170, p, 0xffffffff;
    @!p not.b32 %r1170, %r1170;
}

	// end inline asm
	and.b32  	%r1186, %r1170, %r1185;
	mov.b32 	%r1175, 64;
	// begin inline asm
	{
    .reg .pred p;
    and.b32 %r1173, %r1177, %r1175;    setp.ne.u32 p, %r1173, 0;
    vote.ballot.sync.b32 %r1173, p, 0xffffffff;
    @!p not.b32 %r1173, %r1173;
}

	// end inline asm
	and.b32  	%r1187, %r1173, %r1186;
	mov.b32 	%r1178, 128;
	// begin inline asm
	{
    .reg .pred p;
    and.b32 %r1176, %r1177, %r1178;    setp.ne.u32 p, %r1176, 0;
    vote.ballot.sync.b32 %r1176, p, 0xffffffff;
    @!p not.b32 %r1176, %r1176;
}

	// end inline asm
	and.b32  	%r1188, %r1176, %r1187;
	clz.b32 	%r1189, %r1188;
	sub.s32 	%r253, 31, %r1189;
	and.b32  	%r1190, %r1084, %r1188;
	popc.b32 	%r254, %r1190;
	setp.ne.s32 	%p133, %r581, %r253;
	mov.b32 	%r3045, 0;
	@%p133 bra 	$L__BB5_233;
	atom.shared.add.u32 	%r3045, [%r128], %r254;
$L__BB5_233:
	ld.param.u32 	%r2874, [_ZN3cub18CUB_300001_SM_10006detail10radix_sort29DeviceRadixSortOnesweepKernelINS1_5radix10policy_hubIjjjE10Policy1000ELNS0_9SortOrderE0EjjjiiNS1_21identity_decomposer_tEEEvPT5_SB_PT3_PKSC_PT1_PKSG_PT2_PKSK_T4_iiT6__param_9];
	shfl.sync.idx.b32	%r1216|%p134, %r3045, %r253, 31, -1;
	add.s32 	%r257, %r254, %r1216;
	shr.u32 	%r1217, %r2980, %r2874;
	and.b32  	%r1213, %r1217, %r123;
	mov.b32 	%r1193, 1;
	// begin inline asm
	{
    .reg .pred p;
    and.b32 %r1191, %r1213, %r1193;    setp.ne.u32 p, %r1191, 0;
    vote.ballot.sync.b32 %r1191, p, 0xffffffff;
    @!p not.b32 %r1191, %r1191;
}

	// end inline asm
	mov.b32 	%r1196, 2;
	// begin inline asm
	{
    .reg .pred p;
    and.b32 %r1194, %r1213, %r1196;    setp.ne.u32 p, %r1194, 0;
    vote.ballot.sync.b32 %r1194, p, 0xffffffff;
    @!p not.b32 %r1194, %r1194;
}

	// end inline asm
	and.b32  	%r1218, %r1194, %r1191;
	mov.b32 	%r1199, 4;
	// begin inline asm
	{
    .reg .pred p;
    and.b32 %r1197, %r1213, %r1199;    setp.ne.u32 p, %r1197, 0;
    vote.ballot.sync.b32 %r1197, p, 0xffffffff;
    @!p not.b32 %r1197, %r1197;
}

	// end inline asm
	and.b32  	%r1219, %r1197, %r1218;
	mov.b32 	%r1202, 8;
	// begin inline asm
	{
    .reg .pred p;
    and.b32 %r1200, %r1213, %r1202;    setp.ne.u32 p, %r1200, 0;
    vote.ballot.sync.b32 %r1200, p, 0xffffffff;
    @!p not.b32 %r1200, %r1200;
}

	// end inline asm
	and.b32  	%r1220, %r1200, %r1219;
	mov.b32 	%r1205, 16;
	// begin inline asm
	{
    .reg .pred p;
    and.b32 %r1203, %r1213, %r1205;    setp.ne.u32 p, %r1203, 0;
    vote.ballot.sync.b32 %r1203, p, 0xffffffff;
    @!p not.b32 %r1203, %r1203;
}

	// end inline asm
	and.b32  	%r1221, %r1203, %r1220;
	mov.b32 	%r1208, 32;
	// begin inline asm
	{
    .reg .pred p;
    and.b32 %r1206, %r1213, %r1208;    setp.ne.u32 p, %r1206, 0;
    vote.ballot.sync.b32 %r1206, p, 0xffffffff;
    @!p not.b32 %r1206, %r1206;
}

	// end inline asm
	and.b32  	%r1222, %r1206, %r1221;
	mov.b32 	%r1211, 64;
	// begin inline asm
	{
    .reg .pred p;
    and.b32 %r1209, %r1213, %r1211;    setp.ne.u32 p, %r1209, 0;
    vote.ballot.sync.b32 %r1209, p, 0xffffffff;
    @!p not.b32 %r1209, %r1209;
}

	// end inline asm
	and.b32  	%r1223, %r1209, %r1222;
	mov.b32 	%r1214, 128;
	// begin inline asm
	{
    .reg .pred p;
    and.b32 %r1212, %r1213, %r1214;    setp.ne.u32 p, %r1212, 0;
    vote.ballot.sync.b32 %r1212, p, 0xffffffff;
    @!p not.b32 %r1212, %r1212;
}

	// end inline asm
	and.b32  	%r1224, %r1212, %r1223;
	clz.b32 	%r1225, %r1224;
	sub.s32 	%r258, 31, %r1225;
	and.b32  	%r1226, %r1084, %r1224;
	popc.b32 	%r259, %r1226;
	setp.ne.s32 	%p135, %r581, %r258;
	mov.b32 	%r3046, 0;
	@%p135 bra 	$L__BB5_235;
	atom.shared.add.u32 	%r3046, [%r129], %r259;
$L__BB5_235:
	ld.param.u32 	%r2875, [_ZN3cub18CUB_300001_SM_10006detail10radix_sort29DeviceRadixSortOnesweepKernelINS1_5radix10policy_hubIjjjE10Policy1000ELNS0_9SortOrderE0EjjjiiNS1_21identity_decomposer_tEEEvPT5_SB_PT3_PKSC_PT1_PKSG_PT2_PKSK_T4_iiT6__param_9];
	shfl.sync.idx.b32	%r1252|%p136, %r3046, %r258, 31, -1;
	add.s32 	%r262, %r259, %r1252;
	shr.u32 	%r1253, %r2979, %r2875;
	and.b32  	%r1249, %r1253, %r123;
	mov.b32 	%r1229, 1;
	// begin inline asm
	{
    .reg .pred p;
    and.b32 %r1227, %r1249, %r1229;    setp.ne.u32 p, %r1227, 0;
    vote.ballot.sync.b32 %r1227, p, 0xffffffff;
    @!p not.b32 %r1227, %r1227;
}

	// end inline asm
	mov.b32 	%r1232, 2;
	// begin inline asm
	{
    .reg .pred p;
    and.b32 %r1230, %r1249, %r1232;    setp.ne.u32 p, %r1230, 0;
    vote.ballot.sync.b32 %r1230, p, 0xffffffff;
    @!p not.b32 %r1230, %r1230;
}

	// end inline asm
	and.b32  	%r1254, %r1230, %r1227;
	mov.b32 	%r1235, 4;
	// begin inline asm
	{
    .reg .pred p;
    and.b32 %r1233, %r1249, %r1235;    setp.ne.u32 p, %r1233, 0;
    vote.ballot.sync.b32 %r1233, p, 0xffffffff;
    @!p not.b32 %r1233, %r1233;
}

	// end inline asm
	and.b32  	%r1255, %r1233, %r1254;
	mov.b32 	%r1238, 8;
	// begin inline asm
	{
    .reg .pred p;
    and.b32 %r1236, %r1249, %r1238;    setp.ne.u32 p, %r1236, 0;
    vote.ballot.sync.b32 %r1236, p, 0xffffffff;
    @!p not.b32 %r1236, %r1236;
}

	// end inline asm
	and.b32  	%r1256, %r1236, %r1255;
	mov.b32 	%r1241, 16;
	// begin inline asm
	{
    .reg .pred p;
    and.b32 %r1239, %r1249, %r1241;    setp.ne.u32 p, %r1239, 0;
    vote.ballot.sync.b32 %r1239, p, 0xffffffff;
    @!p not.b32 %r1239, %r1239;
}

	// end inline asm
	and.b32  	%r1257, %r1239, %r1256;
	mov.b32 	%r1244, 32;
	// begin inline asm
	{
    .reg .pred p;
    and.b32 %r1242, %r1249, %r1244;    setp.ne.u32 p, %r1242, 0;
    vote.ballot.sync.b32 %r1242, p, 0xffffffff;
    @!p not.b32 %r1242, %r1242;
}

	// end inline asm
	and.b32  	%r1258, %r1242, %r1257;
	mov.b32 	%r1247, 64;
	// begin inline asm
	{
    .reg .pred p;
    and.b32 %r1245, %r1249, %r1247;    setp.ne.u32 p, %r1245, 0;
    vote.ballot.sync.b32 %r1245, p, 0xffffffff;
    @!p not.b32 %r1245, %r1245;
}

	// end inline asm
	and.b32  	%r1259, %r1245, %r1258;
	mov.b32 	%r1250, 128;
	// begin inline asm
	{
    .reg .pred p;
    and.b32 %r1248, %r1249, %r1250;    setp.ne.u32 p, %r1248, 0;
    vote.ballot.sync.b32 %r1248, p, 0xffffffff;
    @!p not.b32 %r1248, %r1248;
}

	// end inline asm
	and.b32  	%r1260, %r1248, %r1259;
	clz.b32 	%r1261, %r1260;
	sub.s32 	%r263, 31, %r1261;
	and.b32  	%r1262, %r1084, %r1260;
	popc.b32 	%r264, %r1262;
	setp.ne.s32 	%p137, %r581, %r263;
	mov.b32 	%r3047, 0;
	@%p137 bra 	$L__BB5_237;
	atom.shared.add.u32 	%r3047, [%r130], %r264;
$L__BB5_237:
	ld.param.u32 	%r2876, [_ZN3cub18CUB_300001_SM_10006detail10radix_sort29DeviceRadixSortOnesweepKernelINS1_5radix10policy_hubIjjjE10Policy1000ELNS0_9SortOrderE0EjjjiiNS1_21identity_decomposer_tEEEvPT5_SB_PT3_PKSC_PT1_PKSG_PT2_PKSK_T4_iiT6__param_9];
	shfl.sync.idx.b32	%r1288|%p138, %r3047, %r263, 31, -1;
	add.s32 	%r267, %r264, %r1288;
	shr.u32 	%r1289, %r2978, %r2876;
	and.b32  	%r1285, %r1289, %r123;
	mov.b32 	%r1265, 1;
	// begin inline asm
	{
    .reg .pred p;
    and.b32 %r1263, %r1285, %r1265;    setp.ne.u32 p, %r1263, 0;
    vote.ballot.sync.b32 %r1263, p, 0xffffffff;
    @!p not.b32 %r1263, %r1263;
}

	// end inline asm
	mov.b32 	%r1268, 2;
	// begin inline asm
	{
    .reg .pred p;
    and.b32 %r1266, %r1285, %r1268;    setp.ne.u32 p, %r1266, 0;
    vote.ballot.sync.b32 %r1266, p, 0xffffffff;
    @!p not.b32 %r1266, %r1266;
}

	// end inline asm
	and.b32  	%r1290, %r1266, %r1263;
	mov.b32 	%r1271, 4;
	// begin inline asm
	{
    .reg .pred p;
    and.b32 %r1269, %r1285, %r1271;    setp.ne.u32 p, %r1269, 0;
    vote.ballot.sync.b32 %r1269, p, 0xffffffff;
    @!p not.b32 %r1269, %r1269;
}

	// end inline asm
	and.b32  	%r1291, %r1269, %r1290;
	mov.b32 	%r1274, 8;
	// begin inline asm
	{
    .reg .pred p;
    and.b32 %r1272, %r1285, %r1274;    setp.ne.u32 p, %r1272, 0;
    vote.ballot.sync.b32 %r1272, p, 0xffffffff;
    @!p not.b32 %r1272, %r1272;
}

	// end inline asm
	and.b32  	%r1292, %r1272, %r1291;
	mov.b32 	%r1277, 16;
	// begin inline asm
	{
    .reg .pred p;
    and.b32 %r1275, %r1285, %r1277;    setp.ne.u32 p, %r1275, 0;
    vote.ballot.sync.b32 %r1275, p, 0xffffffff;
    @!p not.b32 %r1275, %r1275;
}

	// end inline asm
	and.b32  	%r1293, %r1275, %r1292;
	mov.b32 	%r1280, 32;
	// begin inline asm
	{
    .reg .pred p;
    and.b32 %r1278, %r1285, %r1280;    setp.ne.u32 p, %r1278, 0;
    vote.ballot.sync.b32 %r1278, p, 0xffffffff;
    @!p not.b32 %r1278, %r1278;
}

	// end inline asm
	and.b32  	%r1294, %r1278, %r1293;
	mov.b32 	%r1283, 64;
	// begin inline asm
	{
    .reg .pred p;
    and.b32 %r1281, %r1285, %r1283;    setp.ne.u32 p, %r1281, 0;
    vote.ballot.sync.b32 %r1281, p, 0xffffffff;
    @!p not.b32 %r1281, %r1281;
}

	// end inline asm
	and.b32  	%r1295, %r1281, %r1294;
	mov.b32 	%r1286, 128;
	// begin inline asm
	{
    .reg .pred p;
    and.b32 %r1284, %r1285, %r1286;    setp.ne.u32 p, %r1284, 0;
    vote.ballot.sync.b32 %r1284, p, 0xffffffff;
    @!p not.b32 %r1284, %r1284;
}

	// end inline asm
	and.b32  	%r1296, %r1284, %r1295;
	clz.b32 	%r1297, %r1296;
	sub.s32 	%r268, 31, %r1297;
	and.b32  	%r1298, %r1084, %r1296;
	popc.b32 	%r269, %r1298;
	setp.ne.s32 	%p139, %r581, %r268;
	mov.b32 	%r3048, 0;
	@%p139 bra 	$L__BB5_239;
	ld.param.u32 	%r2877, [_ZN3cub18CUB_300001_SM_10006detail10radix_sort29DeviceRadixSortOnesweepKernelINS1_5radix10policy_hubIjjjE10Policy1000ELNS0_9SortOrderE0EjjjiiNS1_21identity_decomposer_tEEEvPT5_SB_PT3_PKSC_PT1_PKSG_PT2_PKSK_T4_iiT6__param_9];
	shr.u32 	%r1303, %r2978, %r2877;
	and.b32  	%r1304, %r1303, %r123;
	shl.b32 	%r1305, %r1304, 2;
	add.s32 	%r1306, %r667, %r1305;
	atom.shared.add.u32 	%r3048, [%r1306], %r269;
$L__BB5_239:
	ld.param.u32 	%r2878, [_ZN3cub18CUB_300001_SM_10006detail10radix_sort29DeviceRadixSortOnesweepKernelINS1_5radix10policy_hubIjjjE10Policy1000ELNS0_9SortOrderE0EjjjiiNS1_21identity_decomposer_tEEEvPT5_SB_PT3_PKSC_PT1_PKSG_PT2_PKSK_T4_iiT6__param_9];
	shfl.sync.idx.b32	%r1332|%p140, %r3048, %r268, 31, -1;
	add.s32 	%r272, %r269, %r1332;
	shr.u32 	%r1333, %r2977, %r2878;
	and.b32  	%r1329, %r1333, %r123;
	mov.b32 	%r1309, 1;
	// begin inline asm
	{
    .reg .pred p;
    and.b32 %r1307, %r1329, %r1309;    setp.ne.u32 p, %r1307, 0;
    vote.ballot.sync.b32 %r1307, p, 0xffffffff;
    @!p not.b32 %r1307, %r1307;
}

	// end inline asm
	mov.b32 	%r1312, 2;
	// begin inline asm
	{
    .reg .pred p;
    and.b32 %r1310, %r1329, %r1312;    setp.ne.u32 p, %r1310, 0;
    vote.ballot.sync.b32 %r1310, p, 0xffffffff;
    @!p not.b32 %r1310, %r1310;
}

	// end inline asm
	and.b32  	%r1334, %r1310, %r1307;
	mov.b32 	%r1315, 4;
	// begin inline asm
	{
    .reg .pred p;
    and.b32 %r1313, %r1329, %r1315;    setp.ne.u32 p, %r1313, 0;
    vote.ballot.sync.b32 %r1313, p, 0xffffffff;
    @!p not.b32 %r1313, %r1313;
}

	// end inline asm
	and.b32  	%r1335, %r1313, %r1334;
	mov.b32 	%r1318, 8;
	// begin inline asm
	{
    .reg .pred p;
    and.b32 %r1316, %r1329, %r1318;    setp.ne.u32 p, %r1316, 0;
    vote.ballot.sync.b32 %r1316, p, 0xffffffff;
    @!p not.b32 %r1316, %r1316;
}

	// end inline asm
	and.b32  	%r1336, %r1316, %r1335;
	mov.b32 	%r1321, 16;
	// begin inline asm
	{
    .reg .pred p;
    and.b32 %r1319, %r1329, %r1321;    setp.ne.u32 p, %r1319, 0;
    vote.ballot.sync.b32 %r1319, p, 0xffffffff;
    @!p not.b32 %r1319, %r1319;
}

	// end inline asm
	and.b32  	%r1337, %r1319, %r1336;
	mov.b32 	%r1324, 32;
	// begin inline asm
	{
    .reg .pred p;
    and.b32 %r1322, %r1329, %r1324;    setp.ne.u32 p, %r1322, 0;
    vote.ballot.sync.b32 %r1322, p, 0xffffffff;
    @!p not.b32 %r1322, %r1322;
}

	// end inline asm
	and.b32  	%r1338, %r1322, %r1337;
	mov.b32 	%r1327, 64;
	// begin inline asm
	{
    .reg .pred p;
    and.b32 %r1325, %r1329, %r1327;    setp.ne.u32 p, %r1325, 0;
    vote.ballot.sync.b32 %r1325, p, 0xffffffff;
    @!p not.b32 %r1325, %r1325;
}

	// end inline asm
	and.b32  	%r1339, %r1325, %r1338;
	mov.b32 	%r1330, 128;
	// begin inline asm
	{
    .reg .pred p;
    and.b32 %r1328, %r1329, %r1330;    setp.ne.u32 p, %r1328, 0;
    vote.ballot.sync.b32 %r1328, p, 0xffffffff;
    @!p not.b32 %r1328, %r1328;
}

	// end inline asm
	and.b32  	%r1340, %r1328, %r1339;
	clz.b32 	%r1341, %r1340;
	sub.s32 	%r273, 31, %r1341;
	and.b32  	%r1342, %r1084, %r1340;
	popc.b32 	%r274, %r1342;
	setp.ne.s32 	%p141, %r581, %r273;
	mov.b32 	%r3049, 0;
	@%p141 bra 	$L__BB5_241;
	ld.param.u32 	%r2879, [_ZN3cub18CUB_300001_SM_10006detail10radix_sort29DeviceRadixSortOnesweepKernelINS1_5radix10policy_hubIjjjE10Policy1000ELNS0_9SortOrderE0EjjjiiNS1_21identity_decomposer_tEEEvPT5_SB_PT3_PKSC_PT1_PKSG_PT2_PKSK_T4_iiT6__param_9];
	shr.u32 	%r1347, %r2977, %r2879;
	and.b32  	%r1348, %r1347, %r123;
	shl.b32 	%r1349, %r1348, 2;
	add.s32 	%r1350, %r667, %r1349;
	atom.shared.add.u32 	%r3049, [%r1350], %r274;
$L__BB5_241:
	ld.param.u32 	%r2880, [_ZN3cub18CUB_300001_SM_10006detail10radix_sort29DeviceRadixSortOnesweepKernelINS1_5radix10policy_hubIjjjE10Policy1000ELNS0_9SortOrderE0EjjjiiNS1_21identity_decomposer_tEEEvPT5_SB_PT3_PKSC_PT1_PKSG_PT2_PKSK_T4_iiT6__param_9];
	shfl.sync.idx.b32	%r1376|%p142, %r3049, %r273, 31, -1;
	add.s32 	%r277, %r274, %r1376;
	shr.u32 	%r1377, %r2976, %r2880;
	and.b32  	%r1373, %r1377, %r123;
	mov.b32 	%r1353, 1;
	// begin inline asm
	{
    .reg .pred p;
    and.b32 %r1351, %r1373, %r1353;    setp.ne.u32 p, %r1351, 0;
    vote.ballot.sync.b32 %r1351, p, 0xffffffff;
    @!p not.b32 %r1351, %r1351;
}

	// end inline asm
	mov.b32 	%r1356, 2;
	// begin inline asm
	{
    .reg .pred p;
    and.b32 %r1354, %r1373, %r1356;    setp.ne.u32 p, %r1354, 0;
    vote.ballot.sync.b32 %r1354, p, 0xffffffff;
    @!p not.b32 %r1354, %r1354;
}

	// end inline asm
	and.b32  	%r1378, %r1354, %r1351;
	mov.b32 	%r1359, 4;
	// begin inline asm
	{
    .reg .pred p;
    and.b32 %r1357, %r1373, %r1359;    setp.ne.u32 p, %r1357, 0;
    vote.ballot.sync.b32 %r1357, p, 0xffffffff;
    @!p not.b32 %r1357, %r1357;
}

	// end inline asm
	and.b32  	%r1379, %r1357, %r1378;
	mov.b32 	%r1362, 8;
	// begin inline asm
	{
    .reg .pred p;
    and.b32 %r1360, %r1373, %r1362;    setp.ne.u32 p, %r1360, 0;
    vote.ballot.sync.b32 %r1360, p, 0xffffffff;
    @!p not.b32 %r1360, %r1360;
}

	// end inline asm
	and.b32  	%r1380, %r1360, %r1379;
	mov.b32 	%r1365, 16;
	// begin inline asm
	{
    .reg .pred p;
    and.b32 %r1363, %r1373, %r1365;    setp.ne.u32 p, %r1363, 0;
    vote.ballot.sync.b32 %r1363, p, 0xffffffff;
    @!p not.b32 %r1363, %r1363;
}

	// end inline asm
	and.b32  	%r1381, %r1363, %r1380;
	mov.b32 	%r1368, 32;
	// begin inline asm
	{
    .reg .pred p;
    and.b32 %r1366, %r1373, %r1368;    setp.ne.u32 p, %r1366, 0;
    vote.ballot.sync.b32 %r1366, p, 0xffffffff;
    @!p not.b32 %r1366, %r1366;
}

	// end inline asm
	and.b32  	%r1382, %r1366, %r1381;
	mov.b32 	%r1371, 64;
	// begin inline asm
	{
    .reg .pred p;
    and.b32 %r1369, %r1373, %r1371;    setp.ne.u32 p, %r1369, 0;
    vote.ballot.sync.b32 %r1369, p, 0xffffffff;
    @!p not.b32 %r1369, %r1369;
}

	// end inline asm
	and.b32  	%r1383, %r1369, %r1382;
	mov.b32 	%r1374, 128;
	// begin inline asm
	{
    .reg .pred p;
    and.b32 %r1372, %r1373, %r1374;    setp.ne.u32 p, %r1372, 0;
    vote.ballot.sync.b32 %r1372, p, 0xffffffff;
    @!p not.b32 %r1372, %r1372;
}

	// end inline asm
	and.b32  	%r1384, %r1372, %r1383;
	clz.b32 	%r1385, %r1384;
	sub.s32 	%r278, 31, %r1385;
	and.b32  	%r1386, %r1084, %r1384;
	popc.b32 	%r279, %r1386;
	setp.ne.s32 	%p143, %r581, %r278;
	mov.b32 	%r3050, 0;
	@%p143 bra 	$L__BB5_243;
	ld.param.u32 	%r2881, [_ZN3cub18CUB_300001_SM_10006detail10radix_sort29DeviceRadixSortOnesweepKernelINS1_5radix10policy_hubIjjjE10Policy1000ELNS0_9SortOrderE0EjjjiiNS1_21identity_decomposer_tEEEvPT5_SB_PT3_PKSC_PT1_PKSG_PT2_PKSK_T4_iiT6__param_9];
	shr.u32 	%r1391, %r2976, %r2881;
	and.b32  	%r1392, %r1391, %r123;
	shl.b32 	%r1393, %r1392, 2;
	add.s32 	%r1394, %r667, %r1393;
	atom.shared.add.u32 	%r3050, [%r1394], %r279;
$L__BB5_243:
	ld.param.u32 	%r2882, [_ZN3cub18CUB_300001_SM_10006detail10radix_sort29DeviceRadixSortOnesweepKernelINS1_5radix10policy_hubIjjjE10Policy1000ELNS0_9SortOrderE0EjjjiiNS1_21identity_decomposer_tEEEvPT5_SB_PT3_PKSC_PT1_PKSG_PT2_PKSK_T4_iiT6__param_9];
	shfl.sync.idx.b32	%r1420|%p144, %r3050, %r278, 31, -1;
	add.s32 	%r282, %r279, %r1420;
	shr.u32 	%r1421, %r2975, %r2882;
	and.b32  	%r1417, %r1421, %r123;
	mov.b32 	%r1397, 1;
	// begin inline asm
	{
    .reg .pred p;
    and.b32 %r1395, %r1417, %r1397;    setp.ne.u32 p, %r1395, 0;
    vote.ballot.sync.b32 %r1395, p, 0xffffffff;
    @!p not.b32 %r1395, %r1395;
}

	// end inline asm
	mov.b32 	%r1400, 2;
	// begin inline asm
	{
    .reg .pred p;
    and.b32 %r1398, %r1417, %r1400;    setp.ne.u32 p, %r1398, 0;
    vote.ballot.sync.b32 %r1398, p, 0xffffffff;
    @!p not.b32 %r1398, %r1398;
}

	// end inline asm
	and.b32  	%r1422, %r1398, %r1395;
	mov.b32 	%r1403, 4;
	// begin inline asm
	{
    .reg .pred p;
    and.b32 %r1401, %r1417, %r1403;    setp.ne.u32 p, %r1401, 0;
    vote.ballot.sync.b32 %r1401, p, 0xffffffff;
    @!p not.b32 %r1401, %r1401;
}

	// end inline asm
	and.b32  	%r1423, %r1401, %r1422;
	mov.b32 	%r1406, 8;
	// begin inline asm
	{
    .reg .pred p;
    and.b32 %r1404, %r1417, %r1406;    setp.ne.u32 p, %r1404, 0;
    vote.ballot.sync.b32 %r1404, p, 0xffffffff;
    @!p not.b32 %r1404, %r1404;
}

	// end inline asm
	and.b32  	%r1424, %r1404, %r1423;
	mov.b32 	%r1409, 16;
	// begin inline asm
	{
    .reg .pred p;
    and.b32 %r1407, %r1417, %r1409;    setp.ne.u32 p, %r1407, 0;
    vote.ballot.sync.b32 %r1407, p, 0xffffffff;
    @!p not.b32 %r1407, %r1407;
}

	// end inline asm
	and.b32  	%r1425, %r1407, %r1424;
	mov.b32 	%r1412, 32;
	// begin inline asm
	{
    .reg .pred p;
    and.b32 %r1410, %r1417, %r1412;    setp.ne.u32 p, %r1410, 0;
    vote.ballot.sync.b32 %r1410, p, 0xffffffff;
    @!p not.b32 %r1410, %r1410;
}

	// end inline asm
	and.b32  	%r1426, %r1410, %r1425;
	mov.b32 	%r1415, 64;
	// begin inline asm
	{
    .reg .pred p;
    and.b32 %r1413, %r1417, %r1415;    setp.ne.u32 p, %r1413, 0;
    vote.ballot.sync.b32 %r1413, p, 0xffffffff;
    @!p not.b32 %r1413, %r1413;
}

	// end inline asm
	and.b32  	%r1427, %r1413, %r1426;
	mov.b32 	%r1418, 128;
	// begin inline asm
	{
    .reg .pred p;
    and.b32 %r1416, %r1417, %r1418;    setp.ne.u32 p, %r1416, 0;
    vote.ballot.sync.b32 %r1416, p, 0xffffffff;
    @!p not.b32 %r1416, %r1416;
}

	// end inline asm
	and.b32  	%r1428, %r1416, %r1427;
	clz.b32 	%r1429, %r1428;
	sub.s32 	%r283, 31, %r1429;
	and.b32  	%r1430, %r1084, %r1428;
	popc.b32 	%r284, %r1430;
	setp.ne.s32 	%p145, %r581, %r283;
	mov.b32 	%r3051, 0;
	@%p145 bra 	$L__BB5_245;
	ld.param.u32 	%r2883, [_ZN3cub18CUB_300001_SM_10006detail10radix_sort29DeviceRadixSortOnesweepKernelINS1_5radix10policy_hubIjjjE10Policy1000ELNS0_9SortOrderE0EjjjiiNS1_21identity_decomposer_tEEEvPT5_SB_PT3_PKSC_PT1_PKSG_PT2_PKSK_T4_iiT6__param_9];
	shr.u32 	%r1435, %r2975, %r2883;
	and.b32  	%r1436, %r1435, %r123;
	shl.b32 	%r1437, %r1436, 2;
	add.s32 	%r1438, %r667, %r1437;
	atom.shared.add.u32 	%r3051, [%r1438], %r284;
$L__BB5_245:
	ld.param.u32 	%r2884, [_ZN3cub18CUB_300001_SM_10006detail10radix_sort29DeviceRadixSortOnesweepKernelINS1_5radix10policy_hubIjjjE10Policy1000ELNS0_9SortOrderE0EjjjiiNS1_21identity_decomposer_tEEEvPT5_SB_PT3_PKSC_PT1_PKSG_PT2_PKSK_T4_iiT6__param_9];
	shfl.sync.idx.b32	%r1464|%p146, %r3051, %r283, 31, -1;
	add.s32 	%r287, %r284, %r1464;
	shr.u32 	%r1465, %r2974, %r2884;
	and.b32  	%r1461, %r1465, %r123;
	mov.b32 	%r1441, 1;
	// begin inline asm
	{
    .reg .pred p;
    and.b32 %r1439, %r1461, %r1441;    setp.ne.u32 p, %r1439, 0;
    vote.ballot.sync.b32 %r1439, p, 0xffffffff;
    @!p not.b32 %r1439, %r1439;
}

	// end inline asm
	mov.b32 	%r1444, 2;
	// begin inline asm
	{
    .reg .pred p;
    and.b32 %r1442, %r1461, %r1444;    setp.ne.u32 p, %r1442, 0;
    vote.ballot.sync.b32 %r1442, p, 0xffffffff;
    @!p not.b32 %r1442, %r1442;
}

	// end inline asm
	and.b32  	%r1466, %r1442, %r1439;
	mov.b32 	%r1447, 4;
	// begin inline asm
	{
    .reg .pred p;
    and.b32 %r1445, %r1461, %r1447;    setp.ne.u32 p, %r1445, 0;
    vote.ballot.sync.b32 %r1445, p, 0xffffffff;
    @!p not.b32 %r1445, %r1445;
}

	// end inline asm
	and.b32  	%r1467, %r1445, %r1466;
	mov.b32 	%r1450, 8;
	// begin inline asm
	{
    .reg .pred p;
    and.b32 %r1448, %r1461, %r1450;    setp.ne.u32 p, %r1448, 0;
    vote.ballot.sync.b32 %r1448, p, 0xffffffff;
    @!p not.b32 %r1448, %r1448;
}

	// end inline asm
	and.b32  	%r1468, %r1448, %r1467;
	mov.b32 	%r1453, 16;
	// begin inline asm
	{
    .reg .pred p;
    and.b32 %r1451, %r1461, %r1453;    setp.ne.u32 p, %r1451, 0;
    vote.ballot.sync.b32 %r1451, p, 0xffffffff;
    @!p not.b32 %r1451, %r1451;
}

	// end inline asm
	and.b32  	%r1469, %r1451, %r1468;
	mov.b32 	%r1456, 32;
	// begin inline asm
	{
    .reg .pred p;
    and.b32 %r1454, %r1461, %r1456;    setp.ne.u32 p, %r1454, 0;
    vote.ballot.sync.b32 %r1454, p, 0xffffffff;
    @!p not.b32 %r1454, %r1454;
}

	// end inline asm
	and.b32  	%r1470, %r1454, %r1469;
	mov.b32 	%r1459, 64;
	// begin inline asm
	{
    .reg .pred p;
    and.b32 %r1457, %r1461, %r1459;    setp.ne.u32 p, %r1457, 0;
    vote.ballot.sync.b32 %r1457, p, 0xffffffff;
    @!p not.b32 %r1457, %r1457;
}

	// end inline asm
	and.b32  	%r1471, %r1457, %r1470;
	mov.b32 	%r1462, 128;
	// begin inline asm
	{
    .reg .pred p;
    and.b32 %r1460, %r1461, %r1462;    setp.ne.u32 p, %r1460, 0;
    vote.ballot.sync.b32 %r1460, p, 0xffffffff;
    @!p not.b32 %r1460, %r1460;
}

	// end inline asm
	and.b32  	%r1472, %r1460, %r1471;
	clz.b32 	%r1473, %r1472;
	sub.s32 	%r288, 31, %r1473;
	and.b32  	%r1474, %r1084, %r1472;
	popc.b32 	%r289, %r1474;
	setp.ne.s32 	%p147, %r581, %r288;
	mov.b32 	%r3052, 0;
	@%p147 bra 	$L__BB5_247;
	ld.param.u32 	%r2885, [_ZN3cub18CUB_300001_SM_10006detail10radix_sort29DeviceRadixSortOnesweepKernelINS1_5radix10policy_hubIjjjE10Policy1000ELNS0_9SortOrderE0EjjjiiNS1_21identity_decomposer_tEEEvPT5_SB_PT3_PKSC_PT1_PKSG_PT2_PKSK_T4_iiT6__param_9];
	shr.u32 	%r1479, %r2974, %r2885;
	and.b32  	%r1480, %r1479, %r123;
	shl.b32 	%r1481, %r1480, 2;
	add.s32 	%r1482, %r667, %r1481;
	atom.shared.add.u32 	%r3052, [%r1482], %r289;
$L__BB5_247:
	ld.param.u32 	%r2886, [_ZN3cub18CUB_300001_SM_10006detail10radix_sort29DeviceRadixSortOnesweepKernelINS1_5radix10policy_hubIjjjE10Policy1000ELNS0_9SortOrderE0EjjjiiNS1_21identity_decomposer_tEEEvPT5_SB_PT3_PKSC_PT1_PKSG_PT2_PKSK_T4_iiT6__param_9];
	shfl.sync.idx.b32	%r1508|%p148, %r3052, %r288, 31, -1;
	add.s32 	%r292, %r289, %r1508;
	shr.u32 	%r1509, %r2973, %r2886;
	and.b32  	%r1505, %r1509, %r123;
	mov.b32 	%r1485, 1;
	// begin inline asm
	{
    .reg .pred p;
    and.b32 %r1483, %r1505, %r1485;    setp.ne.u32 p, %r1483, 0;
    vote.ballot.sync.b32 %r1483, p, 0xffffffff;
    @!p not.b32 %r1483, %r1483;
}

	// end inline asm
	mov.b32 	%r1488, 2;
	// begin inline asm
	{
    .reg .pred p;
    and.b32 %r1486, %r1505, %r1488;    setp.ne.u32 p, %r1486, 0;
    vote.ballot.sync.b32 %r1486, p, 0xffffffff;
    @!p not.b32 %r1486, %r1486;
}

	// end inline asm
	and.b32  	%r1510, %r1486, %r1483;
	mov.b32 	%r1491, 4;
	// begin inline asm
	{
    .reg .pred p;
    and.b32 %r1489, %r1505, %r1491;    setp.ne.u32 p, %r1489, 0;
    vote.ballot.sync.b32 %r1489, p, 0xffffffff;
    @!p not.b32 %r1489, %r1489;
}

	// end inline asm
	and.b32  	%r1511, %r1489, %r1510;
	mov.b32 	%r1494, 8;
	// begin inline asm
	{
    .reg .pred p;
    and.b32 %r1492, %r1505, %r1494;    setp.ne.u32 p, %r1492, 0;
    vote.ballot.sync.b32 %r1492, p, 0xffffffff;
    @!p not.b32 %r1492, %r1492;
}

	// end inline asm
	and.b32  	%r1512, %r1492, %r1511;
	mov.b32 	%r1497, 16;
	// begin inline asm
	{
    .reg .pred p;
    and.b32 %r1495, %r1505, %r1497;    setp.ne.u32 p, %r1495, 0;
    vote.ballot.sync.b32 %r1495, p, 0xffffffff;
    @!p not.b32 %r1495, %r1495;
}

	// end inline asm
	and.b32  	%r1513, %r1495, %r1512;
	mov.b32 	%r1500, 32;
	// begin inline asm
	{
    .reg .pred p;
    and.b32 %r1498, %r1505, %r1500;    setp.ne.u32 p, %r1498, 0;
    vote.ballot.sync.b32 %r1498, p, 0xffffffff;
    @!p not.b32 %r1498, %r1498;
}

	// end inline asm
	and.b32  	%r1514, %r1498, %r1513;
	mov.b32 	%r1503, 64;
	// begin inline asm
	{
    .reg .pred p;
    and.b32 %r1501, %r1505, %r1503;    setp.ne.u32 p, %r1501, 0;
    vote.ballot.sync.b32 %r1501, p, 0xffffffff;
    @!p not.b32 %r1501, %r1501;
}

	// end inline asm
	and.b32  	%r1515, %r1501, %r1514;
	mov.b32 	%r1506, 128;
	// begin inline asm
	{
    .reg .pred p;
    and.b32 %r1504, %r1505, %r1506;    setp.ne.u32 p, %r1504, 0;
    vote.ballot.sync.b32 %r1504, p, 0xffffffff;
    @!p not.b32 %r1504, %r1504;
}

	// end inline asm
	and.b32  	%r1516, %r1504, %r1515;
	clz.b32 	%r1517, %r1516;
	sub.s32 	%r293, 31, %r1517;
	and.b32  	%r1518, %r1084, %r1516;
	popc.b32 	%r294, %r1518;
	setp.ne.s32 	%p149, %r581, %r293;
	mov.b32 	%r3053, 0;
	@%p149 bra 	$L__BB5_249;
	ld.param.u32 	%r2887, [_ZN3cub18CUB_300001_SM_10006detail10radix_sort29DeviceRadixSortOnesweepKernelINS1_5radix10policy_hubIjjjE10Policy1000ELNS0_9SortOrderE0EjjjiiNS1_21identity_decomposer_tEEEvPT5_SB_PT3_PKSC_PT1_PKSG_PT2_PKSK_T4_iiT6__param_9];
	shr.u32 	%r1523, %r2973, %r2887;
	and.b32  	%r1524, %r1523, %r123;
	shl.b32 	%r1525, %r1524, 2;
	add.s32 	%r1526, %r667, %r1525;
	atom.shared.add.u32 	%r3053, [%r1526], %r294;
$L__BB5_249:
	ld.param.u32 	%r2888, [_ZN3cub18CUB_300001_SM_10006detail10radix_sort29DeviceRadixSortOnesweepKernelINS1_5radix10policy_hubIjjjE10Policy1000ELNS0_9SortOrderE0EjjjiiNS1_21identity_decomposer_tEEEvPT5_SB_PT3_PKSC_PT1_PKSG_PT2_PKSK_T4_iiT6__param_9];
	shfl.sync.idx.b32	%r1552|%p150, %r3053, %r293, 31, -1;
	add.s32 	%r297, %r294, %r1552;
	shr.u32 	%r1553, %r2972, %r2888;
	and.b32  	%r1549, %r1553, %r123;
	mov.b32 	%r1529, 1;
	// begin inline asm
	{
    .reg .pred p;
    and.b32 %r1527, %r1549, %r1529;    setp.ne.u32 p, %r1527, 0;
    vote.ballot.sync.b32 %r1527, p, 0xffffffff;
    @!p not.b32 %r1527, %r1527;
}

	// end inline asm
	mov.b32 	%r1532, 2;
	// begin inline asm
	{
    .reg .pred p;
    and.b32 %r1530, %r1549, %r1532;    setp.ne.u32 p, %r1530, 0;
    vote.ballot.sync.b32 %r1530, p, 0xffffffff;
    @!p not.b32 %r1530, %r1530;
}

	// end inline asm
	and.b32  	%r1554, %r1530, %r1527;
	mov.b32 	%r1535, 4;
	// begin inline asm
	{
    .reg .pred p;
    and.b32 %r1533, %r1549, %r1535;    setp.ne.u32 p, %r1533, 0;
    vote.ballot.sync.b32 %r1533, p, 0xffffffff;
    @!p not.b32 %r1533, %r1533;
}

	// end inline asm
	and.b32  	%r1555, %r1533, %r1554;
	mov.b32 	%r1538, 8;
	// begin inline asm
	{
    .reg .pred p;
    and.b32 %r1536, %r1549, %r1538;    setp.ne.u32 p, %r1536, 0;
    vote.ballot.sync.b32 %r1536, p, 0xffffffff;
    @!p not.b32 %r1536, %r1536;
}

	// end inline asm
	and.b32  	%r1556, %r1536, %r1555;
	mov.b32 	%r1541, 16;
	// begin inline asm
	{
    .reg .pred p;
    and.b32 %r1539, %r1549, %r1541;    setp.ne.u32 p, %r1539, 0;
    vote.ballot.sync.b32 %r1539, p, 0xffffffff;
    @!p not.b32 %r1539, %r1539;
}

	// end inline asm
	and.b32  	%r1557, %r1539, %r1556;
	mov.b32 	%r1544, 32;
	// begin inline asm
	{
    .reg .pred p;
    and.b32 %r1542, %r1549, %r1544;    setp.ne.u32 p, %r1542, 0;
    vote.ballot.sync.b32 %r1542, p, 0xffffffff;
    @!p not.b32 %r1542, %r1542;
}

	// end inline asm
	and.b32  	%r1558, %r1542, %r1557;
	mov.b32 	%r1547, 64;
	// begin inline asm
	{
    .reg .pred p;
    and.b32 %r1545, %r1549, %r1547;    setp.ne.u32 p, %r1545, 0;
    vote.ballot.sync.b32 %r1545, p, 0xffffffff;
    @!p not.b32 %r1545, %r1545;
}

	// end inline asm
	and.b32  	%r1559, %r1545, %r1558;
	mov.b32 	%r1550, 128;
	// begin inline asm
	{
    .reg .pred p;
    and.b32 %r1548, %r1549, %r1550;    setp.ne.u32 p, %r1548, 0;
    vote.ballot.sync.b32 %r1548, p, 0xffffffff;
    @!p not.b32 %r1548, %r1548;
}

	// end inline asm
	and.b32  	%r1560, %r1548, %r1559;
	clz.b32 	%r1561, %r1560;
	sub.s32 	%r298, 31, %r1561;
	and.b32  	%r1562, %r1084, %r1560;
	popc.b32 	%r299, %r1562;
	setp.ne.s32 	%p151, %r581, %r298;
	mov.b32 	%r3054, 0;
	@%p151 bra 	$L__BB5_251;
	ld.param.u32 	%r2889, [_ZN3cub18CUB_300001_SM_10006detail10radix_sort29DeviceRadixSortOnesweepKernelINS1_5radix10policy_hubIjjjE10Policy1000ELNS0_9SortOrderE0EjjjiiNS1_21identity_decomposer_tEEEvPT5_SB_PT3_PKSC_PT1_PKSG_PT2_PKSK_T4_iiT6__param_9];
	shr.u32 	%r1567, %r2972, %r2889;
	and.b32  	%r1568, %r1567, %r123;
	shl.b32 	%r1569, %r1568, 2;
	add.s32 	%r1570, %r667, %r1569;
	atom.shared.add.u32 	%r3054, [%r1570], %r299;
$L__BB5_251:
	ld.param.u32 	%r2890, [_ZN3cub18CUB_300001_SM_10006detail10radix_sort29DeviceRadixSortOnesweepKernelINS1_5radix10policy_hubIjjjE10Policy1000ELNS0_9SortOrderE0EjjjiiNS1_21identity_decomposer_tEEEvPT5_SB_PT3_PKSC_PT1_PKSG_PT2_PKSK_T4_iiT6__param_9];
	shfl.sync.idx.b32	%r1596|%p152, %r3054, %r298, 31, -1;
	add.s32 	%r302, %r299, %r1596;
	shr.u32 	%r1597, %r2971, %r2890;
	and.b32  	%r1593, %r1597, %r123;
	mov.b32 	%r1573, 1;
	// begin inline asm
	{
    .reg .pred p;
    and.b32 %r1571, %r1593, %r1573;    setp.ne.u32 p, %r1571, 0;
    vote.ballot.sync.b32 %r1571, p, 0xffffffff;
    @!p not.b32 %r1571, %r1571;
}

	// end inline asm
	mov.b32 	%r1576, 2;
	// begin inline asm
	{
    .reg .pred p;
    and.b32 %r1574, %r1593, %r1576;    setp.ne.u32 p, %r1574, 0;
    vote.ballot.sync.b32 %r1574, p, 0xffffffff;
    @!p not.b32 %r1574, %r1574;
}

	// end inline asm
	and.b32  	%r1598, %r1574, %r1571;
	mov.b32 	%r1579, 4;
	// begin inline asm
	{
    .reg .pred p;
    and.b32 %r1577, %r1593, %r1579;    setp.ne.u32 p, %r1577, 0;
    vote.ballot.sync.b32 %r1577, p, 0xffffffff;
    @!p not.b32 %r1577, %r1577;
}

	// end inline asm
	and.b32  	%r1599, %r1577, %r1598;
	mov.b32 	%r1582, 8;
	// begin inline asm
	{
    .reg .pred p;
    and.b32 %r1580, %r1593, %r1582;    setp.ne.u32 p, %r1580, 0;
    vote.ballot.sync.b32 %r1580, p, 0xffffffff;
    @!p not.b32 %r1580, %r1580;
}

	// end inline asm
	and.b32  	%r1600, %r1580, %r1599;
	mov.b32 	%r1585, 16;
	// begin inline asm
	{
    .reg .pred p;
    and.b32 %r1583, %r1593, %r1585;    setp.ne.u32 p, %r1583, 0;
    vote.ballot.sync.b32 %r1583, p, 0xffffffff;
    @!p not.b32 %r1583, %r1583;
}

	// end inline asm
	and.b32  	%r1601, %r1583, %r1600;
	mov.b32 	%r1588, 32;
	// begin inline asm
	{
    .reg .pred p;
    and.b32 %r1586, %r1593, %r1588;    setp.ne.u32 p, %r1586, 0;
    vote.ballot.sync.b32 %r1586, p, 0xffffffff;
    @!p not.b32 %r1586, %r1586;
}

	// end inline asm
	and.b32  	%r1602, %r1586, %r1601;
	mov.b32 	%r1591, 64;
	// begin inline asm
	{
    .reg .pred p;
    and.b32 %r1589, %r1593, %r1591;    setp.ne.u32 p, %r1589, 0;
    vote.ballot.sync.b32 %r1589, p, 0xffffffff;
    @!p not.b32 %r1589, %r1589;
}

	// end inline asm
	and.b32  	%r1603, %r1589, %r1602;
	mov.b32 	%r1594, 128;
	// begin inline asm
	{
    .reg .pred p;
    and.b32 %r1592, %r1593, %r1594;    setp.ne.u32 p, %r1592, 0;
    vote.ballot.sync.b32 %r1592, p, 0xffffffff;
    @!p not.b32 %r1592, %r1592;
}

	// end inline asm
	and.b32  	%r1604, %r1592, %r1603;
	clz.b32 	%r1605, %r1604;
	sub.s32 	%r303, 31, %r1605;
	and.b32  	%r1606, %r1084, %r1604;
	popc.b32 	%r304, %r1606;
	setp.ne.s32 	%p153, %r581, %r303;
	mov.b32 	%r3055, 0;
	@%p153 bra 	$L__BB5_253;
	ld.param.u32 	%r2891, [_ZN3cub18CUB_300001_SM_10006detail10radix_sort29DeviceRadixSortOnesweepKernelINS1_5radix10policy_hubIjjjE10Policy1000ELNS0_9SortOrderE0EjjjiiNS1_21identity_decomposer_tEEEvPT5_SB_PT3_PKSC_PT1_PKSG_PT2_PKSK_T4_iiT6__param_9];
	shr.u32 	%r1611, %r2971, %r2891;
	and.b32  	%r1612, %r1611, %r123;
	shl.b32 	%r1613, %r1612, 2;
	add.s32 	%r1614, %r667, %r1613;
	atom.shared.add.u32 	%r3055, [%r1614], %r304;
$L__BB5_253:
	ld.param.u32 	%r2892, [_ZN3cub18CUB_300001_SM_10006detail10radix_sort29DeviceRadixSortOnesweepKernelINS1_5radix10policy_hubIjjjE10Policy1000ELNS0_9SortOrderE0EjjjiiNS1_21identity_decomposer_tEEEvPT5_SB_PT3_PKSC_PT1_PKSG_PT2_PKSK_T4_iiT6__param_9];
	shfl.sync.idx.b32	%r1640|%p154, %r3055, %r303, 31, -1;
	add.s32 	%r307, %r304, %r1640;
	shr.u32 	%r1641, %r2970, %r2892;
	and.b32  	%r1637, %r1641, %r123;
	mov.b32 	%r1617, 1;
	// begin inline asm
	{
    .reg .pred p;
    and.b32 %r1615, %r1637, %r1617;    setp.ne.u32 p, %r1615, 0;
    vote.ballot.sync.b32 %r1615, p, 0xffffffff;
    @!p not.b32 %r1615, %r1615;
}

	// end inline asm
	mov.b32 	%r1620, 2;
	// begin inline asm
	{
    .reg .pred p;
    and.b32 %r1618, %r1637, %r1620;    setp.ne.u32 p, %r1618, 0;
    vote.ballot.sync.b32 %r1618, p, 0xffffffff;
    @!p not.b32 %r1618, %r1618;
}

	// end inline asm
	and.b32  	%r1642, %r1618, %r1615;
	mov.b32 	%r1623, 4;
	// begin inline asm
	{
    .reg .pred p;
    and.b32 %r1621, %r1637, %r1623;    setp.ne.u32 p, %r1621, 0;
    vote.ballot.sync.b32 %r1621, p, 0xffffffff;
    @!p not.b32 %r1621, %r1621;
}

	// end inline asm
	and.b32  	%r1643, %r1621, %r1642;
	mov.b32 	%r1626, 8;
	// begin inline asm
	{
    .reg .pred p;
    and.b32 %r1624, %r1637, %r1626;    setp.ne.u32 p, %r1624, 0;
    vote.ballot.sync.b32 %r1624, p, 0xffffffff;
    @!p not.b32 %r1624, %r1624;
}

	// end inline asm
	and.b32  	%r1644, %r1624, %r1643;
	mov.b32 	%r1629, 16;
	// begin inline asm
	{
    .reg .pred p;
    and.b32 %r1627, %r1637, %r1629;    setp.ne.u32 p, %r1627, 0;
    vote.ballot.sync.b32 %r1627, p, 0xffffffff;
    @!p not.b32 %r1627, %r1627;
}

	// end inline asm
	and.b32  	%r1645, %r1627, %r1644;
	mov.b32 	%r1632, 32;
	// begin inline asm
	{
    .reg .pred p;
    and.b32 %r1630, %r1637, %r1632;    setp.ne.u32 p, %r1630, 0;
    vote.ballot.sync.b32 %r1630, p, 0xffffffff;
    @!p not.b32 %r1630, %r1630;
}

	// end inline asm
	and.b32  	%r1646, %r1630, %r1645;
	mov.b32 	%r1635, 64;
	// begin inline asm
	{
    .reg .pred p;
    and.b32 %r1633, %r1637, %r1635;    setp.ne.u32 p, %r1633, 0;
    vote.ballot.sync.b32 %r1633, p, 0xffffffff;
    @!p not.b32 %r1633, %r1633;
}

	// end inline asm
	and.b32  	%r1647, %r1633, %r1646;
	mov.b32 	%r1638, 128;
	// begin inline asm
	{
    .reg .pred p;
    and.b32 %r1636, %r1637, %r1638;    setp.ne.u32 p, %r1636, 0;
    vote.ballot.sync.b32 %r1636, p, 0xffffffff;
    @!p not.b32 %r1636, %r1636;
}

	// end inline asm
	and.b32  	%r1648, %r1636, %r1647;
	clz.b32 	%r1649, %r1648;
	sub.s32 	%r308, 31, %r1649;
	and.b32  	%r1650, %r1084, %r1648;
	popc.b32 	%r309, %r1650;
	setp.ne.s32 	%p155, %r581, %r308;
	mov.b32 	%r3056, 0;
	@%p155 bra 	$L__BB5_255;
	ld.param.u32 	%r2893, [_ZN3cub18CUB_300001_SM_10006detail10radix_sort29DeviceRadixSortOnesweepKernelINS1_5radix10policy_hubIjjjE10Policy1000ELNS0_9SortOrderE0EjjjiiNS1_21identity_decomposer_tEEEvPT5_SB_PT3_PKSC_PT1_PKSG_PT2_PKSK_T4_iiT6__param_9];
	shr.u32 	%r1655, %r2970, %r2893;
	and.b32  	%r1656, %r1655, %r123;
	shl.b32 	%r1657, %r1656, 2;
	add.s32 	%r1658, %r667, %r1657;
	atom.shared.add.u32 	%r3056, [%r1658], %r309;
$L__BB5_255:
	ld.param.u32 	%r2894, [_ZN3cub18CUB_300001_SM_10006detail10radix_sort29DeviceRadixSortOnesweepKernelINS1_5radix10policy_hubIjjjE10Policy1000ELNS0_9SortOrderE0EjjjiiNS1_21identity_decomposer_tEEEvPT5_SB_PT3_PKSC_PT1_PKSG_PT2_PKSK_T4_iiT6__param_9];
	shfl.sync.idx.b32	%r1684|%p156, %r3056, %r308, 31, -1;
	add.s32 	%r312, %r309, %r1684;
	shr.u32 	%r1685, %r2969, %r2894;
	and.b32  	%r1681, %r1685, %r123;
	mov.b32 	%r1661, 1;
	// begin inline asm
	{
    .reg .pred p;
    and.b32 %r1659, %r1681, %r1661;    setp.ne.u32 p, %r1659, 0;
    vote.ballot.sync.b32 %r1659, p, 0xffffffff;
    @!p not.b32 %r1659, %r1659;
}

	// end inline asm
	mov.b32 	%r1664, 2;
	// begin inline asm
	{
    .reg .pred p;
    and.b32 %r1662, %r1681, %r1664;    setp.ne.u32 p, %r1662, 0;
    vote.ballot.sync.b32 %r1662, p, 0xffffffff;
    @!p not.b32 %r1662, %r1662;
}

	// end inline asm
	and.b32  	%r1686, %r1662, %r1659;
	mov.b32 	%r1667, 4;
	// begin inline asm
	{
    .reg .pred p;
    and.b32 %r1665, %r1681, %r1667;    setp.ne.u32 p, %r1665, 0;
    vote.ballot.sync.b32 %r1665, p, 0xffffffff;
    @!p not.b32 %r1665, %r1665;
}

	// end inline asm
	and.b32  	%r1687, %r1665, %r1686;
	mov.b32 	%r1670, 8;
	// begin inline asm
	{
    .reg .pred p;
    and.b32 %r1668, %r1681, %r1670;    setp.ne.u32 p, %r1668, 0;
    vote.ballot.sync.b32 %r1668, p, 0xffffffff;
    @!p not.b32 %r1668, %r1668;
}

	// end inline asm
	and.b32  	%r1688, %r1668, %r1687;
	mov.b32 	%r1673, 16;
	// begin inline asm
	{
    .reg .pred p;
    and.b32 %r1671, %r1681, %r1673;    setp.ne.u32 p, %r1671, 0;
    vote.ballot.sync.b32 %r1671, p, 0xffffffff;
    @!p not.b32 %r1671, %r1671;
}

	// end inline asm
	and.b32  	%r1689, %r1671, %r1688;
	mov.b32 	%r1676, 32;
	// begin inline asm
	{
    .reg .pred p;
    and.b32 %r1674, %r1681, %r1676;    setp.ne.u32 p, %r1674, 0;
    vote.ballot.sync.b32 %r1674, p, 0xffffffff;
    @!p not.b32 %r1674, %r1674;
}

	// end inline asm
	and.b32  	%r1690, %r1674, %r1689;
	mov.b32 	%r1679, 64;
	// begin inline asm
	{
    .reg .pred p;
    and.b32 %r1677, %r1681, %r1679;    setp.ne.u32 p, %r1677, 0;
    vote.ballot.sync.b32 %r1677, p, 0xffffffff;
    @!p not.b32 %r1677, %r1677;
}

	// end inline asm
	and.b32  	%r1691, %r1677, %r1690;
	mov.b32 	%r1682, 128;
	// begin inline asm
	{
    .reg .pred p;
    and.b32 %r1680, %r1681, %r1682;    setp.ne.u32 p, %r1680, 0;
    vote.ballot.sync.b32 %r1680, p, 0xffffffff;
    @!p not.b32 %r1680, %r1680;
}

	// end inline asm
	and.b32  	%r1692, %r1680, %r1691;
	clz.b32 	%r1693, %r1692;
	sub.s32 	%r313, 31, %r1693;
	and.b32  	%r1694, %r1084, %r1692;
	popc.b32 	%r314, %r1694;
	setp.ne.s32 	%p157, %r581, %r313;
	mov.b32 	%r3057, 0;
	@%p157 bra 	$L__BB5_257;
	ld.param.u32 	%r2895, [_ZN3cub18CUB_300001_SM_10006detail10radix_sort29DeviceRadixSortOnesweepKernelINS1_5radix10policy_hubIjjjE10Policy1000ELNS0_9SortOrderE0EjjjiiNS1_21identity_decomposer_tEEEvPT5_SB_PT3_PKSC_PT1_PKSG_PT2_PKSK_T4_iiT6__param_9];
	shr.u32 	%r1699, %r2969, %r2895;
	and.b32  	%r1700, %r1699, %r123;
	shl.b32 	%r1701, %r1700, 2;
	add.s32 	%r1702, %r667, %r1701;
	atom.shared.add.u32 	%r3057, [%r1702], %r314;
$L__BB5_257:
	ld.param.u32 	%r2896, [_ZN3cub18CUB_300001_SM_10006detail10radix_sort29DeviceRadixSortOnesweepKernelINS1_5radix10policy_hubIjjjE10Policy1000ELNS0_9SortOrderE0EjjjiiNS1_21identity_decomposer_tEEEvPT5_SB_PT3_PKSC_PT1_PKSG_PT2_PKSK_T4_iiT6__param_9];
	shfl.sync.idx.b32	%r1728|%p158, %r3057, %r313, 31, -1;
	add.s32 	%r317, %r314, %r1728;
	shr.u32 	%r1729, %r2968, %r2896;
	and.b32  	%r1725, %r1729, %r123;
	mov.b32 	%r1705, 1;
	// begin inline asm
	{
    .reg .pred p;
    and.b32 %r1703, %r1725, %r1705;    setp.ne.u32 p, %r1703, 0;
    vote.ballot.sync.b32 %r1703, p, 0xffffffff;
    @!p not.b32 %r1703, %r1703;
}

	// end inline asm
	mov.b32 	%r1708, 2;
	// begin inline asm
	{
    .reg .pred p;
    and.b32 %r1706, %r1725, %r1708;    setp.ne.u32 p, %r1706, 0;
    vote.ballot.sync.b32 %r1706, p, 0xffffffff;
    @!p not.b32 %r1706, %r1706;
}

	// end inline asm
	and.b32  	%r1730, %r1706, %r1703;
	mov.b32 	%r1711, 4;
	// begin inline asm
	{
    .reg .pred p;
    and.b32 %r1709, %r1725, %r1711;    setp.ne.u32 p, %r1709, 0;
    vote.ballot.sync.b32 %r1709, p, 0xffffffff;
    @!p not.b32 %r1709, %r1709;
}

	// end inline asm
	and.b32  	%r1731, %r1709, %r1730;
	mov.b32 	%r1714, 8;
	// begin inline asm
	{
    .reg .pred p;
    and.b32 %r1712, %r1725, %r1714;    setp.ne.u32 p, %r1712, 0;
    vote.ballot.sync.b32 %r1712, p, 0xffffffff;
    @!p not.b32 %r1712, %r1712;
}

	// end inline asm
	and.b32  	%r1732, %r1712, %r1731;
	mov.b32 	%r1717, 16;
	// begin inline asm
	{
    .reg .pred p;
    and.b32 %r1715, %r1725, %r1717;    setp.ne.u32 p, %r1715, 0;
    vote.ballot.sync.b32 %r1715, p, 0xffffffff;
    @!p not.b32 %r1715, %r1715;
}

	// end inline asm
	and.b32  	%r1733, %r1715, %r1732;
	mov.b32 	%r1720, 32;
	// begin inline asm
	{
    .reg .pred p;
    and.b32 %r1718, %r1725, %r1720;    setp.ne.u32 p, %r1718, 0;
    vote.ballot.sync.b32 %r1718, p, 0xffffffff;
    @!p not.b32 %r1718, %r1718;
}

	// end inline asm
	and.b32  	%r1734, %r1718, %r1733;
	mov.b32 	%r1723, 64;
	// begin inline asm
	{
    .reg .pred p;
    and.b32 %r1721, %r1725, %r1723;    setp.ne.u32 p, %r1721, 0;
    vote.ballot.sync.b32 %r1721, p, 0xffffffff;
    @!p not.b32 %r1721, %r1721;
}

	// end inline asm
	and.b32  	%r1735, %r1721, %r1734;
	mov.b32 	%r1726, 128;
	// begin inline asm
	{
    .reg .pred p;
    and.b32 %r1724, %r1725, %r1726;    setp.ne.u32 p, %r1724, 0;
    vote.ballot.sync.b32 %r1724, p, 0xffffffff;
    @!p not.b32 %r1724, %r1724;
}

	// end inline asm
	and.b32  	%r1736, %r1724, %r1735;
	clz.b32 	%r1737, %r1736;
	sub.s32 	%r318, 31, %r1737;
	and.b32  	%r1738, %r1084, %r1736;
	popc.b32 	%r319, %r1738;
	setp.ne.s32 	%p159, %r581, %r318;
	mov.b32 	%r3058, 0;
	@%p159 bra 	$L__BB5_259;
	ld.param.u32 	%r2897, [_ZN3cub18CUB_300001_SM_10006detail10radix_sort29DeviceRadixSortOnesweepKernelINS1_5radix10policy_hubIjjjE10Policy1000ELNS0_9SortOrderE0EjjjiiNS1_21identity_decomposer_tEEEvPT5_SB_PT3_PKSC_PT1_PKSG_PT2_PKSK_T4_iiT6__param_9];
	shr.u32 	%r1743, %r2968, %r2897;
	and.b32  	%r1744, %r1743, %r123;
	shl.b32 	%r1745, %r1744, 2;
	add.s32 	%r1746, %r667, %r1745;
	atom.shared.add.u32 	%r3058, [%r1746], %r319;
$L__BB5_259:
	ld.param.u32 	%r2898, [_ZN3cub18CUB_300001_SM_10006detail10radix_sort29DeviceRadixSortOnesweepKernelINS1_5radix10policy_hubIjjjE10Policy1000ELNS0_9SortOrderE0EjjjiiNS1_21identity_decomposer_tEEEvPT5_SB_PT3_PKSC_PT1_PKSG_PT2_PKSK_T4_iiT6__param_9];
	shfl.sync.idx.b32	%r1772|%p160, %r3058, %r318, 31, -1;
	add.s32 	%r322, %r319, %r1772;
	shr.u32 	%r1773, %r2967, %r2898;
	and.b32  	%r1769, %r1773, %r123;
	mov.b32 	%r1749, 1;
	// begin inline asm
	{
    .reg .pred p;
    and.b32 %r1747, %r1769, %r1749;    setp.ne.u32 p, %r1747, 0;
    vote.ballot.sync.b32 %r1747, p, 0xffffffff;
    @!p not.b32 %r1747, %r1747;
}

	// end inline asm
	mov.b32 	%r1752, 2;
	// begin inline asm
	{
    .reg .pred p;
    and.b32 %r1750, %r1769, %r1752;    setp.ne.u32 p, %r1750, 0;
    vote.ballot.sync.b32 %r1750, p, 0xffffffff;
    @!p not.b32 %r1750, %r1750;
}

	// end inline asm
	and.b32  	%r1774, %r1750, %r1747;
	mov.b32 	%r1755, 4;
	// begin inline asm
	{
    .reg .pred p;
    and.b32 %r1753, %r1769, %r1755;    setp.ne.u32 p, %r1753, 0;
    vote.ballot.sync.b32 %r1753, p, 0xffffffff;
    @!p not.b32 %r1753, %r1753;
}

	// end inline asm
	and.b32  	%r1775, %r1753, %r1774;
	mov.b32 	%r1758, 8;
	// begin inline asm
	{
    .reg .pred p;
    and.b32 %r1756, %r1769, %r1758;    setp.ne.u32 p, %r1756, 0;
    vote.ballot.sync.b32 %r1756, p, 0xffffffff;
    @!p not.b32 %r1756, %r1756;
}

	// end inline asm
	and.b32  	%r1776, %r1756, %r1775;
	mov.b32 	%r1761, 16;
	// begin inline asm
	{
    .reg .pred p;
    and.b32 %r1759, %r1769, %r1761;    setp.ne.u32 p, %r1759, 0;
    vote.ballot.sync.b32 %r1759, p, 0xffffffff;
    @!p not.b32 %r1759, %r1759;
}

	// end inline asm
	and.b32  	%r1777, %r1759, %r1776;
	mov.b32 	%r1764, 32;
	// begin inline asm
	{
    .reg .pred p;
    and.b32 %r1762, %r1769, %r1764;    setp.ne.u32 p, %r1762, 0;
    vote.ballot.sync.b32 %r1762, p, 0xffffffff;
    @!p not.b32 %r1762, %r1762;
}

	// end inline asm
	and.b32  	%r1778, %r1762, %r1777;
	mov.b32 	%r1767, 64;
	// begin inline asm
	{
    .reg .pred p;
    and.b32 %r1765, %r1769, %r1767;    setp.ne.u32 p, %r1765, 0;
    vote.ballot.sync.b32 %r1765, p, 0xffffffff;
    @!p not.b32 %r1765, %r1765;
}

	// end inline asm
	and.b32  	%r1779, %r1765, %r1778;
	mov.b32 	%r1770, 128;
	// begin inline asm
	{
    .reg .pred p;
    and.b32 %r1768, %r1769, %r1770;    setp.ne.u32 p, %r1768, 0;
    vote.ballot.sync.b32 %r1768, p, 0xffffffff;
    @!p not.b32 %r1768, %r1768;
}

	// end inline asm
	and.b32  	%r1780, %r1768, %r1779;
	clz.b32 	%r1781, %r1780;
	sub.s32 	%r323, 31, %r1781;
	and.b32  	%r1782, %r1084, %r1780;
	popc.b32 	%r324, %r1782;
	setp.ne.s32 	%p161, %r581, %r323;
	mov.b32 	%r3059, 0;
	@%p161 bra 	$L__BB5_261;
	ld.param.u32 	%r2899, [_ZN3cub18CUB_300001_SM_10006detail10radix_sort29DeviceRadixSortOnesweepKernelINS1_5radix10policy_hubIjjjE10Policy1000ELNS0_9SortOrderE0EjjjiiNS1_21identity_decomposer_tEEEvPT5_SB_PT3_PKSC_PT1_PKSG_PT2_PKSK_T4_iiT6__param_9];
	shr.u32 	%r1787, %r2967, %r2899;
	and.b32  	%r1788, %r1787, %r123;
	shl.b32 	%r1789, %r1788, 2;
	add.s32 	%r1790, %r667, %r1789;
	atom.shared.add.u32 	%r3059, [%r1790], %r324;
$L__BB5_261:
	ld.param.u32 	%r2900, [_ZN3cub18CUB_300001_SM_10006detail10radix_sort29DeviceRadixSortOnesweepKernelINS1_5radix10policy_hubIjjjE10Policy1000ELNS0_9SortOrderE0EjjjiiNS1_21identity_decomposer_tEEEvPT5_SB_PT3_PKSC_PT1_PKSG_PT2_PKSK_T4_iiT6__param_9];
	shfl.sync.idx.b32	%r1816|%p162, %r3059, %r323, 31, -1;
	add.s32 	%r327, %r324, %r1816;
	shr.u32 	%r1817, %r2966, %r2900;
	and.b32  	%r1813, %r1817, %r123;
	mov.b32 	%r1793, 1;
	// begin inline asm
	{
    .reg .pred p;
    and.b32 %r1791, %r1813, %r1793;    setp.ne.u32 p, %r1791, 0;
    vote.ballot.sync.b32 %r1791, p, 0xffffffff;
    @!p not.b32 %r1791, %r1791;
}

	// end inline asm
	mov.b32 	%r1796, 2;
	// begin inline asm
	{
    .reg .pred p;
    and.b32 %r1794, %r1813, %r1796;    setp.ne.u32 p, %r1794, 0;
    vote.ballot.sync.b32 %r1794, p, 0xffffffff;
    @!p not.b32 %r1794, %r1794;
}

	// end inline asm
	and.b32  	%r1818, %r1794, %r1791;
	mov.b32 	%r1799, 4;
	// begin inline asm
	{
    .reg .pred p;
    and.b32 %r1797, %r1813, %r1799;    setp.ne.u32 p, %r1797, 0;
    vote.ballot.sync.b32 %r1797, p, 0xffffffff;
    @!p not.b32 %r1797, %r1797;
}

	// end inline asm
	and.b32  	%r1819, %r1797, %r1818;
	mov.b32 	%r1802, 8;
	// begin inline asm
	{
    .reg .pred p;
    and.b32 %r1800, %r1813, %r1802;    setp.ne.u32 p, %r1800, 0;
    vote.ballot.sync.b32 %r1800, p, 0xffffffff;
    @!p not.b32 %r1800, %r1800;
}

	// end inline asm
	and.b32  	%r1820, %r1800, %r1819;
	mov.b32 	%r1805, 16;
	// begin inline asm
	{
    .reg .pred p;
    and.b32 %r1803, %r1813, %r1805;    setp.ne.u32 p, %r1803, 0;
    vote.ballot.sync.b32 %r1803, p, 0xffffffff;
    @!p not.b32 %r1803, %r1803;
}

	// end inline asm
	and.b32  	%r1821, %r1803, %r1820;
	mov.b32 	%r1808, 32;
	// begin inline asm
	{
    .reg .pred p;
    and.b32 %r1806, %r1813, %r1808;    setp.ne.u32 p, %r1806, 0;
    vote.ballot.sync.b32 %r1806, p, 0xffffffff;
    @!p not.b32 %r1806, %r1806;
}

	// end inline asm
	and.b32  	%r1822, %r1806, %r1821;
	mov.b32 	%r1811, 64;
	// begin inline asm
	{
    .reg .pred p;
    and.b32 %r1809, %r1813, %r1811;    setp.ne.u32 p, %r1809, 0;
    vote.ballot.sync.b32 %r1809, p, 0xffffffff;
    @!p not.b32 %r1809, %r1809;
}

	// end inline asm
	and.b32  	%r1823, %r1809, %r1822;
	mov.b32 	%r1814, 128;
	// begin inline asm
	{
    .reg .pred p;
    and.b32 %r1812, %r1813, %r1814;    setp.ne.u32 p, %r1812, 0;
    vote.ballot.sync.b32 %r1812, p, 0xffffffff;
    @!p not.b32 %r1812, %r1812;
}

	// end inline asm
	and.b32  	%r1824, %r1812, %r1823;
	clz.b32 	%r1825, %r1824;
	sub.s32 	%r328, 31, %r1825;
	and.b32  	%r1826, %r1084, %r1824;
	popc.b32 	%r329, %r1826;
	setp.ne.s32 	%p163, %r581, %r328;
	mov.b32 	%r3060, 0;
	@%p163 bra 	$L__BB5_263;
	ld.param.u32 	%r2901, [_ZN3cub18CUB_300001_SM_10006detail10radix_sort29DeviceRadixSortOnesweepKernelINS1_5radix10policy_hubIjjjE10Policy1000ELNS0_9SortOrderE0EjjjiiNS1_21identity_decomposer_tEEEvPT5_SB_PT3_PKSC_PT1_PKSG_PT2_PKSK_T4_iiT6__param_9];
	shr.u32 	%r1831, %r2966, %r2901;
	and.b32  	%r1832, %r1831, %r123;
	shl.b32 	%r1833, %r1832, 2;
	add.s32 	%r1834, %r667, %r1833;
	atom.shared.add.u32 	%r3060, [%r1834], %r329;
$L__BB5_263:
	ld.param.u32 	%r2902, [_ZN3cub18CUB_300001_SM_10006detail10radix_sort29DeviceRadixSortOnesweepKernelINS1_5radix10policy_hubIjjjE10Policy1000ELNS0_9SortOrderE0EjjjiiNS1_21identity_decomposer_tEEEvPT5_SB_PT3_PKSC_PT1_PKSG_PT2_PKSK_T4_iiT6__param_9];
	shfl.sync.idx.b32	%r1860|%p164, %r3060, %r328, 31, -1;
	add.s32 	%r332, %r329, %r1860;
	shr.u32 	%r1861, %r2965, %r2902;
	and.b32  	%r1857, %r1861, %r123;
	mov.b32 	%r1837, 1;
	// begin inline asm
	{
    .reg .pred p;
    and.b32 %r1835, %r1857, %r1837;    setp.ne.u32 p, %r1835, 0;
    vote.ballot.sync.b32 %r1835, p, 0xffffffff;
    @!p not.b32 %r1835, %r1835;
}

	// end inline asm
	mov.b32 	%r1840, 2;
	// begin inline asm
	{
    .reg .pred p;
    and.b32 %r1838, %r1857, %r1840;    setp.ne.u32 p, %r1838, 0;
    vote.ballot.sync.b32 %r1838, p, 0xffffffff;
    @!p not.b32 %r1838, %r1838;
}

	// end inline asm
	and.b32  	%r1862, %r1838, %r1835;
	mov.b32 	%r1843, 4;
	// begin inline asm
	{
    .reg .pred p;
    and.b32 %r1841, %r1857, %r1843;    setp.ne.u32 p, %r1841, 0;
    vote.ballot.sync.b32 %r1841, p, 0xffffffff;
    @!p not.b32 %r1841, %r1841;
}

	// end inline asm
	and.b32  	%r1863, %r1841, %r1862;
	mov.b32 	%r1846, 8;
	// begin inline asm
	{
    .reg .pred p;
    and.b32 %r1844, %r1857, %r1846;    setp.ne.u32 p, %r1844, 0;
    vote.ballot.sync.b32 %r1844, p, 0xffffffff;
    @!p not.b32 %r1844, %r1844;
}

	// end inline asm
	and.b32  	%r1864, %r1844, %r1863;
	mov.b32 	%r1849, 16;
	// begin inline asm
	{
    .reg .pred p;
    and.b32 %r1847, %r1857, %r1849;    setp.ne.u32 p, %r1847, 0;
    vote.ballot.sync.b32 %r1847, p, 0xffffffff;
    @!p not.b32 %r1847, %r1847;
}

	// end inline asm
	and.b32  	%r1865, %r1847, %r1864;
	mov.b32 	%r1852, 32;
	// begin inline asm
	{
    .reg .pred p;
    and.b32 %r1850, %r1857, %r1852;    setp.ne.u32 p, %r1850, 0;
    vote.ballot.sync.b32 %r1850, p, 0xffffffff;
    @!p not.b32 %r1850, %r1850;
}

	// end inline asm
	and.b32  	%r1866, %r1850, %r1865;
	mov.b32 	%r1855, 64;
	// begin inline asm
	{
    .reg .pred p;
    and.b32 %r1853, %r1857, %r1855;    setp.ne.u32 p, %r1853, 0;
    vote.ballot.sync.b32 %r1853, p, 0xffffffff;
    @!p not.b32 %r1853, %r1853;
}

	// end inline asm
	and.b32  	%r1867, %r1853, %r1866;
	mov.b32 	%r1858, 128;
	// begin inline asm
	{
    .reg .pred p;
    and.b32 %r1856, %r1857, %r1858;    setp.ne.u32 p, %r1856, 0;
    vote.ballot.sync.b32 %r1856, p, 0xffffffff;
    @!p not.b32 %r1856, %r1856;
}

	// end inline asm
	and.b32  	%r1868, %r1856, %r1867;
	clz.b32 	%r1869, %r1868;
	sub.s32 	%r333, 31, %r1869;
	and.b32  	%r1870, %r1084, %r1868;
	popc.b32 	%r334, %r1870;
	setp.ne.s32 	%p165, %r581, %r333;
	mov.b32 	%r3061, 0;
	@%p165 bra 	$L__BB5_265;
	ld.param.u32 	%r2903, [_ZN3cub18CUB_300001_SM_10006detail10radix_sort29DeviceRadixSortOnesweepKernelINS1_5radix10policy_hubIjjjE10Policy1000ELNS0_9SortOrderE0EjjjiiNS1_21identity_decomposer_tEEEvPT5_SB_PT3_PKSC_PT1_PKSG_PT2_PKSK_T4_iiT6__param_9];
	shr.u32 	%r1875, %r2965, %r2903;
	and.b32  	%r1876, %r1875, %r123;
	shl.b32 	%r1877, %r1876, 2;
	add.s32 	%r1878, %r667, %r1877;
	atom.shared.add.u32 	%r3061, [%r1878], %r334;
$L__BB5_265:
	ld.param.u32 	%r2904, [_ZN3cub18CUB_300001_SM_10006detail10radix_sort29DeviceRadixSortOnesweepKernelINS1_5radix10policy_hubIjjjE10Policy1000ELNS0_9SortOrderE0EjjjiiNS1_21identity_decomposer_tEEEvPT5_SB_PT3_PKSC_PT1_PKSG_PT2_PKSK_T4_iiT6__param_9];
	shfl.sync.idx.b32	%r1904|%p166, %r3061, %r333, 31, -1;
	add.s32 	%r337, %r334, %r1904;
	shr.u32 	%r1905, %r2964, %r2904;
	and.b32  	%r1901, %r1905, %r123;
	mov.b32 	%r1881, 1;
	// begin inline asm
	{
    .reg .pred p;
    and.b32 %r1879, %r1901, %r1881;    setp.ne.u32 p, %r1879, 0;
    vote.ballot.sync.b32 %r1879, p, 0xffffffff;
    @!p not.b32 %r1879, %r1879;
}

	// end inline asm
	mov.b32 	%r1884, 2;
	// begin inline asm
	{
    .reg .pred p;
    and.b32 %r1882, %r1901, %r1884;    setp.ne.u32 p, %r1882, 0;
    vote.ballot.sync.b32 %r1882, p, 0xffffffff;
    @!p not.b32 %r1882, %r1882;
}

	// end inline asm
	and.b32  	%r1906, %r1882, %r1879;
	mov.b32 	%r1887, 4;
	// begin inline asm
	{
    .reg .pred p;
    and.b32 %r1885, %r1901, %r1887;    setp.ne.u32 p, %r1885, 0;
    vote.ballot.sync.b32 %r1885, p, 0xffffffff;
    @!p not.b32 %r1885, %r1885;
}

	// end inline asm
	and.b32  	%r1907, %r1885, %r1906;
	mov.b32 	%r1890, 8;
	// begin inline asm
	{
    .reg .pred p;
    and.b32 %r1888, %r1901, %r1890;    setp.ne.u32 p, %r1888, 0;
    vote.ballot.sync.b32 %r1888, p, 0xffffffff;
    @!p not.b32 %r1888, %r1888;
}

	// end inline asm
	and.b32  	%r1908, %r1888, %r1907;
	mov.b32 	%r1893, 16;
	// begin inline asm
	{
    .reg .pred p;
    and.b32 %r1891, %r1901, %r1893;    setp.ne.u32 p, %r1891, 0;
    vote.ballot.sync.b32 %r1891, p, 0xffffffff;
    @!p not.b32 %r1891, %r1891;
}

	// end inline asm
	and.b32  	%r1909, %r1891, %r1908;
	mov.b32 	%r1896, 32;
	// begin inline asm
	{
    .reg .pred p;
    and.b32 %r1894, %r1901, %r1896;    setp.ne.u32 p, %r1894, 0;
    vote.ballot.sync.b32 %r1894, p, 0xffffffff;
    @!p not.b32 %r1894, %r1894;
}

	// end inline asm
	and.b32  	%r1910, %r1894, %r1909;
	mov.b32 	%r1899, 64;
	// begin inline asm
	{
    .reg .pred p;
    and.b32 %r1897, %r1901, %r1899;    setp.ne.u32 p, %r1897, 0;
    vote.ballot.sync.b32 %r1897, p, 0xffffffff;
    @!p not.b32 %r1897, %r1897;
}

	// end inline asm
	and.b32  	%r1911, %r1897, %r1910;
	mov.b32 	%r1902, 128;
	// begin inline asm
	{
    .reg .pred p;
    and.b32 %r1900, %r1901, %r1902;    setp.ne.u32 p, %r1900, 0;
    vote.ballot.sync.b32 %r1900, p, 0xffffffff;
    @!p not.b32 %r1900, %r1900;
}

	// end inline asm
	and.b32  	%r1912, %r1900, %r1911;
	clz.b32 	%r1913, %r1912;
	sub.s32 	%r338, 31, %r1913;
	and.b32  	%r1914, %r1084, %r1912;
	popc.b32 	%r339, %r1914;
	setp.ne.s32 	%p167, %r581, %r338;
	mov.b32 	%r3062, 0;
	@%p167 bra 	$L__BB5_267;
	ld.param.u32 	%r2905, [_ZN3cub18CUB_300001_SM_10006detail10radix_sort29DeviceRadixSortOnesweepKernelINS1_5radix10policy_hubIjjjE10Policy1000ELNS0_9SortOrderE0EjjjiiNS1_21identity_decomposer_tEEEvPT5_SB_PT3_PKSC_PT1_PKSG_PT2_PKSK_T4_iiT6__param_9];
	shr.u32 	%r1919, %r2964, %r2905;
	and.b32  	%r1920, %r1919, %r123;
	shl.b32 	%r1921, %r1920, 2;
	add.s32 	%r1922, %r667, %r1921;
	atom.shared.add.u32 	%r3062, [%r1922], %r339;
$L__BB5_267:
	ld.param.u32 	%r2906, [_ZN3cub18CUB_300001_SM_10006detail10radix_sort29DeviceRadixSortOnesweepKernelINS1_5radix10policy_hubIjjjE10Policy1000ELNS0_9SortOrderE0EjjjiiNS1_21identity_decomposer_tEEEvPT5_SB_PT3_PKSC_PT1_PKSG_PT2_PKSK_T4_iiT6__param_9];
	shfl.sync.idx.b32	%r1948|%p168, %r3062, %r338, 31, -1;
	add.s32 	%r342, %r339, %r1948;
	shr.u32 	%r1949, %r2963, %r2906;
	and.b32  	%r1945, %r1949, %r123;
	mov.b32 	%r1925, 1;
	// begin inline asm
	{
    .reg .pred p;
    and.b32 %r1923, %r1945, %r1925;    setp.ne.u32 p, %r1923, 0;
    vote.ballot.sync.b32 %r1923, p, 0xffffffff;
    @!p not.b32 %r1923, %r1923;
}

	// end inline asm
	mov.b32 	%r1928, 2;
	// begin inline asm
	{
    .reg .pred p;
    and.b32 %r1926, %r1945, %r1928;    setp.ne.u32 p, %r1926, 0;
    vote.ballot.sync.b32 %r1926, p, 0xffffffff;
    @!p not.b32 %r1926, %r1926;
}

	// end inline asm
	and.b32  	%r1950, %r1926, %r1923;
	mov.b32 	%r1931, 4;
	// begin inline asm
	{
    .reg .pred p;
    and.b32 %r1929, %r1945, %r1931;    setp.ne.u32 p, %r1929, 0;
    vote.ballot.sync.b32 %r1929, p, 0xffffffff;
    @!p not.b32 %r1929, %r1929;
}

	// end inline asm
	and.b32  	%r1951, %r1929, %r1950;
	mov.b32 	%r1934, 8;
	// begin inline asm
	{
    .reg .pred p;
    and.b32 %r1932, %r1945, %r1934;    setp.ne.u32 p, %r1932, 0;
    vote.ballot.sync.b32 %r1932, p, 0xffffffff;
    @!p not.b32 %r1932, %r1932;
}

	// end inline asm
	and.b32  	%r1952, %r1932, %r1951;
	mov.b32 	%r1937, 16;
	// begin inline asm
	{
    .reg .pred p;
    and.b32 %r1935, %r1945, %r1937;    setp.ne.u32 p, %r1935, 0;
    vote.ballot.sync.b32 %r1935, p, 0xffffffff;
    @!p not.b32 %r1935, %r1935;
}

	// end inline asm
	and.b32  	%r1953, %r1935, %r1952;
	mov.b32 	%r1940, 32;
	// begin inline asm
	{
    .reg .pred p;
    and.b32 %r1938, %r1945, %r1940;    setp.ne.u32 p, %r1938, 0;
    vote.ballot.sync.b32 %r1938, p, 0xffffffff;
    @!p not.b32 %r1938, %r1938;
}

	// end inline asm
	and.b32  	%r1954, %r1938, %r1953;
	mov.b32 	%r1943, 64;
	// begin inline asm
	{
    .reg .pred p;
    and.b32 %r1941, %r1945, %r1943;    setp.ne.u32 p, %r1941, 0;
    vote.ballot.sync.b32 %r1941, p, 0xffffffff;
    @!p not.b32 %r1941, %r1941;
}

	// end inline asm
	and.b32  	%r1955, %r1941, %r1954;
	mov.b32 	%r1946, 128;
	// begin inline asm
	{
    .reg .pred p;
    and.b32 %r1944, %r1945, %r1946;    setp.ne.u32 p, %r1944, 0;
    vote.ballot.sync.b32 %r1944, p, 0xffffffff;
    @!p not.b32 %r1944, %r1944;
}

	// end inline asm
	and.b32  	%r1956, %r1944, %r1955;
	clz.b32 	%r1957, %r1956;
	sub.s32 	%r343, 31, %r1957;
	and.b32  	%r1958, %r1084, %r1956;
	popc.b32 	%r344, %r1958;
	setp.ne.s32 	%p169, %r581, %r343;
	mov.b32 	%r3063, 0;
	@%p169 bra 	$L__BB5_269;
	ld.param.u32 	%r2907, [_ZN3cub18CUB_300001_SM_10006detail10radix_sort29DeviceRadixSortOnesweepKernelINS1_5radix10policy_hubIjjjE10Policy1000ELNS0_9SortOrderE0EjjjiiNS1_21identity_decomposer_tEEEvPT5_SB_PT3_PKSC_PT1_PKSG_PT2_PKSK_T4_iiT6__param_9];
	shr.u32 	%r1963, %r2963, %r2907;
	and.b32  	%r1964, %r1963, %r123;
	shl.b32 	%r1965, %r1964, 2;
	add.s32 	%r1966, %r667, %r1965;
	atom.shared.add.u32 	%r3063, [%r1966], %r344;
$L__BB5_269:
	ld.param.u32 	%r2908, [_ZN3cub18CUB_300001_SM_10006detail10radix_sort29DeviceRadixSortOnesweepKernelINS1_5radix10policy_hubIjjjE10Policy1000ELNS0_9SortOrderE0EjjjiiNS1_21identity_decomposer_tEEEvPT5_SB_PT3_PKSC_PT1_PKSG_PT2_PKSK_T4_iiT6__param_9];
	shfl.sync.idx.b32	%r1992|%p170, %r3063, %r343, 31, -1;
	add.s32 	%r347, %r344, %r1992;
	shr.u32 	%r1993, %r2962, %r2908;
	and.b32  	%r1989, %r1993, %r123;
	mov.b32 	%r1969, 1;
	// begin inline asm
	{
    .reg .pred p;
    and.b32 %r1967, %r1989, %r1969;    setp.ne.u32 p, %r1967, 0;
    vote.ballot.sync.b32 %r1967, p, 0xffffffff;
    @!p not.b32 %r1967, %r1967;
}

	// end inline asm
	mov.b32 	%r1972, 2;
	// begin inline asm
	{
    .reg .pred p;
    and.b32 %r1970, %r1989, %r1972;    setp.ne.u32 p, %r1970, 0;
    vote.ballot.sync.b32 %r1970, p, 0xffffffff;
    @!p not.b32 %r1970, %r1970;
}

	// end inline asm
	and.b32  	%r1994, %r1970, %r1967;
	mov.b32 	%r1975, 4;
	// begin inline asm
	{
    .reg .pred p;
    and.b32 %r1973, %r1989, %r1975;    setp.ne.u32 p, %r1973, 0;
    vote.ballot.sync.b32 %r1973, p, 0xffffffff;
    @!p not.b32 %r1973, %r1973;
}

	// end inline asm
	and.b32  	%r1995, %r1973, %r1994;
	mov.b32 	%r1978, 8;
	// begin inline asm
	{
    .reg .pred p;
    and.b32 %r1976, %r1989, %r1978;    setp.ne.u32 p, %r1976, 0;
    vote.ballot.sync.b32 %r1976, p, 0xffffffff;
    @!p not.b32 %r1976, %r1976;
}

	// end inline asm
	and.b32  	%r1996, %r1976, %r1995;
	mov.b32 	%r1981, 16;
	// begin inline asm
	{
    .reg .pred p;
    and.b32 %r1979, %r1989, %r1981;    setp.ne.u32 p, %r1979, 0;
    vote.ballot.sync.b32 %r1979, p, 0xffffffff;
    @!p not.b32 %r1979, %r1979;
}

	// end inline asm
	and.b32  	%r1997, %r1979, %r1996;
	mov.b32 	%r1984, 32;
	// begin inline asm
	{
    .reg .pred p;
    and.b32 %r1982, %r1989, %r1984;    setp.ne.u32 p, %r1982, 0;
    vote.ballot.sync.b32 %r1982, p, 0xffffffff;
    @!p not.b32 %r1982, %r1982;
}

	// end inline asm
	and.b32  	%r1998, %r1982, %r1997;
	mov.b32 	%r1987, 64;
	// begin inline asm
	{
    .reg .pred p;
    and.b32 %r1985, %r1989, %r1987;    setp.ne.u32 p, %r1985, 0;
    vote.ballot.sync.b32 %r1985, p, 0xffffffff;
    @!p not.b32 %r1985, %r1985;
}

	// end inline asm
	and.b32  	%r1999, %r1985, %r1998;
	mov.b32 	%r1990, 128;
	// begin inline asm
	{
    .reg .pred p;
    and.b32 %r1988, %r1989, %r1990;    setp.ne.u32 p, %r1988, 0;
    vote.ballot.sync.b32 %r1988, p, 0xffffffff;
    @!p not.b32 %r1988, %r1988;
}

	// end inline asm
	and.b32  	%r2000, %r1988, %r1999;
	clz.b32 	%r2001, %r2000;
	sub.s32 	%r348, 31, %r2001;
	and.b32  	%r2002, %r1084, %r2000;
	popc.b32 	%r349, %r2002;
	setp.ne.s32 	%p171, %r581, %r348;
	mov.b32 	%r3064, 0;
	@%p171 bra 	$L__BB5_271;
	ld.param.u32 	%r2909, [_ZN3cub18CUB_300001_SM_10006detail10radix_sort29DeviceRadixSortOnesweepKernelINS1_5radix10policy_hubIjjjE10Policy1000ELNS0_9SortOrderE0EjjjiiNS1_21identity_decomposer_tEEEvPT5_SB_PT3_PKSC_PT1_PKSG_PT2_PKSK_T4_iiT6__param_9];
	shr.u32 	%r2007, %r2962, %r2909;
	and.b32  	%r2008, %r2007, %r123;
	shl.b32 	%r2009, %r2008, 2;
	add.s32 	%r2010, %r667, %r2009;
	atom.shared.add.u32 	%r3064, [%r2010], %r349;
$L__BB5_271:
	ld.param.u32 	%r2910, [_ZN3cub18CUB_300001_SM_10006detail10radix_sort29DeviceRadixSortOnesweepKernelINS1_5radix10policy_hubIjjjE10Policy1000ELNS0_9SortOrderE0EjjjiiNS1_21identity_decomposer_tEEEvPT5_SB_PT3_PKSC_PT1_PKSG_PT2_PKSK_T4_iiT6__param_9];
	shfl.sync.idx.b32	%r2036|%p172, %r3064, %r348, 31, -1;
	add.s32 	%r352, %r349, %r2036;
	shr.u32 	%r2037, %r2961, %r2910;
	and.b32  	%r2033, %r2037, %r123;
	mov.b32 	%r2013, 1;
	// begin inline asm
	{
    .reg .pred p;
    and.b32 %r2011, %r2033, %r2013;    setp.ne.u32 p, %r2011, 0;
    vote.ballot.sync.b32 %r2011, p, 0xffffffff;
    @!p not.b32 %r2011, %r2011;
}

	// end inline asm
	mov.b32 	%r2016, 2;
	// begin inline asm
	{
    .reg .pred p;
    and.b32 %r2014, %r2033, %r2016;    setp.ne.u32 p, %r2014, 0;
    vote.ballot.sync.b32 %r2014, p, 0xffffffff;
    @!p not.b32 %r2014, %r2014;
}

	// end inline asm
	and.b32  	%r2038, %r2014, %r2011;
	mov.b32 	%r2019, 4;
	// begin inline asm
	{
    .reg .pred p;
    and.b32 %r2017, %r2033, %r2019;    setp.ne.u32 p, %r2017, 0;
    vote.ballot.sync.b32 %r2017, p, 0xffffffff;
    @!p not.b32 %r2017, %r2017;
}

	// end inline asm
	and.b32  	%r2039, %r2017, %r2038;
	mov.b32 	%r2022, 8;
	// begin inline asm
	{
    .reg .pred p;
    and.b32 %r2020, %r2033, %r2022;    setp.ne.u32 p, %r2020, 0;
    vote.ballot.sync.b32 %r2020, p, 0xffffffff;
    @!p not.b32 %r2020, %r2020;
}

	// end inline asm
	and.b32  	%r2040, %r2020, %r2039;
	mov.b32 	%r2025, 16;
	// begin inline asm
	{
    .reg .pred p;
    and.b32 %r2023, %r2033, %r2025;    setp.ne.u32 p, %r2023, 0;
    vote.ballot.sync.b32 %r2023, p, 0xffffffff;
    @!p not.b32 %r2023, %r2023;
}

	// end inline asm
	and.b32  	%r2041, %r2023, %r2040;
	mov.b32 	%r2028, 32;
	// begin inline asm
	{
    .reg .pred p;
    and.b32 %r2026, %r2033, %r2028;    setp.ne.u32 p, %r2026, 0;
    vote.ballot.sync.b32 %r2026, p, 0xffffffff;
    @!p not.b32 %r2026, %r2026;
}

	// end inline asm
	and.b32  	%r2042, %r2026, %r2041;
	mov.b32 	%r2031, 64;
	// begin inline asm
	{
    .reg .pred p;
    and.b32 %r2029, %r2033, %r2031;    setp.ne.u32 p, %r2029, 0;
    vote.ballot.sync.b32 %r2029, p, 0xffffffff;
    @!p not.b32 %r2029, %r2029;
}

	// end inline asm
	and.b32  	%r2043, %r2029, %r2042;
	mov.b32 	%r2034, 128;
	// begin inline asm
	{
    .reg .pred p;
    and.b32 %r2032, %r2033, %r2034;    setp.ne.u32 p, %r2032, 0;
    vote.ballot.sync.b32 %r2032, p, 0xffffffff;
    @!p not.b32 %r2032, %r2032;
}

	// end inline asm
	and.b32  	%r2044, %r2032, %r2043;
	clz.b32 	%r2045, %r2044;
	sub.s32 	%r353, 31, %r2045;
	and.b32  	%r2046, %r1084, %r2044;
	popc.b32 	%r354, %r2046;
	setp.ne.s32 	%p173, %r581, %r353;
	mov.b32 	%r3065, 0;
	@%p173 bra 	$L__BB5_273;
	ld.param.u32 	%r2911, [_ZN3cub18CUB_300001_SM_10006detail10radix_sort29DeviceRadixSortOnesweepKernelINS1_5radix10policy_hubIjjjE10Policy1000ELNS0_9SortOrderE0EjjjiiNS1_21identity_decomposer_tEEEvPT5_SB_PT3_PKSC_PT1_PKSG_PT2_PKSK_T4_iiT6__param_9];
	shr.u32 	%r2051, %r2961, %r2911;
	and.b32  	%r2052, %r2051, %r123;
	shl.b32 	%r2053, %r2052, 2;
	add.s32 	%r2054, %r667, %r2053;
	atom.shared.add.u32 	%r3065, [%r2054], %r354;
$L__BB5_273:
	setp.gt.u32 	%p174, %r1, 255;
	shfl.sync.idx.b32	%r2055|%p175, %r3065, %r353, 31, -1;
	add.s32 	%r2056, %r354, %r2055;
	bar.sync 	0;
	shl.b32 	%r2057, %r247, 2;
	add.s32 	%r357, %r637, %r2057;
	st.shared.u32 	[%r357+-4], %r2983;
	shl.b32 	%r2059, %r252, 2;
	add.s32 	%r358, %r637, %r2059;
	st.shared.u32 	[%r358+-4], %r2982;
	shl.b32 	%r2060, %r257, 2;
	add.s32 	%r359, %r637, %r2060;
	st.shared.u32 	[%r359+-4], %r2981;
	shl.b32 	%r2061, %r262, 2;
	add.s32 	%r360, %r637, %r2061;
	st.shared.u32 	[%r360+-4], %r2980;
	shl.b32 	%r2062, %r267, 2;
	add.s32 	%r361, %r637, %r2062;
	st.shared.u32 	[%r361+-4], %r2979;
	shl.b32 	%r2063, %r272, 2;
	add.s32 	%r362, %r637, %r2063;
	st.shared.u32 	[%r362+-4], %r2978;
	shl.b32 	%r2064, %r277, 2;
	add.s32 	%r363, %r637, %r2064;
	st.shared.u32 	[%r363+-4], %r2977;
	shl.b32 	%r2065, %r282, 2;
	add.s32 	%r364, %r637, %r2065;
	st.shared.u32 	[%r364+-4], %r2976;
	shl.b32 	%r2066, %r287, 2;
	add.s32 	%r365, %r637, %r2066;
	st.shared.u32 	[%r365+-4], %r2975;
	shl.b32 	%r2067, %r292, 2;
	add.s32 	%r366, %r637, %r2067;
	st.shared.u32 	[%r366+-4], %r2974;
	shl.b32 	%r2068, %r297, 2;
	add.s32 	%r367, %r637, %r2068;
	st.shared.u32 	[%r367+-4], %r2973;
	shl.b32 	%r2069, %r302, 2;
	add.s32 	%r368, %r637, %r2069;
	st.shared.u32 	[%r368+-4], %r2972;
	shl.b32 	%r2070, %r307, 2;
	add.s32 	%r369, %r637, %r2070;
	st.shared.u32 	[%r369+-4], %r2971;
	shl.b32 	%r2071, %r312, 2;
	add.s32 	%r370, %r637, %r2071;
	st.shared.u32 	[%r370+-4], %r2970;
	shl.b32 	%r2072, %r317, 2;
	add.s32 	%r371, %r637, %r2072;
	st.shared.u32 	[%r371+-4], %r2969;
	shl.b32 	%r2073, %r322, 2;
	add.s32 	%r372, %r637, %r2073;
	st.shared.u32 	[%r372+-4], %r2968;
	shl.b32 	%r2074, %r327, 2;
	add.s32 	%r373, %r637, %r2074;
	st.shared.u32 	[%r373+-4], %r2967;
	shl.b32 	%r2075, %r332, 2;
	add.s32 	%r374, %r637, %r2075;
	st.shared.u32 	[%r374+-4], %r2966;
	shl.b32 	%r2076, %r337, 2;
	add.s32 	%r375, %r637, %r2076;
	st.shared.u32 	[%r375+-4], %r2965;
	shl.b32 	%r2077, %r342, 2;
	add.s32 	%r376, %r637, %r2077;
	st.shared.u32 	[%r376+-4], %r2964;
	shl.b32 	%r2078, %r347, 2;
	add.s32 	%r377, %r637, %r2078;
	st.shared.u32 	[%r377+-4], %r2963;
	shl.b32 	%r2079, %r352, 2;
	add.s32 	%r378, %r637, %r2079;
	st.shared.u32 	[%r378+-4], %r2962;
	shl.b32 	%r2080, %r2056, 2;
	add.s32 	%r379, %r637, %r2080;
	st.shared.u32 	[%r379+-4], %r2961;
	@%p174 bra 	$L__BB5_281;
	ld.param.u64 	%rd300, [_ZN3cub18CUB_300001_SM_10006detail10radix_sort29DeviceRadixSortOnesweepKernelINS1_5radix10policy_hubIjjjE10Policy1000ELNS0_9SortOrderE0EjjjiiNS1_21identity_decomposer_tEEEvPT5_SB_PT3_PKSC_PT1_PKSG_PT2_PKSK_T4_iiT6__param_3];
	cvta.to.global.u64 	%rd59, %rd300;
	mul.wide.u32 	%rd60, %r1, 4;
	add.s64 	%rd61, %rd59, %rd60;
	ld.global.u32 	%r2081, [%rd61];
	sub.s32 	%r3069, %r2081, %r241;
	st.shared.u32 	[%r131+35328], %r3069;
	setp.lt.s32 	%p176, %r4, 1;
	mov.u32 	%r3070, %r2992;
	@%p176 bra 	$L__BB5_280;
	mov.b32 	%r3067, -1;
	mov.u32 	%r3066, %r4;
	mov.u32 	%r3070, %r2992;
$L__BB5_276:
	ld.param.u64 	%rd293, [_ZN3cub18CUB_300001_SM_10006detail10radix_sort29DeviceRadixSortOnesweepKernelINS1_5radix10policy_hubIjjjE10Policy1000ELNS0_9SortOrderE0EjjjiiNS1_21identity_decomposer_tEEEvPT5_SB_PT3_PKSC_PT1_PKSG_PT2_PKSK_T4_iiT6__param_0];
	add.s32 	%r384, %r3066, -1;
	shl.b32 	%r2083, %r384, 8;
	add.s32 	%r2084, %r2083, %r1;
	cvta.to.global.u64 	%rd62, %rd293;
	mul.wide.s32 	%rd63, %r2084, 4;
	add.s64 	%rd12, %rd62, %rd63;
$L__BB5_277:
	membar.cta;
	ld.volatile.global.u32 	%r385, [%rd12];
	setp.eq.s32 	%p177, %r385, 0;
	@%p177 bra 	$L__BB5_277;
	and.b32  	%r2085, %r385, 1073741823;
	add.s32 	%r3070, %r2085, %r3070;
	setp.gt.s32 	%p178, %r385, -1;
	vote.sync.ballot.b32 	%r3067, %p178, %r3067;
	setp.gt.u32 	%p180, %r3066, 1;
	and.pred  	%p181, %p178, %p180;
	mov.u32 	%r3066, %r384;
	@%p181 bra 	$L__BB5_276;
	ld.shared.u32 	%r3069, [%r131+35328];
$L__BB5_280:
	ld.param.u64 	%rd294, [_ZN3cub18CUB_300001_SM_10006detail10radix_sort29DeviceRadixSortOnesweepKernelINS1_5radix10policy_hubIjjjE10Policy1000ELNS0_9SortOrderE0EjjjiiNS1_21identity_decomposer_tEEEvPT5_SB_PT3_PKSC_PT1_PKSG_PT2_PKSK_T4_iiT6__param_0];
	or.b32  	%r2086, %r3070, -2147483648;
	cvta.to.global.u64 	%rd64, %rd294;
	add.s64 	%rd66, %rd64, %rd33;
	st.volatile.global.u32 	[%rd66], %r2086;
	sub.s32 	%r2089, %r3070, %r2992;
	add.s32 	%r2090, %r2089, %r3069;
	st.shared.u32 	[%r131+35328], %r2090;
$L__BB5_281:
	ld.param.u32 	%r2864, [_ZN3cub18CUB_300001_SM_10006detail10radix_sort29DeviceRadixSortOnesweepKernelINS1_5radix10policy_hubIjjjE10Policy1000ELNS0_9SortOrderE0EjjjiiNS1_21identity_decomposer_tEEEvPT5_SB_PT3_PKSC_PT1_PKSG_PT2_PKSK_T4_iiT6__param_8];
	ld.param.u64 	%rd297, [_ZN3cub18CUB_300001_SM_10006detail10radix_sort29DeviceRadixSortOnesweepKernelINS1_5radix10policy_hubIjjjE10Policy1000ELNS0_9SortOrderE0EjjjiiNS1_21identity_decomposer_tEEEvPT5_SB_PT3_PKSC_PT1_PKSG_PT2_PKSK_T4_iiT6__param_2];
	setp.gt.u32 	%p182, %r1, 255;
	mad.lo.s32 	%r391, %r4, 8832, 8832;
	setp.lt.s32 	%p183, %r391, %r2864;
	setp.eq.s64 	%p184, %rd297, 0;
	or.pred  	%p185, %p184, %p183;
	or.pred  	%p186, %p182, %p185;
	@%p186 bra 	$L__BB5_283;
	ld.param.u64 	%rd298, [_ZN3cub18CUB_300001_SM_10006detail10radix_sort29DeviceRadixSortOnesweepKernelINS1_5radix10policy_hubIjjjE10Policy1000ELNS0_9SortOrderE0EjjjiiNS1_21identity_decomposer_tEEEvPT5_SB_PT3_PKSC_PT1_PKSG_PT2_PKSK_T4_iiT6__param_2];
	ld.shared.u32 	%r2091, [%r131+35328];
	add.s32 	%r2092, %r241, %r2992;
	add.s32 	%r2093, %r2092, %r2091;
	cvta.to.global.u64 	%rd67, %rd298;
	mul.wide.u32 	%rd68, %r1, 4;
	add.s64 	%rd69, %rd67, %rd68;
	st.global.u32 	[%rd69], %r2093;
$L__BB5_283:
	ld.param.u32 	%r2865, [_ZN3cub18CUB_300001_SM_10006detail10radix_sort29DeviceRadixSortOnesweepKernelINS1_5radix10policy_hubIjjjE10Policy1000ELNS0_9SortOrderE0EjjjiiNS1_21identity_decomposer_tEEEvPT5_SB_PT3_PKSC_PT1_PKSG_PT2_PKSK_T4_iiT6__param_8];
	setp.gt.s32 	%p187, %r391, %r2865;
	bar.sync 	0;
	@%p187 bra 	$L__BB5_285;
	ld.param.u32 	%r2912, [_ZN3cub18CUB_300001_SM_10006detail10radix_sort29DeviceRadixSortOnesweepKernelINS1_5radix10policy_hubIjjjE10Policy1000ELNS0_9SortOrderE0EjjjiiNS1_21identity_decomposer_tEEEvPT5_SB_PT3_PKSC_PT1_PKSG_PT2_PKSK_T4_iiT6__param_9];
	ld.shared.u32 	%r2094, [%r131];
	shr.u32 	%r2095, %r2094, %r2912;
	and.b32  	%r2096, %r2095, %r123;
	shl.b32 	%r2097, %r2096, 2;
	add.s32 	%r2099, %r637, 35328;
	add.s32 	%r2100, %r2099, %r2097;
	ld.shared.u32 	%r2101, [%r2100];
	add.s32 	%r2102, %r2101, %r1;
	mul.wide.u32 	%rd70, %r2102, 4;
	add.s64 	%rd71, %rd5, %rd70;
	st.global.u32 	[%rd71], %r2094;
	bar.warp.sync 	-1;
	ld.shared.u32 	%r2103, [%r131+1536];
	shr.u32 	%r2104, %r2103, %r2912;
	and.b32  	%r2105, %r2104, %r123;
	shl.b32 	%r2106, %r2105, 2;
	add.s32 	%r2107, %r2099, %r2106;
	ld.shared.u32 	%r2108, [%r2107];
	add.s32 	%r2109, %r1, %r2108;
	add.s32 	%r2110, %r2109, 384;
	mul.wide.u32 	%rd72, %r2110, 4;
	add.s64 	%rd73, %rd5, %rd72;
	st.global.u32 	[%rd73], %r2103;
	bar.warp.sync 	-1;
	ld.shared.u32 	%r2111, [%r131+3072];
	shr.u32 	%r2112, %r2111, %r2912;
	and.b32  	%r2113, %r2112, %r123;
	shl.b32 	%r2114, %r2113, 2;
	add.s32 	%r2115, %r2099, %r2114;
	ld.shared.u32 	%r2116, [%r2115];
	add.s32 	%r2117, %r1, %r2116;
	add.s32 	%r2118, %r2117, 768;
	mul.wide.u32 	%rd74, %r2118, 4;
	add.s64 	%rd75, %rd5, %rd74;
	st.global.u32 	[%rd75], %r2111;
	bar.warp.sync 	-1;
	ld.shared.u32 	%r2119, [%r131+4608];
	shr.u32 	%r2120, %r2119, %r2912;
	and.b32  	%r2121, %r2120, %r123;
	shl.b32 	%r2122, %r2121, 2;
	add.s32 	%r2123, %r2099, %r2122;
	ld.shared.u32 	%r2124, [%r2123];
	add.s32 	%r2125, %r1, %r2124;
	add.s32 	%r2126, %r2125, 1152;
	mul.wide.u32 	%rd76, %r2126, 4;
	add.s64 	%rd77, %rd5, %rd76;
	st.global.u32 	[%rd77], %r2119;
	bar.warp.sync 	-1;
	ld.shared.u32 	%r2127, [%r131+6144];
	shr.u32 	%r2128, %r2127, %r2912;
	and.b32  	%r2129, %r2128, %r123;
	shl.b32 	%r2130, %r2129, 2;
	add.s32 	%r2131, %r2099, %r2130;
	ld.shared.u32 	%r2132, [%r2131];
	add.s32 	%r2133, %r1, %r2132;
	add.s32 	%r2134, %r2133, 1536;
	mul.wide.u32 	%rd78, %r2134, 4;
	add.s64 	%rd79, %rd5, %rd78;
	st.global.u32 	[%rd79], %r2127;
	bar.warp.sync 	-1;
	ld.shared.u32 	%r2135, [%r131+7680];
	shr.u32 	%r2136, %r2135, %r2912;
	and.b32  	%r2137, %r2136, %r123;
	shl.b32 	%r2138, %r2137, 2;
	add.s32 	%r2139, %r2099, %r2138;
	ld.shared.u32 	%r2140, [%r2139];
	add.s32 	%r2141, %r1, %r2140;
	add.s32 	%r2142, %r2141, 1920;
	mul.wide.u32 	%rd80, %r2142, 4;
	add.s64 	%rd81, %rd5, %rd80;
	st.global.u32 	[%rd81], %r2135;
	bar.warp.sync 	-1;
	ld.shared.u32 	%r2143, [%r131+9216];
	shr.u32 	%r2144, %r2143, %r2912;
	and.b32  	%r2145, %r2144, %r123;
	shl.b32 	%r2146, %r2145, 2;
	add.s32 	%r2147, %r2099, %r2146;
	ld.shared.u32 	%r2148, [%r2147];
	add.s32 	%r2149, %r1, %r2148;
	add.s32 	%r2150, %r2149, 2304;
	mul.wide.u32 	%rd82, %r2150, 4;
	add.s64 	%rd83, %rd5, %rd82;
	st.global.u32 	[%rd83], %r2143;
	bar.warp.sync 	-1;
	ld.shared.u32 	%r2151, [%r131+10752];
	shr.u32 	%r2152, %r2151, %r2912;
	and.b32  	%r2153, %r2152, %r123;
	shl.b32 	%r2154, %r2153, 2;
	add.s32 	%r2155, %r2099, %r2154;
	ld.shared.u32 	%r2156, [%r2155];
	add.s32 	%r2157, %r1, %r2156;
	add.s32 	%r2158, %r2157, 2688;
	mul.wide.u32 	%rd84, %r2158, 4;
	add.s64 	%rd85, %rd5, %rd84;
	st.global.u32 	[%rd85], %r2151;
	bar.warp.sync 	-1;
	ld.shared.u32 	%r2159, [%r131+12288];
	shr.u32 	%r2160, %r2159, %r2912;
	and.b32  	%r2161, %r2160, %r123;
	shl.b32 	%r2162, %r2161, 2;
	add.s32 	%r2163, %r2099, %r2162;
	ld.shared.u32 	%r2164, [%r2163];
	add.s32 	%r2165, %r1, %r2164;
	add.s32 	%r2166, %r2165, 3072;
	mul.wide.u32 	%rd86, %r2166, 4;
	add.s64 	%rd87, %rd5, %rd86;
	st.global.u32 	[%rd87], %r2159;
	bar.warp.sync 	-1;
	ld.shared.u32 	%r2167, [%r131+13824];
	shr.u32 	%r2168, %r2167, %r2912;
	and.b32  	%r2169, %r2168, %r123;
	shl.b32 	%r2170, %r2169, 2;
	add.s32 	%r2171, %r2099, %r2170;
	ld.shared.u32 	%r2172, [%r2171];
	add.s32 	%r2173, %r1, %r2172;
	add.s32 	%r2174, %r2173, 3456;
	mul.wide.u32 	%rd88, %r2174, 4;
	add.s64 	%rd89, %rd5, %rd88;
	st.global.u32 	[%rd89], %r2167;
	bar.warp.sync 	-1;
	ld.shared.u32 	%r2175, [%r131+15360];
	shr.u32 	%r2176, %r2175, %r2912;
	and.b32  	%r2177, %r2176, %r123;
	shl.b32 	%r2178, %r2177, 2;
	add.s32 	%r2179, %r2099, %r2178;
	ld.shared.u32 	%r2180, [%r2179];
	add.s32 	%r2181, %r1, %r2180;
	add.s32 	%r2182, %r2181, 3840;
	mul.wide.u32 	%rd90, %r2182, 4;
	add.s64 	%rd91, %rd5, %rd90;
	st.global.u32 	[%rd91], %r2175;
	bar.warp.sync 	-1;
	ld.shared.u32 	%r2183, [%r131+16896];
	shr.u32 	%r2184, %r2183, %r2912;
	and.b32  	%r2185, %r2184, %r123;
	shl.b32 	%r2186, %r2185, 2;
	add.s32 	%r2187, %r2099, %r2186;
	ld.shared.u32 	%r2188, [%r2187];
	add.s32 	%r2189, %r1, %r2188;
	add.s32 	%r2190, %r2189, 4224;
	mul.wide.u32 	%rd92, %r2190, 4;
	add.s64 	%rd93, %rd5, %rd92;
	st.global.u32 	[%rd93], %r2183;
	bar.warp.sync 	-1;
	ld.shared.u32 	%r2191, [%r131+18432];
	shr.u32 	%r2192, %r2191, %r2912;
	and.b32  	%r2193, %r2192, %r123;
	shl.b32 	%r2194, %r2193, 2;
	add.s32 	%r2195, %r2099, %r2194;
	ld.shared.u32 	%r2196, [%r2195];
	add.s32 	%r2197, %r1, %r2196;
	add.s32 	%r2198, %r2197, 4608;
	mul.wide.u32 	%rd94, %r2198, 4;
	add.s64 	%rd95, %rd5, %rd94;
	st.global.u32 	[%rd95], %r2191;
	bar.warp.sync 	-1;
	ld.shared.u32 	%r2199, [%r131+19968];
	shr.u32 	%r2200, %r2199, %r2912;
	and.b32  	%r2201, %r2200, %r123;
	shl.b32 	%r2202, %r2201, 2;
	add.s32 	%r2203, %r2099, %r2202;
	ld.shared.u32 	%r2204, [%r2203];
	add.s32 	%r2205, %r1, %r2204;
	add.s32 	%r2206, %r2205, 4992;
	mul.wide.u32 	%rd96, %r2206, 4;
	add.s64 	%rd97, %rd5, %rd96;
	st.global.u32 	[%rd97], %r2199;
	bar.warp.sync 	-1;
	ld.shared.u32 	%r2207, [%r131+21504];
	shr.u32 	%r2208, %r2207, %r2912;
	and.b32  	%r2209, %r2208, %r123;
	shl.b32 	%r2210, %r2209, 2;
	add.s32 	%r2211, %r2099, %r2210;
	ld.shared.u32 	%r2212, [%r2211];
	add.s32 	%r2213, %r1, %r2212;
	add.s32 	%r2214, %r2213, 5376;
	mul.wide.u32 	%rd98, %r2214, 4;
	add.s64 	%rd99, %rd5, %rd98;
	st.global.u32 	[%rd99], %r2207;
	bar.warp.sync 	-1;
	ld.shared.u32 	%r2215, [%r131+23040];
	shr.u32 	%r2216, %r2215, %r2912;
	and.b32  	%r2217, %r2216, %r123;
	shl.b32 	%r2218, %r2217, 2;
	add.s32 	%r2219, %r2099, %r2218;
	ld.shared.u32 	%r2220, [%r2219];
	add.s32 	%r2221, %r1, %r2220;
	add.s32 	%r2222, %r2221, 5760;
	mul.wide.u32 	%rd100, %r2222, 4;
	add.s64 	%rd101, %rd5, %rd100;
	st.global.u32 	[%rd101], %r2215;
	bar.warp.sync 	-1;
	ld.shared.u32 	%r2223, [%r131+24576];
	shr.u32 	%r2224, %r2223, %r2912;
	and.b32  	%r2225, %r2224, %r123;
	shl.b32 	%r2226, %r2225, 2;
	add.s32 	%r2227, %r2099, %r2226;
	ld.shared.u32 	%r2228, [%r2227];
	add.s32 	%r2229, %r1, %r2228;
	add.s32 	%r2230, %r2229, 6144;
	mul.wide.u32 	%rd102, %r2230, 4;
	add.s64 	%rd103, %rd5, %rd102;
	st.global.u32 	[%rd103], %r2223;
	bar.warp.sync 	-1;
	ld.shared.u32 	%r2231, [%r131+26112];
	shr.u32 	%r2232, %r2231, %r2912;
	and.b32  	%r2233, %r2232, %r123;
	shl.b32 	%r2234, %r2233, 2;
	add.s32 	%r2235, %r2099, %r2234;
	ld.shared.u32 	%r2236, [%r2235];
	add.s32 	%r2237, %r1, %r2236;
	add.s32 	%r2238, %r2237, 6528;
	mul.wide.u32 	%rd104, %r2238, 4;
	add.s64 	%rd105, %rd5, %rd104;
	st.global.u32 	[%rd105], %r2231;
	bar.warp.sync 	-1;
	ld.shared.u32 	%r2239, [%r131+27648];
	shr.u32 	%r2240, %r2239, %r2912;
	and.b32  	%r2241, %r2240, %r123;
	shl.b32 	%r2242, %r2241, 2;
	add.s32 	%r2243, %r2099, %r2242;
	ld.shared.u32 	%r2244, [%r2243];
	add.s32 	%r2245, %r1, %r2244;
	add.s32 	%r2246, %r2245, 6912;
	mul.wide.u32 	%rd106, %r2246, 4;
	add.s64 	%rd107, %rd5, %rd106;
	st.global.u32 	[%rd107], %r2239;
	bar.warp.sync 	-1;
	ld.shared.u32 	%r2247, [%r131+29184];
	shr.u32 	%r2248, %r2247, %r2912;
	and.b32  	%r2249, %r2248, %r123;
	shl.b32 	%r2250, %r2249, 2;
	add.s32 	%r2251, %r2099, %r2250;
	ld.shared.u32 	%r2252, [%r2251];
	add.s32 	%r2253, %r1, %r2252;
	add.s32 	%r2254, %r2253, 7296;
	mul.wide.u32 	%rd108, %r2254, 4;
	add.s64 	%rd109, %rd5, %rd108;
	st.global.u32 	[%rd109], %r2247;
	bar.warp.sync 	-1;
	ld.shared.u32 	%r2255, [%r131+30720];
	shr.u32 	%r2256, %r2255, %r2912;
	and.b32  	%r2257, %r2256, %r123;
	shl.b32 	%r2258, %r2257, 2;
	add.s32 	%r2259, %r2099, %r2258;
	ld.shared.u32 	%r2260, [%r2259];
	add.s32 	%r2261, %r1, %r2260;
	add.s32 	%r2262, %r2261, 7680;
	mul.wide.u32 	%rd110, %r2262, 4;
	add.s64 	%rd111, %rd5, %rd110;
	st.global.u32 	[%rd111], %r2255;
	bar.warp.sync 	-1;
	ld.shared.u32 	%r2263, [%r131+32256];
	shr.u32 	%r2264, %r2263, %r2912;
	and.b32  	%r2265, %r2264, %r123;
	shl.b32 	%r2266, %r2265, 2;
	add.s32 	%r2267, %r2099, %r2266;
	ld.shared.u32 	%r2268, [%r2267];
	add.s32 	%r2269, %r1, %r2268;
	add.s32 	%r2270, %r2269, 8064;
	mul.wide.u32 	%rd112, %r2270, 4;
	add.s64 	%rd113, %rd5, %rd112;
	st.global.u32 	[%rd113], %r2263;
	bar.warp.sync 	-1;
	ld.shared.u32 	%r2271, [%r131+33792];
	shr.u32 	%r2272, %r2271, %r2912;
	and.b32  	%r2273, %r2272, %r123;
	shl.b32 	%r2274, %r2273, 2;
	add.s32 	%r2275, %r2099, %r2274;
	ld.shared.u32 	%r2276, [%r2275];
	add.s32 	%r2277, %r1, %r2276;
	add.s32 	%r2278, %r2277, 8448;
	mul.wide.u32 	%rd114, %r2278, 4;
	add.s64 	%rd115, %rd5, %rd114;
	st.global.u32 	[%rd115], %r2271;
	bar.warp.sync 	-1;
	bra.uni 	$L__BB5_332;
$L__BB5_285:
	ld.param.u32 	%r2866, [_ZN3cub18CUB_300001_SM_10006detail10radix_sort29DeviceRadixSortOnesweepKernelINS1_5radix10policy_hubIjjjE10Policy1000ELNS0_9SortOrderE0EjjjiiNS1_21identity_decomposer_tEEEvPT5_SB_PT3_PKSC_PT1_PKSG_PT2_PKSK_T4_iiT6__param_8];
	mad.lo.s32 	%r392, %r4, -8832, %r2866;
	setp.ge.s32 	%p188, %r1, %r392;
	@%p188 bra 	$L__BB5_287;
	ld.param.u32 	%r2913, [_ZN3cub18CUB_300001_SM_10006detail10radix_sort29DeviceRadixSortOnesweepKernelINS1_5radix10policy_hubIjjjE10Policy1000ELNS0_9SortOrderE0EjjjiiNS1_21identity_decomposer_tEEEvPT5_SB_PT3_PKSC_PT1_PKSG_PT2_PKSK_T4_iiT6__param_9];
	ld.shared.u32 	%r2279, [%r131];
	shr.u32 	%r2280, %r2279, %r2913;
	and.b32  	%r2281, %r2280, %r123;
	shl.b32 	%r2282, %r2281, 2;
	add.s32 	%r2284, %r637, %r2282;
	ld.shared.u32 	%r2285, [%r2284+35328];
	add.s32 	%r2286, %r2285, %r1;
	mul.wide.u32 	%rd116, %r2286, 4;
	add.s64 	%rd117, %rd5, %rd116;
	st.global.u32 	[%rd117], %r2279;
$L__BB5_287:
	bar.warp.sync 	-1;
	add.s32 	%r393, %r1, 384;
	setp.ge.s32 	%p189, %r393, %r392;
	@%p189 bra 	$L__BB5_289;
	ld.param.u32 	%r2914, [_ZN3cub18CUB_300001_SM_10006detail10radix_sort29DeviceRadixSortOnesweepKernelINS1_5radix10policy_hubIjjjE10Policy1000ELNS0_9SortOrderE0EjjjiiNS1_21identity_decomposer_tEEEvPT5_SB_PT3_PKSC_PT1_PKSG_PT2_PKSK_T4_iiT6__param_9];
	ld.shared.u32 	%r2287, [%r131+1536];
	shr.u32 	%r2288, %r2287, %r2914;
	and.b32  	%r2289, %r2288, %r123;
	shl.b32 	%r2290, %r2289, 2;
	add.s32 	%r2292, %r637, %r2290;
	ld.shared.u32 	%r2293, [%r2292+35328];
	add.s32 	%r2294, %r2293, %r393;
	mul.wide.u32 	%rd118, %r2294, 4;
	add.s64 	%rd119, %rd5, %rd118;
	st.global.u32 	[%rd119], %r2287;
$L__BB5_289:
	bar.warp.sync 	-1;
	add.s32 	%r394, %r1, 768;
	setp.ge.s32 	%p190, %r394, %r392;
	@%p190 bra 	$L__BB5_291;
	ld.param.u32 	%r2915, [_ZN3cub18CUB_300001_SM_10006detail10radix_sort29DeviceRadixSortOnesweepKernelINS1_5radix10policy_hubIjjjE10Policy1000ELNS0_9SortOrderE0EjjjiiNS1_21identity_decomposer_tEEEvPT5_SB_PT3_PKSC_PT1_PKSG_PT2_PKSK_T4_iiT6__param_9];
	ld.shared.u32 	%r2295, [%r131+3072];
	shr.u32 	%r2296, %r2295, %r2915;
	and.b32  	%r2297, %r2296, %r123;
	shl.b32 	%r2298, %r2297, 2;
	add.s32 	%r2300, %r637, %r2298;
	ld.shared.u32 	%r2301, [%r2300+35328];
	add.s32 	%r2302, %r2301, %r394;
	mul.wide.u32 	%rd120, %r2302, 4;
	add.s64 	%rd121, %rd5, %rd120;
	st.global.u32 	[%rd121], %r2295;
$L__BB5_291:
	bar.warp.sync 	-1;
	add.s32 	%r395, %r1, 1152;
	setp.ge.s32 	%p191, %r395, %r392;
	@%p191 bra 	$L__BB5_293;
	ld.param.u32 	%r2916, [_ZN3cub18CUB_300001_SM_10006detail10radix_sort29DeviceRadixSortOnesweepKernelINS1_5radix10policy_hubIjjjE10Policy1000ELNS0_9SortOrderE0EjjjiiNS1_21identity_decomposer_tEEEvPT5_SB_PT3_PKSC_PT1_PKSG_PT2_PKSK_T4_iiT6__param_9];
	ld.shared.u32 	%r2303, [%r131+4608];
	shr.u32 	%r2304, %r2303, %r2916;
	and.b32  	%r2305, %r2304, %r123;
	shl.b32 	%r2306, %r2305, 2;
	add.s32 	%r2308, %r637, %r2306;
	ld.shared.u32 	%r2309, [%r2308+35328];
	add.s32 	%r2310, %r2309, %r395;
	mul.wide.u32 	%rd122, %r2310, 4;
	add.s64 	%rd123, %rd5, %rd122;
	st.global.u32 	[%rd123], %r2303;
$L__BB5_293:
	bar.warp.sync 	-1;
	add.s32 	%r396, %r1, 1536;
	setp.ge.s32 	%p192, %r396, %r392;
	@%p192 bra 	$L__BB5_295;
	ld.param.u32 	%r2917, [_ZN3cub18CUB_300001_SM_10006detail10radix_sort29DeviceRadixSortOnesweepKernelINS1_5radix10policy_hubIjjjE10Policy1000ELNS0_9SortOrderE0EjjjiiNS1_21identity_decomposer_tEEEvPT5_SB_PT3_PKSC_PT1_PKSG_PT2_PKSK_T4_iiT6__param_9];
	ld.shared.u32 	%r2311, [%r131+6144];
	shr.u32 	%r2312, %r2311, %r2917;
	and.b32  	%r2313, %r2312, %r123;
	shl.b32 	%r2314, %r2313, 2;
	add.s32 	%r2316, %r637, %r2314;
	ld.shared.u32 	%r2317, [%r2316+35328];
	add.s32 	%r2318, %r2317, %r396;
	mul.wide.u32 	%rd124, %r2318, 4;
	add.s64 	%rd125, %rd5, %rd124;
	st.global.u32 	[%rd125], %r2311;
$L__BB5_295:
	bar.warp.sync 	-1;
	add.s32 	%r397, %r1, 1920;
	setp.ge.s32 	%p193, %r397, %r392;
	@%p193 bra 	$L__BB5_297;
	ld.param.u32 	%r2918, [_ZN3cub18CUB_300001_SM_10006detail10radix_sort29DeviceRadixSortOnesweepKernelINS1_5radix10policy_hubIjjjE10Policy1000ELNS0_9SortOrderE0EjjjiiNS1_21identity_decomposer_tEEEvPT5_SB_PT3_PKSC_PT1_PKSG_PT2_PKSK_T4_iiT6__param_9];
	ld.shared.u32 	%r2319, [%r131+7680];
	shr.u32 	%r2320, %r2319, %r2918;
	and.b32  	%r2321, %r2320, %r123;
	shl.b32 	%r2322, %r2321, 2;
	add.s32 	%r2324, %r637, %r2322;
	ld.shared.u32 	%r2325, [%r2324+35328];
	add.s32 	%r2326, %r2325, %r397;
	mul.wide.u32 	%rd126, %r2326, 4;
	add.s64 	%rd127, %rd5, %rd126;
	st.global.u32 	[%rd127], %r2319;
$L__BB5_297:
	bar.warp.sync 	-1;
	add.s32 	%r398, %r1, 2304;
	setp.ge.s32 	%p194, %r398, %r392;
	@%p194 bra 	$L__BB5_299;
	ld.param.u32 	%r2919, [_ZN3cub18CUB_300001_SM_10006detail10radix_sort29DeviceRadixSortOnesweepKernelINS1_5radix10policy_hubIjjjE10Policy1000ELNS0_9SortOrderE0EjjjiiNS1_21identity_decomposer_tEEEvPT5_SB_PT3_PKSC_PT1_PKSG_PT2_PKSK_T4_iiT6__param_9];
	ld.shared.u32 	%r2327, [%r131+9216];
	shr.u32 	%r2328, %r2327, %r2919;
	and.b32  	%r2329, %r2328, %r123;
	shl.b32 	%r2330, %r2329, 2;
	add.s32 	%r2332, %r637, %r2330;
	ld.shared.u32 	%r2333, [%r2332+35328];
	add.s32 	%r2334, %r2333, %r398;
	mul.wide.u32 	%rd128, %r2334, 4;
	add.s64 	%rd129, %rd5, %rd128;
	st.global.u32 	[%rd129], %r2327;
$L__BB5_299:
	bar.warp.sync 	-1;
	add.s32 	%r399, %r1, 2688;
	setp.ge.s32 	%p195, %r399, %r392;
	@%p195 bra 	$L__BB5_301;
	ld.param.u32 	%r2920, [_ZN3cub18CUB_300001_SM_10006detail10radix_sort29DeviceRadixSortOnesweepKernelINS1_5radix10policy_hubIjjjE10Policy1000ELNS0_9SortOrderE0EjjjiiNS1_21identity_decomposer_tEEEvPT5_SB_PT3_PKSC_PT1_PKSG_PT2_PKSK_T4_iiT6__param_9];
	ld.shared.u32 	%r2335, [%r131+10752];
	shr.u32 	%r2336, %r2335, %r2920;
	and.b32  	%r2337, %r2336, %r123;
	shl.b32 	%r2338, %r2337, 2;
	add.s32 	%r2340, %r637, %r2338;
	ld.shared.u32 	%r2341, [%r2340+35328];
	add.s32 	%r2342, %r2341, %r399;
	mul.wide.u32 	%rd130, %r2342, 4;
	add.s64 	%rd131, %rd5, %rd130;
	st.global.u32 	[%rd131], %r2335;
$L__BB5_301:
	bar.warp.sync 	-1;
	or.b32  	%r400, %r1, 3072;
	setp.ge.s32 	%p196, %r400, %r392;
	@%p196 bra 	$L__BB5_303;
	ld.param.u32 	%r2921, [_ZN3cub18CUB_300001_SM_10006detail10radix_sort29DeviceRadixSortOnesweepKernelINS1_5radix10policy_hubIjjjE10Policy1000ELNS0_9SortOrderE0EjjjiiNS1_21identity_decomposer_tEEEvPT5_SB_PT3_PKSC_PT1_PKSG_PT2_PKSK_T4_iiT6__param_9];
	ld.shared.u32 	%r2343, [%r131+12288];
	shr.u32 	%r2344, %r2343, %r2921;
	and.b32  	%r2345, %r2344, %r123;
	shl.b32 	%r2346, %r2345, 2;
	add.s32 	%r2348, %r637, %r2346;
	ld.shared.u32 	%r2349, [%r2348+35328];
	add.s32 	%r2350, %r2349, %r400;
	mul.wide.u32 	%rd132, %r2350, 4;
	add.s64 	%rd133, %rd5, %rd132;
	st.global.u32 	[%rd133], %r2343;
$L__BB5_303:
	bar.warp.sync 	-1;
	add.s32 	%r401, %r1, 3456;
	setp.ge.s32 	%p197, %r401, %r392;
	@%p197 bra 	$L__BB5_305;
	ld.param.u32 	%r2922, [_ZN3cub18CUB_300001_SM_10006detail10radix_sort29DeviceRadixSortOnesweepKernelINS1_5radix10policy_hubIjjjE10Policy1000ELNS0_9SortOrderE0EjjjiiNS1_21identity_decomposer_tEEEvPT5_SB_PT3_PKSC_PT1_PKSG_PT2_PKSK_T4_iiT6__param_9];
	ld.shared.u32 	%r2351, [%r131+13824];
	shr.u32 	%r2352, %r2351, %r2922;
	and.b32  	%r2353, %r2352, %r123;
	shl.b32 	%r2354, %r2353, 2;
	add.s32 	%r2356, %r637, %r2354;
	ld.shared.u32 	%r2357, [%r2356+35328];
	add.s32 	%r2358, %r2357, %r401;
	mul.wide.u32 	%rd134, %r2358, 4;
	add.s64 	%rd135, %rd5, %rd134;
	st.global.u32 	[%rd135], %r2351;
$L__BB5_305:
	bar.warp.sync 	-1;
	add.s32 	%r402, %r1, 3840;
	setp.ge.s32 	%p198, %r402, %r392;
	@%p198 bra 	$L__BB5_307;
	ld.param.u32 	%r2923, [_ZN3cub18CUB_300001_SM_10006detail10radix_sort29DeviceRadixSortOnesweepKernelINS1_5radix10policy_hubIjjjE10Policy1000ELNS0_9SortOrderE0EjjjiiNS1_21identity_decomposer_tEEEvPT5_SB_PT3_PKSC_PT1_PKSG_PT2_PKSK_T4_iiT6__param_9];
	ld.shared.u32 	%r2359, [%r131+15360];
	shr.u32 	%r2360, %r2359, %r2923;
	and.b32  	%r2361, %r2360, %r123;
	shl.b32 	%r2362, %r2361, 2;
	add.s32 	%r2364, %r637, %r2362;
	ld.shared.u32 	%r2365, [%r2364+35328];
	add.s32 	%r2366, %r2365, %r402;
	mul.wide.u32 	%rd136, %r2366, 4;
	add.s64 	%rd137, %rd5, %rd136;
	st.global.u32 	[%rd137], %r2359;
$L__BB5_307:
	bar.warp.sync 	-1;
	add.s32 	%r403, %r1, 4224;
	setp.ge.s32 	%p199, %r403, %r392;
	@%p199 bra 	$L__BB5_309;
	ld.param.u32 	%r2924, [_ZN3cub18CUB_300001_SM_10006detail10radix_sort29DeviceRadixSortOnesweepKernelINS1_5radix10policy_hubIjjjE10Policy1000ELNS0_9SortOrderE0EjjjiiNS1_21identity_decomposer_tEEEvPT5_SB_PT3_PKSC_PT1_PKSG_PT2_PKSK_T4_iiT6__param_9];
	ld.shared.u32 	%r2367, [%r131+16896];
	shr.u32 	%r2368, %r2367, %r2924;
	and.b32  	%r2369, %r2368, %r123;
	shl.b32 	%r2370, %r2369, 2;
	add.s32 	%r2372, %r637, %r2370;
	ld.shared.u32 	%r2373, [%r2372+35328];
	add.s32 	%r2374, %r2373, %r403;
	mul.wide.u32 	%rd138, %r2374, 4;
	add.s64 	%rd139, %rd5, %rd138;
	st.global.u32 	[%rd139], %r2367;
$L__BB5_309:
	bar.warp.sync 	-1;
	add.s32 	%r404, %r1, 4608;
	setp.ge.s32 	%p200, %r404, %r392;
	@%p200 bra 	$L__BB5_311;
	ld.param.u32 	%r2925, [_ZN3cub18CUB_300001_SM_10006detail10radix_sort29DeviceRadixSortOnesweepKernelINS1_5radix10policy_hubIjjjE10Policy1000ELNS0_9SortOrderE0EjjjiiNS1_21identity_decomposer_tEEEvPT5_SB_PT3_PKSC_PT1_PKSG_PT2_PKSK_T4_iiT6__param_9];
	ld.shared.u32 	%r2375, [%r131+18432];
	shr.u32 	%r2376, %r2375, %r2925;
	and.b32  	%r2377, %r2376, %r123;
	shl.b32 	%r2378, %r2377, 2;
	add.s32 	%r2380, %r637, %r2378;
	ld.shared.u32 	%r2381, [%r2380+35328];
	add.s32 	%r2382, %r2381, %r404;
	mul.wide.u32 	%rd140, %r2382, 4;
	add.s64 	%rd141, %rd5, %rd140;
	st.global.u32 	[%rd141], %r2375;
$L__BB5_311:
	bar.warp.sync 	-1;
	add.s32 	%r405, %r1, 4992;
	setp.ge.s32 	%p201, %r405, %r392;
	@%p201 bra 	$L__BB5_313;
	ld.param.u32 	%r2926, [_ZN3cub18CUB_300001_SM_10006detail10radix_sort29DeviceRadixSortOnesweepKernelINS1_5radix10policy_hubIjjjE10Policy1000ELNS0_9SortOrderE0EjjjiiNS1_21identity_decomposer_tEEEvPT5_SB_PT3_PKSC_PT1_PKSG_PT2_PKSK_T4_iiT6__param_9];
	ld.shared.u32 	%r2383, [%r131+19968];
	shr.u32 	%r2384, %r2383, %r2926;
	and.b32  	%r2385, %r2384, %r123;
	shl.b32 	%r2386, %r2385, 2;
	add.s32 	%r2388, %r637, %r2386;
	ld.shared.u32 	%r2389, [%r2388+35328];
	add.s32 	%r2390, %r2389, %r405;
	mul.wide.u32 	%rd142, %r2390, 4;
	add.s64 	%rd143, %rd5, %rd142;
	st.global.u32 	[%rd143], %r2383;
$L__BB5_313:
	bar.warp.sync 	-1;
	add.s32 	%r406, %r1, 5376;
	setp.ge.s32 	%p202, %r406, %r392;
	@%p202 bra 	$L__BB5_315;
	ld.param.u32 	%r2927, [_ZN3cub18CUB_300001_SM_10006detail10radix_sort29DeviceRadixSortOnesweepKernelINS1_5radix10policy_hubIjjjE10Policy1000ELNS0_9SortOrderE0EjjjiiNS1_21identity_decomposer_tEEEvPT5_SB_PT3_PKSC_PT1_PKSG_PT2_PKSK_T4_iiT6__param_9];
	ld.shared.u32 	%r2391, [%r131+21504];
	shr.u32 	%r2392, %r2391, %r2927;
	and.b32  	%r2393, %r2392, %r123;
	shl.b32 	%r2394, %r2393, 2;
	add.s32 	%r2396, %r637, %r2394;
	ld.shared.u32 	%r2397, [%r2396+35328];
	add.s32 	%r2398, %r2397, %r406;
	mul.wide.u32 	%rd144, %r2398, 4;
	add.s64 	%rd145, %rd5, %rd144;
	st.global.u32 	[%rd145], %r2391;
$L__BB5_315:
	bar.warp.sync 	-1;
	add.s32 	%r407, %r1, 5760;
	setp.ge.s32 	%p203, %r407, %r392;
	@%p203 bra 	$L__BB5_317;
	ld.param.u32 	%r2928, [_ZN3cub18CUB_300001_SM_10006detail10radix_sort29DeviceRadixSortOnesweepKernelINS1_5radix10policy_hubIjjjE10Policy1000ELNS0_9SortOrderE0EjjjiiNS1_21identity_decomposer_tEEEvPT5_SB_PT3_PKSC_PT1_PKSG_PT2_PKSK_T4_iiT6__param_9];
	ld.shared.u32 	%r2399, [%r131+23040];
	shr.u32 	%r2400, %r2399, %r2928;
	and.b32  	%r2401, %r2400, %r123;
	shl.b32 	%r2402, %r2401, 2;
	add.s32 	%r2404, %r637, %r2402;
	ld.shared.u32 	%r2405, [%r2404+35328];
	add.s32 	%r2406, %r2405, %r407;
	mul.wide.u32 	%rd146, %r2406, 4;
	add.s64 	%rd147, %rd5, %rd146;
	st.global.u32 	[%rd147], %r2399;
$L__BB5_317:
	bar.warp.sync 	-1;
	or.b32  	%r408, %r1, 6144;
	setp.ge.s32 	%p204, %r408, %r392;
	@%p204 bra 	$L__BB5_319;
	ld.param.u32 	%r2929, [_ZN3cub18CUB_300001_SM_10006detail10radix_sort29DeviceRadixSortOnesweepKernelINS1_5radix10policy_hubIjjjE10Policy1000ELNS0_9SortOrderE0EjjjiiNS1_21identity_decomposer_tEEEvPT5_SB_PT3_PKSC_PT1_PKSG_PT2_PKSK_T4_iiT6__param_9];
	ld.shared.u32 	%r2407, [%r131+24576];
	shr.u32 	%r2408, %r2407, %r2929;
	and.b32  	%r2409, %r2408, %r123;
	shl.b32 	%r2410, %r2409, 2;
	add.s32 	%r2412, %r637, %r2410;
	ld.shared.u32 	%r2413, [%r2412+35328];
	add.s32 	%r2414, %r2413, %r408;
	mul.wide.u32 	%rd148, %r2414, 4;
	add.s64 	%rd149, %rd5, %rd148;
	st.global.u32 	[%rd149], %r2407;
$L__BB5_319:
	bar.warp.sync 	-1;
	add.s32 	%r409, %r1, 6528;
	setp.ge.s32 	%p205, %r409, %r392;
	@%p205 bra 	$L__BB5_321;
	ld.param.u32 	%r2930, [_ZN3cub18CUB_300001_SM_10006detail10radix_sort29DeviceRadixSortOnesweepKernelINS1_5radix10policy_hubIjjjE10Policy1000ELNS0_9SortOrderE0EjjjiiNS1_21identity_decomposer_tEEEvPT5_SB_PT3_PKSC_PT1_PKSG_PT2_PKSK_T4_iiT6__param_9];
	ld.shared.u32 	%r2415, [%r131+26112];
	shr.u32 	%r2416, %r2415, %r2930;
	and.b32  	%r2417, %r2416, %r123;
	shl.b32 	%r2418, %r2417, 2;
	add.s32 	%r2420, %r637, %r2418;
	ld.shared.u32 	%r2421, [%r2420+35328];
	add.s32 	%r2422, %r2421, %r409;
	mul.wide.u32 	%rd150, %r2422, 4;
	add.s64 	%rd151, %rd5, %rd150;
	st.global.u32 	[%rd151], %r2415;
$L__BB5_321:
	bar.warp.sync 	-1;
	add.s32 	%r410, %r1, 6912;
	setp.ge.s32 	%p206, %r410, %r392;
	@%p206 bra 	$L__BB5_323;
	ld.param.u32 	%r2931, [_ZN3cub18CUB_300001_SM_10006detail10radix_sort29DeviceRadixSortOnesweepKernelINS1_5radix10policy_hubIjjjE10Policy1000ELNS0_9SortOrderE0EjjjiiNS1_21identity_decomposer_tEEEvPT5_SB_PT3_PKSC_PT1_PKSG_PT2_PKSK_T4_iiT6__param_9];
	ld.shared.u32 	%r2423, [%r131+27648];
	shr.u32 	%r2424, %r2423, %r2931;
	and.b32  	%r2425, %r2424, %r123;
	shl.b32 	%r2426, %r2425, 2;
	add.s32 	%r2428, %r637, %r2426;
	ld.shared.u32 	%r2429, [%r2428+35328];
	add.s32 	%r2430, %r2429, %r410;
	mul.wide.u32 	%rd152, %r2430, 4;
	add.s64 	%rd153, %rd5, %rd152;
	st.global.u32 	[%rd153], %r2423;
$L__BB5_323:
	bar.warp.sync 	-1;
	add.s32 	%r411, %r1, 7296;
	setp.ge.s32 	%p207, %r411, %r392;
	@%p207 bra 	$L__BB5_325;
	ld.param.u32 	%r2932, [_ZN3cub18CUB_300001_SM_10006detail10radix_sort29DeviceRadixSortOnesweepKernelINS1_5radix10policy_hubIjjjE10Policy1000ELNS0_9SortOrderE0EjjjiiNS1_21identity_decomposer_tEEEvPT5_SB_PT3_PKSC_PT1_PKSG_PT2_PKSK_T4_iiT6__param_9];
	ld.shared.u32 	%r2431, [%r131+29184];
	shr.u32 	%r2432, %r2431, %r2932;
	and.b32  	%r2433, %r2432, %r123;
	shl.b32 	%r2434, %r2433, 2;
	add.s32 	%r2436, %r637, %r2434;
	ld.shared.u32 	%r2437, [%r2436+35328];
	add.s32 	%r2438, %r2437, %r411;
	mul.wide.u32 	%rd154, %r2438, 4;
	add.s64 	%rd155, %rd5, %rd154;
	st.global.u32 	[%rd155], %r2431;
$L__BB5_325:
	bar.warp.sync 	-1;
	add.s32 	%r412, %r1, 7680;
	setp.ge.s32 	%p208, %r412, %r392;
	@%p208 bra 	$L__BB5_327;
	ld.param.u32 	%r2933, [_ZN3cub18CUB_300001_SM_10006detail10radix_sort29DeviceRadixSortOnesweepKernelINS1_5radix10policy_hubIjjjE10Policy1000ELNS0_9SortOrderE0EjjjiiNS1_21identity_decomposer_tEEEvPT5_SB_PT3_PKSC_PT1_PKSG_PT2_PKSK_T4_iiT6__param_9];
	ld.shared.u32 	%r2439, [%r131+30720];
	shr.u32 	%r2440, %r2439, %r2933;
	and.b32  	%r2441, %r2440, %r123;
	shl.b32 	%r2442, %r2441, 2;
	add.s32 	%r2444, %r637, %r2442;
	ld.shared.u32 	%r2445, [%r2444+35328];
	add.s32 	%r2446, %r2445, %r412;
	mul.wide.u32 	%rd156, %r2446, 4;
	add.s64 	%rd157, %rd5, %rd156;
	st.global.u32 	[%rd157], %r2439;
$L__BB5_327:
	bar.warp.sync 	-1;
	add.s32 	%r413, %r1, 8064;
	setp.ge.s32 	%p209, %r413, %r392;
	@%p209 bra 	$L__BB5_329;
	ld.param.u32 	%r2934, [_ZN3cub18CUB_300001_SM_10006detail10radix_sort29DeviceRadixSortOnesweepKernelINS1_5radix10policy_hubIjjjE10Policy1000ELNS0_9SortOrderE0EjjjiiNS1_21identity_decomposer_tEEEvPT5_SB_PT3_PKSC_PT1_PKSG_PT2_PKSK_T4_iiT6__param_9];
	ld.shared.u32 	%r2447, [%r131+32256];
	shr.u32 	%r2448, %r2447, %r2934;
	and.b32  	%r2449, %r2448, %r123;
	shl.b32 	%r2450, %r2449, 2;
	add.s32 	%r2452, %r637, %r2450;
	ld.shared.u32 	%r2453, [%r2452+35328];
	add.s32 	%r2454, %r2453, %r413;
	mul.wide.u32 	%rd158, %r2454, 4;
	add.s64 	%rd159, %rd5, %rd158;
	st.global.u32 	[%rd159], %r2447;
$L__BB5_329:
	bar.warp.sync 	-1;
	add.s32 	%r414, %r1, 8448;
	setp.ge.s32 	%p210, %r414, %r392;
	@%p210 bra 	$L__BB5_331;
	ld.param.u32 	%r2935, [_ZN3cub18CUB_300001_SM_10006detail10radix_sort29DeviceRadixSortOnesweepKernelINS1_5radix10policy_hubIjjjE10Policy1000ELNS0_9SortOrderE0EjjjiiNS1_21identity_decomposer_tEEEvPT5_SB_PT3_PKSC_PT1_PKSG_PT2_PKSK_T4_iiT6__param_9];
	ld.shared.u32 	%r2455, [%r131+33792];
	shr.u32 	%r2456, %r2455, %r2935;
	and.b32  	%r2457, %r2456, %r123;
	shl.b32 	%r2458, %r2457, 2;
	add.s32 	%r2460, %r637, %r2458;
	ld.shared.u32 	%r2461, [%r2460+35328];
	add.s32 	%r2462, %r2461, %r414;
	mul.wide.u32 	%rd160, %r2462, 4;
	add.s64 	%rd161, %rd5, %rd160;
	st.global.u32 	[%rd161], %r2455;
$L__BB5_331:
	bar.warp.sync 	-1;
$L__BB5_332:
	ld.param.u32 	%r2938, [_ZN3cub18CUB_300001_SM_10006detail10radix_sort29DeviceRadixSortOnesweepKernelINS1_5radix10policy_hubIjjjE10Policy1000ELNS0_9SortOrderE0EjjjiiNS1_21identity_decomposer_tEEEvPT5_SB_PT3_PKSC_PT1_PKSG_PT2_PKSK_T4_iiT6__param_10];
	ld.param.u32 	%r2936, [_ZN3cub18CUB_300001_SM_10006detail10radix_sort29DeviceRadixSortOnesweepKernelINS1_5radix10policy_hubIjjjE10Policy1000ELNS0_9SortOrderE0EjjjiiNS1_21identity_decomposer_tEEEvPT5_SB_PT3_PKSC_PT1_PKSG_PT2_PKSK_T4_iiT6__param_9];
	ld.param.u32 	%r2867, [_ZN3cub18CUB_300001_SM_10006detail10radix_sort29DeviceRadixSortOnesweepKernelINS1_5radix10policy_hubIjjjE10Policy1000ELNS0_9SortOrderE0EjjjiiNS1_21identity_decomposer_tEEEvPT5_SB_PT3_PKSC_PT1_PKSG_PT2_PKSK_T4_iiT6__param_8];
	setp.gt.s32 	%p211, %r391, %r2867;
	ld.shared.u32 	%r2468, [%r131];
	shr.u32 	%r2469, %r2468, %r2936;
	mov.b32 	%r2470, -1;
	shl.b32 	%r2471, %r2470, %r2938;
	not.b32 	%r2472, %r2471;
	and.b32  	%r415, %r2469, %r2472;
	ld.shared.u32 	%r2473, [%r131+1536];
	shr.u32 	%r2474, %r2473, %r2936;
	and.b32  	%r416, %r2474, %r2472;
	ld.shared.u32 	%r2475, [%r131+3072];
	shr.u32 	%r2476, %r2475, %r2936;
	and.b32  	%r417, %r2476, %r2472;
	ld.shared.u32 	%r2477, [%r131+4608];
	shr.u32 	%r2478, %r2477, %r2936;
	and.b32  	%r418, %r2478, %r2472;
	ld.shared.u32 	%r2479, [%r131+6144];
	shr.u32 	%r2480, %r2479, %r2936;
	and.b32  	%r419, %r2480, %r2472;
	ld.shared.u32 	%r2481, [%r131+7680];
	shr.u32 	%r2482, %r2481, %r2936;
	and.b32  	%r420, %r2482, %r2472;
	ld.shared.u32 	%r2483, [%r131+9216];
	shr.u32 	%r2484, %r2483, %r2936;
	and.b32  	%r421, %r2484, %r2472;
	ld.shared.u32 	%r2485, [%r131+10752];
	shr.u32 	%r2486, %r2485, %r2936;
	and.b32  	%r422, %r2486, %r2472;
	ld.shared.u32 	%r2487, [%r131+12288];
	shr.u32 	%r2488, %r2487, %r2936;
	and.b32  	%r423, %r2488, %r2472;
	ld.shared.u32 	%r2489, [%r131+13824];
	shr.u32 	%r2490, %r2489, %r2936;
	and.b32  	%r424, %r2490, %r2472;
	ld.shared.u32 	%r2491, [%r131+15360];
	shr.u32 	%r2492, %r2491, %r2936;
	and.b32  	%r425, %r2492, %r2472;
	ld.shared.u32 	%r2493, [%r131+16896];
	shr.u32 	%r2494, %r2493, %r2936;
	and.b32  	%r426, %r2494, %r2472;
	ld.shared.u32 	%r2495, [%r131+18432];
	shr.u32 	%r2496, %r2495, %r2936;
	and.b32  	%r427, %r2496, %r2472;
	ld.shared.u32 	%r2497, [%r131+19968];
	shr.u32 	%r2498, %r2497, %r2936;
	and.b32  	%r428, %r2498, %r2472;
	ld.shared.u32 	%r2499, [%r131+21504];
	shr.u32 	%r2500, %r2499, %r2936;
	and.b32  	%r429, %r2500, %r2472;
	ld.shared.u32 	%r2501, [%r131+23040];
	shr.u32 	%r2502, %r2501, %r2936;
	and.b32  	%r430, %r2502, %r2472;
	ld.shared.u32 	%r2503, [%r131+24576];
	shr.u32 	%r2504, %r2503, %r2936;
	and.b32  	%r431, %r2504, %r2472;
	ld.shared.u32 	%r2505, [%r131+26112];
	shr.u32 	%r2506, %r2505, %r2936;
	and.b32  	%r432, %r2506, %r2472;
	ld.shared.u32 	%r2507, [%r131+27648];
	shr.u32 	%r2508, %r2507, %r2936;
	and.b32  	%r433, %r2508, %r2472;
	ld.shared.u32 	%r2509, [%r131+29184];
	shr.u32 	%r2510, %r2509, %r2936;
	and.b32  	%r434, %r2510, %r2472;
	ld.shared.u32 	%r2511, [%r131+30720];
	shr.u32 	%r2512, %r2511, %r2936;
	and.b32  	%r435, %r2512, %r2472;
	ld.shared.u32 	%r2513, [%r131+32256];
	shr.u32 	%r2514, %r2513, %r2936;
	and.b32  	%r436, %r2514, %r2472;
	ld.shared.u32 	%r2515, [%r131+33792];
	shr.u32 	%r2516, %r2515, %r2936;
	and.b32  	%r437, %r2516, %r2472;
	@%p211 bra 	$L__BB5_334;
	ld.param.u64 	%rd305, [_ZN3cub18CUB_300001_SM_10006detail10radix_sort29DeviceRadixSortOnesweepKernelINS1_5radix10policy_hubIjjjE10Policy1000ELNS0_9SortOrderE0EjjjiiNS1_21identity_decomposer_tEEEvPT5_SB_PT3_PKSC_PT1_PKSG_PT2_PKSK_T4_iiT6__param_7];
	cvta.to.global.u64 	%rd162, %rd305;
	add.s64 	%rd167, %rd162, %rd37;
	ld.global.u32 	%r3093, [%rd167];
	ld.global.u32 	%r3094, [%rd167+128];
	ld.global.u32 	%r3095, [%rd167+256];
	ld.global.u32 	%r3096, [%rd167+384];
	ld.global.u32 	%r3097, [%rd167+512];
	ld.global.u32 	%r3098, [%rd167+640];
	ld.global.u32 	%r3099, [%rd167+768];
	ld.global.u32 	%r3100, [%rd167+896];
	ld.global.u32 	%r3101, [%rd167+1024];
	ld.global.u32 	%r3102, [%rd167+1152];
	ld.global.u32 	%r3103, [%rd167+1280];
	ld.global.u32 	%r3104, [%rd167+1408];
	ld.global.u32 	%r3105, [%rd167+1536];
	ld.global.u32 	%r3106, [%rd167+1664];
	ld.global.u32 	%r3107, [%rd167+1792];
	ld.global.u32 	%r3108, [%rd167+1920];
	ld.global.u32 	%r3109, [%rd167+2048];
	ld.global.u32 	%r3110, [%rd167+2176];
	ld.global.u32 	%r3111, [%rd167+2304];
	ld.global.u32 	%r3112, [%rd167+2432];
	ld.global.u32 	%r3113, [%rd167+2560];
	ld.global.u32 	%r3114, [%rd167+2688];
	ld.global.u32 	%r3115, [%rd167+2816];
	bra.uni 	$L__BB5_380;
$L__BB5_334:
	ld.param.u32 	%r2868, [_ZN3cub18CUB_300001_SM_10006detail10radix_sort29DeviceRadixSortOnesweepKernelINS1_5radix10policy_hubIjjjE10Policy1000ELNS0_9SortOrderE0EjjjiiNS1_21identity_decomposer_tEEEvPT5_SB_PT3_PKSC_PT1_PKSG_PT2_PKSK_T4_iiT6__param_8];
	ld.param.u64 	%rd306, [_ZN3cub18CUB_300001_SM_10006detail10radix_sort29DeviceRadixSortOnesweepKernelINS1_5radix10policy_hubIjjjE10Policy1000ELNS0_9SortOrderE0EjjjiiNS1_21identity_decomposer_tEEEvPT5_SB_PT3_PKSC_PT1_PKSG_PT2_PKSK_T4_iiT6__param_7];
	cvta.to.global.u64 	%rd168, %rd306;
	add.s64 	%rd13, %rd168, %rd37;
	cvt.u32.u64 	%r2525, %rd6;
	sub.s32 	%r461, %r2868, %r5;
	setp.ge.s32 	%p212, %r2525, %r461;
	@%p212 bra 	$L__BB5_336;
	ld.global.u32 	%r3093, [%rd13];
$L__BB5_336:
	add.s32 	%r2528, %r2525, 32;
	setp.ge.s32 	%p213, %r2528, %r461;
	@%p213 bra 	$L__BB5_338;
	ld.global.u32 	%r3094, [%rd13+128];
$L__BB5_338:
	add.s32 	%r2531, %r2525, 64;
	setp.ge.s32 	%p214, %r2531, %r461;
	@%p214 bra 	$L__BB5_340;
	ld.global.u32 	%r3095, [%rd13+256];
$L__BB5_340:
	add.s32 	%r2534, %r2525, 96;
	setp.ge.s32 	%p215, %r2534, %r461;
	@%p215 bra 	$L__BB5_342;
	ld.global.u32 	%r3096, [%rd13+384];
$L__BB5_342:
	add.s32 	%r2537, %r2525, 128;
	setp.ge.s32 	%p216, %r2537, %r461;
	@%p216 bra 	$L__BB5_344;
	ld.global.u32 	%r3097, [%rd13+512];
$L__BB5_344:
	add.s32 	%r2540, %r2525, 160;
	setp.ge.s32 	%p217, %r2540, %r461;
	@%p217 bra 	$L__BB5_346;
	ld.global.u32 	%r3098, [%rd13+640];
$L__BB5_346:
	add.s32 	%r2543, %r2525, 192;
	setp.ge.s32 	%p218, %r2543, %r461;
	@%p218 bra 	$L__BB5_348;
	ld.global.u32 	%r3099, [%rd13+768];
$L__BB5_348:
	add.s32 	%r2546, %r2525, 224;
	setp.ge.s32 	%p219, %r2546, %r461;
	@%p219 bra 	$L__BB5_350;
	ld.global.u32 	%r3100, [%rd13+896];
$L__BB5_350:
	add.s32 	%r2549, %r2525, 256;
	setp.ge.s32 	%p220, %r2549, %r461;
	@%p220 bra 	$L__BB5_352;
	ld.global.u32 	%r3101, [%rd13+1024];
$L__BB5_352:
	add.s32 	%r2552, %r2525, 288;
	setp.ge.s32 	%p221, %r2552, %r461;
	@%p221 bra 	$L__BB5_354;
	ld.global.u32 	%r3102, [%rd13+1152];
$L__BB5_354:
	add.s32 	%r2555, %r2525, 320;
	setp.ge.s32 	%p222, %r2555, %r461;
	@%p222 bra 	$L__BB5_356;
	ld.global.u32 	%r3103, [%rd13+1280];
$L__BB5_356:
	add.s32 	%r2558, %r2525, 352;
	setp.ge.s32 	%p223, %r2558, %r461;
	@%p223 bra 	$L__BB5_358;
	ld.global.u32 	%r3104, [%rd13+1408];
$L__BB5_358:
	add.s32 	%r2561, %r2525, 384;
	setp.ge.s32 	%p224, %r2561, %r461;
	@%p224 bra 	$L__BB5_360;
	ld.global.u32 	%r3105, [%rd13+1536];
$L__BB5_360:
	add.s32 	%r2564, %r2525, 416;
	setp.ge.s32 	%p225, %r2564, %r461;
	@%p225 bra 	$L__BB5_362;
	ld.global.u32 	%r3106, [%rd13+1664];
$L__BB5_362:
	add.s32 	%r2567, %r2525, 448;
	setp.ge.s32 	%p226, %r2567, %r461;
	@%p226 bra 	$L__BB5_364;
	ld.global.u32 	%r3107, [%rd13+1792];
$L__BB5_364:
	add.s32 	%r2570, %r2525, 480;
	setp.ge.s32 	%p227, %r2570, %r461;
	@%p227 bra 	$L__BB5_366;
	ld.global.u32 	%r3108, [%rd13+1920];
$L__BB5_366:
	add.s32 	%r2573, %r2525, 512;
	setp.ge.s32 	%p228, %r2573, %r461;
	@%p228 bra 	$L__BB5_368;
	ld.global.u32 	%r3109, [%rd13+2048];
$L__BB5_368:
	add.s32 	%r2576, %r2525, 544;
	setp.ge.s32 	%p229, %r2576, %r461;
	@%p229 bra 	$L__BB5_370;
	ld.global.u32 	%r3110, [%rd13+2176];
$L__BB5_370:
	add.s32 	%r2579, %r2525, 576;
	setp.ge.s32 	%p230, %r2579, %r461;
	@%p230 bra 	$L__BB5_372;
	ld.param.u64 	%rd307, [_ZN3cub18CUB_300001_SM_10006detail10radix_sort29DeviceRadixSortOnesweepKernelINS1_5radix10policy_hubIjjjE10Policy1000ELNS0_9SortOrderE0EjjjiiNS1_21identity_decomposer_tEEEvPT5_SB_PT3_PKSC_PT1_PKSG_PT2_PKSK_T4_iiT6__param_7];
	cvta.to.global.u64 	%rd172, %rd307;
	cvt.u64.u32 	%rd173, %r5;
	add.s64 	%rd174, %rd6, %rd173;
	shl.b64 	%rd175, %rd174, 2;
	add.s64 	%rd176, %rd172, %rd175;
	ld.global.u32 	%r3111, [%rd176+2304];
$L__BB5_372:
	add.s32 	%r2583, %r2525, 608;
	setp.ge.s32 	%p231, %r2583, %r461;
	@%p231 bra 	$L__BB5_374;
	ld.param.u64 	%rd308, [_ZN3cub18CUB_300001_SM_10006detail10radix_sort29DeviceRadixSortOnesweepKernelINS1_5radix10policy_hubIjjjE10Policy1000ELNS0_9SortOrderE0EjjjiiNS1_21identity_decomposer_tEEEvPT5_SB_PT3_PKSC_PT1_PKSG_PT2_PKSK_T4_iiT6__param_7];
	cvta.to.global.u64 	%rd177, %rd308;
	cvt.u64.u32 	%rd178, %r5;
	add.s64 	%rd179, %rd6, %rd178;
	shl.b64 	%rd180, %rd179, 2;
	add.s64 	%rd181, %rd177, %rd180;
	ld.global.u32 	%r3112, [%rd181+2432];
$L__BB5_374:
	add.s32 	%r2587, %r2525, 640;
	setp.ge.s32 	%p232, %r2587, %r461;
	@%p232 bra 	$L__BB5_376;
	ld.param.u64 	%rd309, [_ZN3cub18CUB_300001_SM_10006detail10radix_sort29DeviceRadixSortOnesweepKernelINS1_5radix10policy_hubIjjjE10Policy1000ELNS0_9SortOrderE0EjjjiiNS1_21identity_decomposer_tEEEvPT5_SB_PT3_PKSC_PT1_PKSG_PT2_PKSK_T4_iiT6__param_7];
	cvta.to.global.u64 	%rd182, %rd309;
	cvt.u64.u32 	%rd183, %r5;
	and.b32  	%r2590, %r1, 992;
	mul.lo.s32 	%r2591, %r2590, 23;
	and.b32  	%r2592, %r1, 31;
	or.b32  	%r2593, %r2591, %r2592;
	cvt.u64.u32 	%rd184, %r2593;
	add.s64 	%rd185, %rd184, %rd183;
	shl.b64 	%rd186, %rd185, 2;
	add.s64 	%rd187, %rd182, %rd186;
	ld.global.u32 	%r3113, [%rd187+2560];
$L__BB5_376:
	add.s32 	%r2600, %r808, 672;
	setp.ge.s32 	%p233, %r2600, %r461;
	@%p233 bra 	$L__BB5_378;
	ld.param.u64 	%rd310, [_ZN3cub18CUB_300001_SM_10006detail10radix_sort29DeviceRadixSortOnesweepKernelINS1_5radix10policy_hubIjjjE10Policy1000ELNS0_9SortOrderE0EjjjiiNS1_21identity_decomposer_tEEEvPT5_SB_PT3_PKSC_PT1_PKSG_PT2_PKSK_T4_iiT6__param_7];
	cvta.to.global.u64 	%rd188, %rd310;
	mul.lo.s32 	%r2601, %r4, 8832;
	cvt.u64.u32 	%rd189, %r2601;
	and.b32  	%r2603, %r1, 992;
	mul.lo.s32 	%r2604, %r2603, 23;
	and.b32  	%r2605, %r1, 31;
	or.b32  	%r2606, %r2604, %r2605;
	cvt.u64.u32 	%rd190, %r2606;
	add.s64 	%rd191, %rd190, %rd189;
	shl.b64 	%rd192, %rd191, 2;
	add.s64 	%rd193, %rd188, %rd192;
	ld.global.u32 	%r3114, [%rd193+2688];
$L__BB5_378:
	add.s32 	%r2613, %r808, 704;
	setp.ge.s32 	%p234, %r2613, %r461;
	@%p234 bra 	$L__BB5_380;
	ld.param.u64 	%rd311, [_ZN3cub18CUB_300001_SM_10006detail10radix_sort29DeviceRadixSortOnesweepKernelINS1_5radix10policy_hubIjjjE10Policy1000ELNS0_9SortOrderE0EjjjiiNS1_21identity_decomposer_tEEEvPT5_SB_PT3_PKSC_PT1_PKSG_PT2_PKSK_T4_iiT6__param_7];
	cvta.to.global.u64 	%rd194, %rd311;
	and.b32  	%r2617, %r1, 31;
	or.b32  	%r2618, %r807, %r2617;
	cvt.u64.u32 	%rd195, %r2618;
	mul.lo.s32 	%r2619, %r4, 8832;
	cvt.u64.u32 	%rd196, %r2619;
	add.s64 	%rd197, %rd195, %rd196;
	shl.b64 	%rd198, %rd197, 2;
	add.s64 	%rd199, %rd194, %rd198;
	ld.global.u32 	%r3115, [%rd199+2816];
$L__BB5_380:
	ld.param.u32 	%r2869, [_ZN3cub18CUB_300001_SM_10006detail10radix_sort29DeviceRadixSortOnesweepKernelINS1_5radix10policy_hubIjjjE10Policy1000ELNS0_9SortOrderE0EjjjiiNS1_21identity_decomposer_tEEEvPT5_SB_PT3_PKSC_PT1_PKSG_PT2_PKSK_T4_iiT6__param_8];
	ld.param.u64 	%rd303, [_ZN3cub18CUB_300001_SM_10006detail10radix_sort29DeviceRadixSortOnesweepKernelINS1_5radix10policy_hubIjjjE10Policy1000ELNS0_9SortOrderE0EjjjiiNS1_21identity_decomposer_tEEEvPT5_SB_PT3_PKSC_PT1_PKSG_PT2_PKSK_T4_iiT6__param_6];
	mov.u32 	%r530, %tid.x;
	shl.b32 	%r2620, %r530, 2;
	mov.u32 	%r2621, _ZZN3cub18CUB_300001_SM_10006detail10radix_sort29DeviceRadixSortOnesweepKernelINS1_5radix10policy_hubIjjjE10Policy1000ELNS0_9SortOrderE0EjjjiiNS1_21identity_decomposer_tEEEvPT5_SB_PT3_PKSC_PT1_PKSG_PT2_PKSK_T4_iiT6_E1s;
	add.s32 	%r531, %r2621, %r2620;
	cvta.to.global.u64 	%rd14, %rd303;
	add.s32 	%r532, %r530, 768;
	add.s32 	%r533, %r530, 384;
	add.s32 	%r534, %r530, 1536;
	add.s32 	%r535, %r530, 1152;
	add.s32 	%r536, %r530, 2304;
	add.s32 	%r537, %r530, 1920;
	or.b32  	%r538, %r530, 3072;
	add.s32 	%r539, %r530, 2688;
	add.s32 	%r540, %r530, 3840;
	add.s32 	%r541, %r530, 3456;
	add.s32 	%r542, %r530, 4224;
	add.s32 	%r543, %r530, 4608;
	add.s32 	%r544, %r530, 4992;
	add.s32 	%r545, %r530, 5376;
	add.s32 	%r546, %r530, 5760;
	or.b32  	%r547, %r530, 6144;
	add.s32 	%r548, %r530, 6528;
	add.s32 	%r549, %r530, 6912;
	add.s32 	%r550, %r530, 7296;
	add.s32 	%r551, %r530, 7680;
	add.s32 	%r552, %r530, 8064;
	add.s32 	%r553, %r530, 8448;
	mad.lo.s32 	%r2622, %r4, 8832, 8832;
	setp.gt.s32 	%p235, %r2622, %r2869;
	bar.sync 	0;
	st.shared.u32 	[%r357+-4], %r3093;
	st.shared.u32 	[%r358+-4], %r3094;
	st.shared.u32 	[%r359+-4], %r3095;
	st.shared.u32 	[%r360+-4], %r3096;
	st.shared.u32 	[%r361+-4], %r3097;
	st.shared.u32 	[%r362+-4], %r3098;
	st.shared.u32 	[%r363+-4], %r3099;
	st.shared.u32 	[%r364+-4], %r3100;
	st.shared.u32 	[%r365+-4], %r3101;
	st.shared.u32 	[%r366+-4], %r3102;
	st.shared.u32 	[%r367+-4], %r3103;
	st.shared.u32 	[%r368+-4], %r3104;
	st.shared.u32 	[%r369+-4], %r3105;
	st.shared.u32 	[%r370+-4], %r3106;
	st.shared.u32 	[%r371+-4], %r3107;
	st.shared.u32 	[%r372+-4], %r3108;
	st.shared.u32 	[%r373+-4], %r3109;
	st.shared.u32 	[%r374+-4], %r3110;
	st.shared.u32 	[%r375+-4], %r3111;
	st.shared.u32 	[%r376+-4], %r3112;
	st.shared.u32 	[%r377+-4], %r3113;
	st.shared.u32 	[%r378+-4], %r3114;
	st.shared.u32 	[%r379+-4], %r3115;
	bar.sync 	0;
	@%p235 bra 	$L__BB5_382;
	ld.shared.u32 	%r2623, [%r531];
	shl.b32 	%r2624, %r415, 2;
	add.s32 	%r2626, %r2621, 35328;
	add.s32 	%r2627, %r2626, %r2624;
	ld.shared.u32 	%r2628, [%r2627];
	add.s32 	%r2629, %r2628, %r530;
	mul.wide.u32 	%rd200, %r2629, 4;
	add.s64 	%rd201, %rd14, %rd200;
	st.global.u32 	[%rd201], %r2623;
	bar.warp.sync 	-1;
	ld.shared.u32 	%r2630, [%r531+1536];
	shl.b32 	%r2631, %r416, 2;
	add.s32 	%r2632, %r2626, %r2631;
	ld.shared.u32 	%r2633, [%r2632];
	add.s32 	%r2634, %r2633, %r533;
	mul.wide.u32 	%rd202, %r2634, 4;
	add.s64 	%rd203, %rd14, %rd202;
	st.global.u32 	[%rd203], %r2630;
	bar.warp.sync 	-1;
	ld.shared.u32 	%r2635, [%r531+3072];
	shl.b32 	%r2636, %r417, 2;
	add.s32 	%r2637, %r2626, %r2636;
	ld.shared.u32 	%r2638, [%r2637];
	add.s32 	%r2639, %r2638, %r532;
	mul.wide.u32 	%rd204, %r2639, 4;
	add.s64 	%rd205, %rd14, %rd204;
	st.global.u32 	[%rd205], %r2635;
	bar.warp.sync 	-1;
	ld.shared.u32 	%r2640, [%r531+4608];
	shl.b32 	%r2641, %r418, 2;
	add.s32 	%r2642, %r2626, %r2641;
	ld.shared.u32 	%r2643, [%r2642];
	add.s32 	%r2644, %r2643, %r535;
	mul.wide.u32 	%rd206, %r2644, 4;
	add.s64 	%rd207, %rd14, %rd206;
	st.global.u32 	[%rd207], %r2640;
	bar.warp.sync 	-1;
	ld.shared.u32 	%r2645, [%r531+6144];
	shl.b32 	%r2646, %r419, 2;
	add.s32 	%r2647, %r2626, %r2646;
	ld.shared.u32 	%r2648, [%r2647];
	add.s32 	%r2649, %r2648, %r534;
	mul.wide.u32 	%rd208, %r2649, 4;
	add.s64 	%rd209, %rd14, %rd208;
	st.global.u32 	[%rd209], %r2645;
	bar.warp.sync 	-1;
	ld.shared.u32 	%r2650, [%r531+7680];
	shl.b32 	%r2651, %r420, 2;
	add.s32 	%r2652, %r2626, %r2651;
	ld.shared.u32 	%r2653, [%r2652];
	add.s32 	%r2654, %r2653, %r537;
	mul.wide.u32 	%rd210, %r2654, 4;
	add.s64 	%rd211, %rd14, %rd210;
	st.global.u32 	[%rd211], %r2650;
	bar.warp.sync 	-1;
	ld.shared.u32 	%r2655, [%r531+9216];
	shl.b32 	%r2656, %r421, 2;
	add.s32 	%r2657, %r2626, %r2656;
	ld.shared.u32 	%r2658, [%r2657];
	add.s32 	%r2659, %r2658, %r536;
	mul.wide.u32 	%rd212, %r2659, 4;
	add.s64 	%rd213, %rd14, %rd212;
	st.global.u32 	[%rd213], %r2655;
	bar.warp.sync 	-1;
	ld.shared.u32 	%r2660, [%r531+10752];
	shl.b32 	%r2661, %r422, 2;
	add.s32 	%r2662, %r2626, %r2661;
	ld.shared.u32 	%r2663, [%r2662];
	add.s32 	%r2664, %r2663, %r539;
	mul.wide.u32 	%rd214, %r2664, 4;
	add.s64 	%rd215, %rd14, %rd214;
	st.global.u32 	[%rd215], %r2660;
	bar.warp.sync 	-1;
	ld.shared.u32 	%r2665, [%r531+12288];
	shl.b32 	%r2666, %r423, 2;
	add.s32 	%r2667, %r2626, %r2666;
	ld.shared.u32 	%r2668, [%r2667];
	add.s32 	%r2669, %r2668, %r538;
	mul.wide.u32 	%rd216, %r2669, 4;
	add.s64 	%rd217, %rd14, %rd216;
	st.global.u32 	[%rd217], %r2665;
	bar.warp.sync 	-1;
	ld.shared.u32 	%r2670, [%r531+13824];
	shl.b32 	%r2671, %r424, 2;
	add.s32 	%r2672, %r2626, %r2671;
	ld.shared.u32 	%r2673, [%r2672];
	add.s32 	%r2674, %r2673, %r541;
	mul.wide.u32 	%rd218, %r2674, 4;
	add.s64 	%rd219, %rd14, %rd218;
	st.global.u32 	[%rd219], %r2670;
	bar.warp.sync 	-1;
	ld.shared.u32 	%r2675, [%r531+15360];
	shl.b32 	%r2676, %r425, 2;
	add.s32 	%r2677, %r2626, %r2676;
	ld.shared.u32 	%r2678, [%r2677];
	add.s32 	%r2679, %r2678, %r540;
	mul.wide.u32 	%rd220, %r2679, 4;
	add.s64 	%rd221, %rd14, %rd220;
	st.global.u32 	[%rd221], %r2675;
	bar.warp.sync 	-1;
	ld.shared.u32 	%r2680, [%r531+16896];
	shl.b32 	%r2681, %r426, 2;
	add.s32 	%r2682, %r2626, %r2681;
	ld.shared.u32 	%r2683, [%r2682];
	add.s32 	%r2684, %r2683, %r542;
	mul.wide.u32 	%rd222, %r2684, 4;
	add.s64 	%rd223, %rd14, %rd222;
	st.global.u32 	[%rd223], %r2680;
	bar.warp.sync 	-1;
	ld.shared.u32 	%r2685, [%r531+18432];
	shl.b32 	%r2686, %r427, 2;
	add.s32 	%r2687, %r2626, %r2686;
	ld.shared.u32 	%r2688, [%r2687];
	add.s32 	%r2689, %r2688, %r543;
	mul.wide.u32 	%rd224, %r2689, 4;
	add.s64 	%rd225, %rd14, %rd224;
	st.global.u32 	[%rd225], %r2685;
	bar.warp.sync 	-1;
	ld.shared.u32 	%r2690, [%r531+19968];
	shl.b32 	%r2691, %r428, 2;
	add.s32 	%r2692, %r2626, %r2691;
	ld.shared.u32 	%r2693, [%r2692];
	add.s32 	%r2694, %r2693, %r544;
	mul.wide.u32 	%rd226, %r2694, 4;
	add.s64 	%rd227, %rd14, %rd226;
	st.global.u32 	[%rd227], %r2690;
	bar.warp.sync 	-1;
	ld.shared.u32 	%r2695, [%r531+21504];
	shl.b32 	%r2696, %r429, 2;
	add.s32 	%r2697, %r2626, %r2696;
	ld.shared.u32 	%r2698, [%r2697];
	add.s32 	%r2699, %r2698, %r545;
	mul.wide.u32 	%rd228, %r2699, 4;
	add.s64 	%rd229, %rd14, %rd228;
	st.global.u32 	[%rd229], %r2695;
	bar.warp.sync 	-1;
	ld.shared.u32 	%r2700, [%r531+23040];
	shl.b32 	%r2701, %r430, 2;
	add.s32 	%r2702, %r2626, %r2701;
	ld.shared.u32 	%r2703, [%r2702];
	add.s32 	%r2704, %r2703, %r546;
	mul.wide.u32 	%rd230, %r2704, 4;
	add.s64 	%rd231, %rd14, %rd230;
	st.global.u32 	[%rd231], %r2700;
	bar.warp.sync 	-1;
	ld.shared.u32 	%r2705, [%r531+24576];
	shl.b32 	%r2706, %r431, 2;
	add.s32 	%r2707, %r2626, %r2706;
	ld.shared.u32 	%r2708, [%r2707];
	add.s32 	%r2709, %r2708, %r547;
	mul.wide.u32 	%rd232, %r2709, 4;
	add.s64 	%rd233, %rd14, %rd232;
	st.global.u32 	[%rd233], %r2705;
	bar.warp.sync 	-1;
	ld.shared.u32 	%r2710, [%r531+26112];
	shl.b32 	%r2711, %r432, 2;
	add.s32 	%r2712, %r2626, %r2711;
	ld.shared.u32 	%r2713, [%r2712];
	add.s32 	%r2714, %r2713, %r548;
	mul.wide.u32 	%rd234, %r2714, 4;
	add.s64 	%rd235, %rd14, %rd234;
	st.global.u32 	[%rd235], %r2710;
	bar.warp.sync 	-1;
	ld.shared.u32 	%r2715, [%r531+27648];
	shl.b32 	%r2716, %r433, 2;
	add.s32 	%r2717, %r2626, %r2716;
	ld.shared.u32 	%r2718, [%r2717];
	add.s32 	%r2719, %r2718, %r549;
	mul.wide.u32 	%rd236, %r2719, 4;
	add.s64 	%rd237, %rd14, %rd236;
	st.global.u32 	[%rd237], %r2715;
	bar.warp.sync 	-1;
	ld.shared.u32 	%r2720, [%r531+29184];
	shl.b32 	%r2721, %r434, 2;
	add.s32 	%r2722, %r2626, %r2721;
	ld.shared.u32 	%r2723, [%r2722];
	add.s32 	%r2724, %r2723, %r550;
	mul.wide.u32 	%rd238, %r2724, 4;
	add.s64 	%rd239, %rd14, %rd238;
	st.global.u32 	[%rd239], %r2720;
	bar.warp.sync 	-1;
	ld.shared.u32 	%r2725, [%r531+30720];
	shl.b32 	%r2726, %r435, 2;
	add.s32 	%r2727, %r2626, %r2726;
	ld.shared.u32 	%r2728, [%r2727];
	add.s32 	%r2729, %r2728, %r551;
	mul.wide.u32 	%rd240, %r2729, 4;
	add.s64 	%rd241, %rd14, %rd240;
	st.global.u32 	[%rd241], %r2725;
	bar.warp.sync 	-1;
	ld.shared.u32 	%r2730, [%r531+32256];
	shl.b32 	%r2731, %r436, 2;
	add.s32 	%r2732, %r2626, %r2731;
	ld.shared.u32 	%r2733, [%r2732];
	add.s32 	%r2734, %r2733, %r552;
	mul.wide.u32 	%rd242, %r2734, 4;
	add.s64 	%rd243, %rd14, %rd242;
	st.global.u32 	[%rd243], %r2730;
	bar.warp.sync 	-1;
	ld.shared.u32 	%r2735, [%r531+33792];
	shl.b32 	%r2736, %r437, 2;
	add.s32 	%r2737, %r2626, %r2736;
	ld.shared.u32 	%r2738, [%r2737];
	add.s32 	%r2739, %r2738, %r553;
	mul.wide.u32 	%rd244, %r2739, 4;
	add.s64 	%rd245, %rd14, %rd244;
	st.global.u32 	[%rd245], %r2735;
	bar.warp.sync 	-1;
	bra.uni 	$L__BB5_429;
$L__BB5_382:
	ld.param.u32 	%r2870, [_ZN3cub18CUB_300001_SM_10006detail10radix_sort29DeviceRadixSortOnesweepKernelINS1_5radix10policy_hubIjjjE10Policy1000ELNS0_9SortOrderE0EjjjiiNS1_21identity_decomposer_tEEEvPT5_SB_PT3_PKSC_PT1_PKSG_PT2_PKSK_T4_iiT6__param_8];
	mad.lo.s32 	%r554, %r4, -8832, %r2870;
	shl.b32 	%r2740, %r415, 2;
	add.s32 	%r2742, %r2621, %r2740;
	ld.shared.u32 	%r2743, [%r2742+35328];
	add.s32 	%r555, %r2743, %r530;
	setp.ge.s32 	%p236, %r530, %r554;
	@%p236 bra 	$L__BB5_384;
	ld.shared.u32 	%r2744, [%r531];
	mul.wide.u32 	%rd246, %r555, 4;
	add.s64 	%rd247, %rd14, %rd246;
	st.global.u32 	[%rd247], %r2744;
$L__BB5_384:
	bar.warp.sync 	-1;
	shl.b32 	%r2745, %r416, 2;
	add.s32 	%r2747, %r2621, %r2745;
	ld.shared.u32 	%r2748, [%r2747+35328];
	add.s32 	%r556, %r2748, %r533;
	setp.ge.s32 	%p237, %r533, %r554;
	@%p237 bra 	$L__BB5_386;
	ld.shared.u32 	%r2749, [%r531+1536];
	mul.wide.u32 	%rd248, %r556, 4;
	add.s64 	%rd249, %rd14, %rd248;
	st.global.u32 	[%rd249], %r2749;
$L__BB5_386:
	bar.warp.sync 	-1;
	shl.b32 	%r2750, %r417, 2;
	add.s32 	%r2752, %r2621, %r2750;
	ld.shared.u32 	%r2753, [%r2752+35328];
	add.s32 	%r557, %r2753, %r532;
	setp.ge.s32 	%p238, %r532, %r554;
	@%p238 bra 	$L__BB5_388;
	ld.shared.u32 	%r2754, [%r531+3072];
	mul.wide.u32 	%rd250, %r557, 4;
	add.s64 	%rd251, %rd14, %rd250;
	st.global.u32 	[%rd251], %r2754;
$L__BB5_388:
	bar.warp.sync 	-1;
	shl.b32 	%r2755, %r418, 2;
	add.s32 	%r2757, %r2621, %r2755;
	ld.shared.u32 	%r2758, [%r2757+35328];
	add.s32 	%r558, %r2758, %r535;
	setp.ge.s32 	%p239, %r535, %r554;
	@%p239 bra 	$L__BB5_390;
	ld.shared.u32 	%r2759, [%r531+4608];
	mul.wide.u32 	%rd252, %r558, 4;
	add.s64 	%rd253, %rd14, %rd252;
	st.global.u32 	[%rd253], %r2759;
$L__BB5_390:
	bar.warp.sync 	-1;
	shl.b32 	%r2760, %r419, 2;
	add.s32 	%r2762, %r2621, %r2760;
	ld.shared.u32 	%r2763, [%r2762+35328];
	add.s32 	%r559, %r2763, %r534;
	setp.ge.s32 	%p240, %r534, %r554;
	@%p240 bra 	$L__BB5_392;
	ld.shared.u32 	%r2764, [%r531+6144];
	mul.wide.u32 	%rd254, %r559, 4;
	add.s64 	%rd255, %rd14, %rd254;
	st.global.u32 	[%rd255], %r2764;
$L__BB5_392:
	bar.warp.sync 	-1;
	shl.b32 	%r2765, %r420, 2;
	add.s32 	%r2767, %r2621, %r2765;
	ld.shared.u32 	%r2768, [%r2767+35328];
	add.s32 	%r560, %r2768, %r537;
	setp.ge.s32 	%p241, %r537, %r554;
	@%p241 bra 	$L__BB5_394;
	ld.shared.u32 	%r2769, [%r531+7680];
	mul.wide.u32 	%rd256, %r560, 4;
	add.s64 	%rd257, %rd14, %rd256;
	st.global.u32 	[%rd257], %r2769;
$L__BB5_394:
	bar.warp.sync 	-1;
	shl.b32 	%r2770, %r421, 2;
	add.s32 	%r2772, %r2621, %r2770;
	ld.shared.u32 	%r2773, [%r2772+35328];
	add.s32 	%r561, %r2773, %r536;
	setp.ge.s32 	%p242, %r536, %r554;
	@%p242 bra 	$L__BB5_396;
	ld.shared.u32 	%r2774, [%r531+9216];
	mul.wide.u32 	%rd258, %r561, 4;
	add.s64 	%rd259, %rd14, %rd258;
	st.global.u32 	[%rd259], %r2774;
$L__BB5_396:
	bar.warp.sync 	-1;
	shl.b32 	%r2775, %r422, 2;
	add.s32 	%r2777, %r2621, %r2775;
	ld.shared.u32 	%r2778, [%r2777+35328];
	add.s32 	%r562, %r2778, %r539;
	setp.ge.s32 	%p243, %r539, %r554;
	@%p243 bra 	$L__BB5_398;
	ld.shared.u32 	%r2779, [%r531+10752];
	mul.wide.u32 	%rd260, %r562, 4;
	add.s64 	%rd261, %rd14, %rd260;
	st.global.u32 	[%rd261], %r2779;
$L__BB5_398:
	bar.warp.sync 	-1;
	shl.b32 	%r2780, %r423, 2;
	add.s32 	%r2782, %r2621, %r2780;
	ld.shared.u32 	%r2783, [%r2782+35328];
	add.s32 	%r563, %r2783, %r538;
	setp.ge.s32 	%p244, %r538, %r554;
	@%p244 bra 	$L__BB5_400;
	ld.shared.u32 	%r2784, [%r531+12288];
	mul.wide.u32 	%rd262, %r563, 4;
	add.s64 	%rd263, %rd14, %rd262;
	st.global.u32 	[%rd263], %r2784;
$L__BB5_400:
	bar.warp.sync 	-1;
	shl.b32 	%r2785, %r424, 2;
	add.s32 	%r2787, %r2621, %r2785;
	ld.shared.u32 	%r2788, [%r2787+35328];
	add.s32 	%r564, %r2788, %r541;
	setp.ge.s32 	%p245, %r541, %r554;
	@%p245 bra 	$L__BB5_402;
	ld.shared.u32 	%r2789, [%r531+13824];
	mul.wide.u32 	%rd264, %r564, 4;
	add.s64 	%rd265, %rd14, %rd264;
	st.global.u32 	[%rd265], %r2789;
$L__BB5_402:
	bar.warp.sync 	-1;
	shl.b32 	%r2790, %r425, 2;
	add.s32 	%r2792, %r2621, %r2790;
	ld.shared.u32 	%r2793, [%r2792+35328];
	add.s32 	%r565, %r2793, %r540;
	setp.ge.s32 	%p246, %r540, %r554;
	@%p246 bra 	$L__BB5_404;
	ld.shared.u32 	%r2794, [%r531+15360];
	mul.wide.u32 	%rd266, %r565, 4;
	add.s64 	%rd267, %rd14, %rd266;
	st.global.u32 	[%rd267], %r2794;
$L__BB5_404:
	bar.warp.sync 	-1;
	shl.b32 	%r2795, %r426, 2;
	add.s32 	%r2797, %r2621, %r2795;
	ld.shared.u32 	%r2798, [%r2797+35328];
	add.s32 	%r566, %r2798, %r542;
	setp.ge.s32 	%p247, %r542, %r554;
	@%p247 bra 	$L__BB5_406;
	ld.shared.u32 	%r2799, [%r531+16896];
	mul.wide.u32 	%rd268, %r566, 4;
	add.s64 	%rd269, %rd14, %rd268;
	st.global.u32 	[%rd269], %r2799;
$L__BB5_406:
	bar.warp.sync 	-1;
	shl.b32 	%r2800, %r427, 2;
	add.s32 	%r2802, %r2621, %r2800;
	ld.shared.u32 	%r2803, [%r2802+35328];
	add.s32 	%r567, %r2803, %r543;
	setp.ge.s32 	%p248, %r543, %r554;
	@%p248 bra 	$L__BB5_408;
	ld.shared.u32 	%r2804, [%r531+18432];
	mul.wide.u32 	%rd270, %r567, 4;
	add.s64 	%rd271, %rd14, %rd270;
	st.global.u32 	[%rd271], %r2804;
$L__BB5_408:
	bar.warp.sync 	-1;
	shl.b32 	%r2805, %r428, 2;
	add.s32 	%r2807, %r2621, %r2805;
	ld.shared.u32 	%r2808, [%r2807+35328];
	add.s32 	%r568, %r2808, %r544;
	setp.ge.s32 	%p249, %r544, %r554;
	@%p249 bra 	$L__BB5_410;
	ld.shared.u32 	%r2809, [%r531+19968];
	mul.wide.u32 	%rd272, %r568, 4;
	add.s64 	%rd273, %rd14, %rd272;
	st.global.u32 	[%rd273], %r2809;
$L__BB5_410:
	bar.warp.sync 	-1;
	shl.b32 	%r2810, %r429, 2;
	add.s32 	%r2812, %r2621, %r2810;
	ld.shared.u32 	%r2813, [%r2812+35328];
	add.s32 	%r569, %r2813, %r545;
	setp.ge.s32 	%p250, %r545, %r554;
	@%p250 bra 	$L__BB5_412;
	ld.shared.u32 	%r2814, [%r531+21504];
	mul.wide.u32 	%rd274, %r569, 4;
	add.s64 	%rd275, %rd14, %rd274;
	st.global.u32 	[%rd275], %r2814;
$L__BB5_412:
	bar.warp.sync 	-1;
	shl.b32 	%r2815, %r430, 2;
	add.s32 	%r2817, %r2621, %r2815;
	ld.shared.u32 	%r2818, [%r2817+35328];
	add.s32 	%r570, %r2818, %r546;
	setp.ge.s32 	%p251, %r546, %r554;
	@%p251 bra 	$L__BB5_414;
	ld.shared.u32 	%r2819, [%r531+23040];
	mul.wide.u32 	%rd276, %r570, 4;
	add.s64 	%rd277, %rd14, %rd276;
	st.global.u32 	[%rd277], %r2819;
$L__BB5_414:
	bar.warp.sync 	-1;
	shl.b32 	%r2820, %r431, 2;
	add.s32 	%r2822, %r2621, %r2820;
	ld.shared.u32 	%r2823, [%r2822+35328];
	add.s32 	%r571, %r2823, %r547;
	setp.ge.s32 	%p252, %r547, %r554;
	@%p252 bra 	$L__BB5_416;
	ld.shared.u32 	%r2824, [%r531+24576];
	mul.wide.u32 	%rd278, %r571, 4;
	add.s64 	%rd279, %rd14, %rd278;
	st.global.u32 	[%rd279], %r2824;
$L__BB5_416:
	bar.warp.sync 	-1;
	shl.b32 	%r2825, %r432, 2;
	add.s32 	%r2827, %r2621, %r2825;
	ld.shared.u32 	%r2828, [%r2827+35328];
	add.s32 	%r572, %r2828, %r548;
	setp.ge.s32 	%p253, %r548, %r554;
	@%p253 bra 	$L__BB5_418;
	ld.shared.u32 	%r2829, [%r531+26112];
	mul.wide.u32 	%rd280, %r572, 4;
	add.s64 	%rd281, %rd14, %rd280;
	st.global.u32 	[%rd281], %r2829;
$L__BB5_418:
	bar.warp.sync 	-1;
	shl.b32 	%r2830, %r433, 2;
	add.s32 	%r2832, %r2621, %r2830;
	ld.shared.u32 	%r2833, [%r2832+35328];
	add.s32 	%r573, %r2833, %r549;
	setp.ge.s32 	%p254, %r549, %r554;
	@%p254 bra 	$L__BB5_420;
	ld.shared.u32 	%r2834, [%r531+27648];
	mul.wide.u32 	%rd282, %r573, 4;
	add.s64 	%rd283, %rd14, %rd282;
	st.global.u32 	[%rd283], %r2834;
$L__BB5_420:
	bar.warp.sync 	-1;
	shl.b32 	%r2835, %r434, 2;
	add.s32 	%r2837, %r2621, %r2835;
	ld.shared.u32 	%r2838, [%r2837+35328];
	add.s32 	%r574, %r2838, %r550;
	setp.ge.s32 	%p255, %r550, %r554;
	@%p255 bra 	$L__BB5_422;
	ld.shared.u32 	%r2839, [%r531+29184];
	mul.wide.u32 	%rd284, %r574, 4;
	add.s64 	%rd285, %rd14, %rd284;
	st.global.u32 	[%rd285], %r2839;
$L__BB5_422:
	bar.warp.sync 	-1;
	shl.b32 	%r2840, %r435, 2;
	add.s32 	%r2842, %r2621, %r2840;
	ld.shared.u32 	%r2843, [%r2842+35328];
	add.s32 	%r575, %r2843, %r551;
	setp.ge.s32 	%p256, %r551, %r554;
	@%p256 bra 	$L__BB5_424;
	ld.shared.u32 	%r2844, [%r531+30720];
	mul.wide.u32 	%rd286, %r575, 4;
	add.s64 	%rd287, %rd14, %rd286;
	st.global.u32 	[%rd287], %r2844;
$L__BB5_424:
	bar.warp.sync 	-1;
	shl.b32 	%r2845, %r436, 2;
	add.s32 	%r2847, %r2621, %r2845;
	ld.shared.u32 	%r2848, [%r2847+35328];
	add.s32 	%r576, %r2848, %r552;
	setp.ge.s32 	%p257, %r552, %r554;
	@%p257 bra 	$L__BB5_426;
	ld.shared.u32 	%r2849, [%r531+32256];
	mul.wide.u32 	%rd288, %r576, 4;
	add.s64 	%rd289, %rd14, %rd288;
	st.global.u32 	[%rd289], %r2849;
$L__BB5_426:
	bar.warp.sync 	-1;
	shl.b32 	%r2850, %r437, 2;
	add.s32 	%r2852, %r2621, %r2850;
	ld.shared.u32 	%r2853, [%r2852+35328];
	add.s32 	%r577, %r2853, %r553;
	setp.ge.s32 	%p258, %r553, %r554;
	@%p258 bra 	$L__BB5_428;
	ld.shared.u32 	%r2854, [%r531+33792];
	mul.wide.u32 	%rd290, %r577, 4;
	add.s64 	%rd291, %rd14, %rd290;
	st.global.u32 	[%rd291], %r2854;
$L__BB5_428:
	bar.warp.sync 	-1;
$L__BB5_429:
	ret;

}


// ===== COMPILED SASS (sm_100) =====

	.target	sm_100

	.elftype	@"ET_EXEC"


//--------------------- .note.nv.tkinfo           --------------------------
	.section	.note.nv.tkinfo,"",@"SHT_NOTE"
	.sectionflags	@"SHF_NOTE_NV_TKINFO"
	.tkinfo
        /*0018*/ 	.word	0x00000002
        /*0030*/ 	.string	""
        /*0030*/ 	.string	"ptxas"
        /*0030*/ 	.string	"Cuda compilation tools, release 13.0, V13.0.88"
        /*0030*/ 	.string	"Build cuda_13.0.r13.0/compiler.36424714_0"
        /*0030*/ 	.string	"-arch sm_100 -m 64 "



//--------------------- .note.nv.cuinfo           --------------------------
	.section	.note.nv.cuinfo,"",@"SHT_NOTE"
	.sectionflags	@"SHF_NOTE_NV_CUINFO"
        /*0018*/ 	.short	0x0002
        /*001a*/ 	.short	0x0064
        /*001c*/ 	.short	0x0082
	.zero		2


//--------------------- .nv.info                  --------------------------
	.section	.nv.info,"",@"SHT_CUDA_INFO"
	.align	4


	//----- nvinfo : EIATTR_REGCOUNT
	.align		4
        /*0000*/ 	.byte	0x04, 0x2f
        /*0002*/ 	.short	(.L_41 - .L_40)
	.align		4
.L_40:
        /*0004*/ 	.word	index@(_Z14distanceKernelPjS_S_yj)
        /*0008*/ 	.word	0x00000020


	//----- nvinfo : EIATTR_FRAME_SIZE
	.align		4
.L_41:
        /*000c*/ 	.byte	0x04, 0x11
        /*000e*/ 	.short	(.L_43 - .L_42)
	.align		4
.L_42:
        /*0010*/ 	.word	index@(_Z14distanceKernelPjS_S_yj)
        /*0014*/ 	.word	0x00000000


	//----- nvinfo : EIATTR_REGCOUNT
	.align		4
.L_43:
        /*0018*/ 	.byte	0x04, 0x2f
        /*001a*/ 	.short	(.L_45 - .L_44)
	.align		4
.L_44:
        /*001c*/ 	.word	index@(_ZN3cub18CUB_300001_SM_10006detail11EmptyKernelIvEEvv)
        /*0020*/ 	.word	0x00000004


	//----- nvinfo : EIATTR_FRAME_SIZE
	.align		4
.L_45:
        /*0024*/ 	.byte	0x04, 0x11
        /*0026*/ 	.short	(.L_47 - .L_46)
	.align		4
.L_46:
        /*0028*/ 	.word	index@(_ZN3cub18CUB_300001_SM_10006detail11EmptyKernelIvEEvv)
        /*002c*/ 	.word	0x00000000


	//----- nvinfo : EIATTR_REGCOUNT
	.align		4
.L_47:
        /*0030*/ 	.byte	0x04, 0x2f
        /*0032*/ 	.short	(.L_49 - .L_48)
	.align		4
.L_48:
        /*0034*/ 	.word	index@(_ZN3cub18CUB_300001_SM_10006detail10radix_sort31DeviceRadixSortSingleTileKernelINS1_5radix10policy_hubIjjjE10Policy1000ELNS0_9SortOrderE0EjjjNS1_21identity_decomposer_tEEEvPKT1_PSA_PKT2_PSE_T3_iiT4_)
        /*0038*/ 	.word	0x00000099


	//----- nvinfo : EIATTR_FRAME_SIZE
	.align		4
.L_49:
        /*003c*/ 	.byte	0x04, 0x11
        /*003e*/ 	.short	(.L_51 - .L_50)
	.align		4
.L_50:
        /*0040*/ 	.word	index@(_ZN3cub18CUB_300001_SM_10006detail10radix_sort31DeviceRadixSortSingleTileKernelINS1_5radix10policy_hubIjjjE10Policy1000ELNS0_9SortOrderE0EjjjNS1_21identity_decomposer_tEEEvPKT1_PSA_PKT2_PSE_T3_iiT4_)
        /*0044*/ 	.word	0x00000000


	//----- nvinfo : EIATTR_REGCOUNT
	.align		4
.L_51:
        /*0048*/ 	.byte	0x04, 0x2f
        /*004a*/ 	.short	(.L_53 - .L_52)
	.align		4
.L_52:
        /*004c*/ 	.word	index@(_ZN3cub18CUB_300001_SM_10006detail10radix_sort30DeviceRadixSortHistogramKernelINS1_5radix10policy_hubIjjjE10Policy1000ELNS0_9SortOrderE0EjjNS1_21identity_decomposer_tEEEvPT2_PKT1_SA_iiT3_)
        /*0050*/ 	.word	0x00000020


	//----- nvinfo : EIATTR_FRAME_SIZE
	.align		4
.L_53:
        /*0054*/ 	.byte	0x04, 0x11
        /*0056*/ 	.short	(.L_55 - .L_54)
	.align		4
.L_54:
        /*0058*/ 	.word	index@(_ZN3cub18CUB_300001_SM_10006detail10radix_sort30DeviceRadixSortHistogramKernelINS1_5radix10policy_hubIjjjE10Policy1000ELNS0_9SortOrderE0EjjNS1_21identity_decomposer_tEEEvPT2_PKT1_SA_iiT3_)
        /*005c*/ 	.word	0x00000000


	//----- nvinfo : EIATTR_REGCOUNT
	.align		4
.L_55:
        /*0060*/ 	.byte	0x04, 0x2f
        /*0062*/ 	.short	(.L_57 - .L_56)
	.align		4
.L_56:
        /*0064*/ 	.word	index@(_ZN3cub18CUB_300001_SM_10006detail10radix_sort33DeviceRadixSortExclusiveSumKernelINS1_5radix10policy_hubIjjjE10Policy1000EjEEvPT0_)
        /*0068*/ 	.word	0x00000018


	//----- nvinfo : EIATTR_FRAME_SIZE
	.align		4
.L_57:
        /*006c*/ 	.byte	0x04, 0x11
        /*006e*/ 	.short	(.L_59 - .L_58)
	.align		4
.L_58:
        /*0070*/ 	.word	index@(_ZN3cub18CUB_300001_SM_10006detail10radix_sort33DeviceRadixSortExclusiveSumKernelINS1_5radix10policy_hubIjjjE10Policy1000EjEEvPT0_)
        /*0074*/ 	.word	0x00000000


	//----- nvinfo : EIATTR_REGCOUNT
	.align		4
.L_59:
        /*0078*/ 	.byte	0x04, 0x2f
        /*007a*/ 	.short	(.L_61 - .L_60)
	.align		4
.L_60:
        /*007c*/ 	.word	index@(_ZN3cub18CUB_300001_SM_10006detail10radix_sort29DeviceRadixSortOnesweepKernelINS1_5radix10policy_hubIjjjE10Policy1000ELNS0_9SortOrderE0EjjjiiNS1_21identity_decomposer_tEEEvPT5_SB_PT3_PKSC_PT1_PKSG_PT2_PKSK_T4_iiT6_)
        /*0080*/ 	.word	0x0000006f


	//----- nvinfo : EIATTR_FRAME_SIZE
	.align		4
.L_61:
        /*0084*/ 	.byte	0x04, 0x11
        /*0086*/ 	.short	(.L_63 - .L_62)
	.align		4
.L_62:
        /*0088*/ 	.word	index@(_ZN3cub18CUB_300001_SM_10006detail10radix_sort29DeviceRadixSortOnesweepKernelINS1_5radix10policy_hubIjjjE10Policy1000ELNS0_9SortOrderE0EjjjiiNS1_21identity_decomposer_tEEEvPT5_SB_PT3_PKSC_PT1_PKSG_PT2_PKSK_T4_iiT6_)
        /*008c*/ 	.word	0x00000000


	//----- nvinfo : EIATTR_MIN_STACK_SIZE
	.align		4
.L_63:
        /*0090*/ 	.byte	0x04, 0x12
        /*0092*/ 	.short	(.L_65 - .L_64)
	.align		4
.L_64:
        /*0094*/ 	.word	index@(_ZN3cub18CUB_300001_SM_10006detail10radix_sort29DeviceRadixSortOnesweepKernelINS1_5radix10policy_hubIjjjE10Policy1000ELNS0_9SortOrderE0EjjjiiNS1_21identity_decomposer_tEEEvPT5_SB_PT3_PKSC_PT1_PKSG_PT2_PKSK_T4_iiT6_)
        /*0098*/ 	.word	0x00000000


	//----- nvinfo : EIATTR_MIN_STACK_SIZE
	.align		4
.L_65:
        /*009c*/ 	.byte	0x04, 0x12
        /*009e*/ 	.short	(.L_67 - .L_66)
	.align		4
.L_66:
        /*00a0*/ 	.word	index@(_ZN3cub18CUB_300001_SM_10006detail10radix_sort33DeviceRadixSortExclusiveSumKernelINS1_5radix10policy_hubIjjjE10Policy1000EjEEvPT0_)
        /*00a4*/ 	.word	0x00000000


	//----- nvinfo : EIATTR_MIN_STACK_SIZE
	.align		4
.L_67:
        /*00a8*/ 	.byte	0x04, 0x12
        /*00aa*/ 	.short	(.L_69 - .L_68)
	.align		4
.L_68:
        /*00ac*/ 	.word	index@(_ZN3cub18CUB_300001_SM_10006detail10radix_sort30DeviceRadixSortHistogramKernelINS1_5radix10policy_hubIjjjE10Policy1000ELNS0_9SortOrderE0EjjNS1_21identity_decomposer_tEEEvPT2_PKT1_SA_iiT3_)
        /*00b0*/ 	.word	0x00000000


	//----- nvinfo : EIATTR_MIN_STACK_SIZE
	.align		4
.L_69:
        /*00b4*/ 	.byte	0x04, 0x12
        /*00b6*/ 	.short	(.L_71 - .L_70)
	.align		4
.L_70:
        /*00b8*/ 	.word	index@(_ZN3cub18CUB_300001_SM_10006detail10radix_sort31DeviceRadixSortSingleTileKernelINS1_5radix10policy_hubIjjjE10Policy1000ELNS0_9SortOrderE0EjjjNS1_21identity_decomposer_tEEEvPKT1_PSA_PKT2_PSE_T3_iiT4_)
        /*00bc*/ 	.word	0x00000000


	//----- nvinfo : EIATTR_MIN_STACK_SIZE
	.align		4
.L_71:
        /*00c0*/ 	.byte	0x04, 0x12
        /*00c2*/ 	.short	(.L_73 - .L_72)
	.align		4
.L_72:
        /*00c4*/ 	.word	index@(_ZN3cub18CUB_300001_SM_10006detail11EmptyKernelIvEEvv)
        /*00c8*/ 	.word	0x00000000


	//----- nvinfo : EIATTR_MIN_STACK_SIZE
	.align		4
.L_73:
        /*00cc*/ 	.byte	0x04, 0x12
        /*00ce*/ 	.short	(.L_75 - .L_74)
	.align		4
.L_74:
        /*00d0*/ 	.word	index@(_Z14distanceKernelPjS_S_yj)
        /*00d4*/ 	.word	0x00000000
.L_75:


//--------------------- .nv.compat                --------------------------
	.section	.nv.compat,"",@"SHT_CUDA_COMPAT_INFO"
	.align	4
        /*0000*/ 	.byte	0x02, 0x09, 0x00, 0x00, 0x02, 0x02, 0x02, 0x00, 0x02, 0x05, 0x05, 0x00, 0x03, 0x07, 0x01, 0x01
        /*0010*/ 	.byte	0x02, 0x03, 0x00, 0x00, 0x02, 0x06, 0x01, 0x00, 0x04, 0x0b, 0x08, 0x00, 0x09, 0x00, 0x00, 0x00
        /*0020*/ 	.byte	0x00, 0x00, 0x00, 0x00


//--------------------- .nv.info._ZN3cub18CUB_300001_SM_10006detail10radix_sort29DeviceRadixSortOnesweepKernelINS1_5radix10policy_hubIjjjE10Policy1000ELNS0_9SortOrderE0EjjjiiNS1_21identity_decomposer_tEEEvPT5_SB_PT3_PKSC_PT1_PKSG_PT2_PKSK_T4_iiT6_ --------------------------
	.section	.nv.info._ZN3cub18CUB_300001_SM_10006detail10radix_sort29DeviceRadixSortOnesweepKernelINS1_5radix10policy_hubIjjjE10Policy1000ELNS0_9SortOrderE0EjjjiiNS1_21identity_decomposer_tEEEvPT5_SB_PT3_PKSC_PT1_PKSG_PT2_PKSK_T4_iiT6_,"",@"SHT_CUDA_INFO"
	.sectionflags	@""
	.align	4


	//----- nvinfo : EIATTR_CUDA_API_VERSION
	.align		4
        /*0000*/ 	.byte	0x04, 0x37
        /*0002*/ 	.short	(.L_77 - .L_76)
.L_76:
        /*0004*/ 	.word	0x00000082


	//----- nvinfo : EIATTR_KPARAM_INFO
	.align		4
.L_77:
        /*0008*/ 	.byte	0x04, 0x17
        /*000a*/ 	.short	(.L_79 - .L_78)
.L_78:
        /*000c*/ 	.word	0x00000000
        /*0010*/ 	.short	0x000b
        /*0012*/ 	.short	0x004c
        /*0014*/ 	.byte	0x00, 0xf0, 0x05, 0x00


	//----- nvinfo : EIATTR_KPARAM_INFO
	.align		4
.L_79:
        /*0018*/ 	.byte	0x04, 0x17
        /*001a*/ 	.short	(.L_81 - .L_80)
.L_80:
        /*001c*/ 	.word	0x00000000
        /*0020*/ 	.short	0x000a
        /*0022*/ 	.short	0x0048
        /*0024*/ 	.byte	0x00, 0xf0, 0x11, 0x00


	//----- nvinfo : EIATTR_KPARAM_INFO
	.align		4
.L_81:
        /*0028*/ 	.byte	0x04, 0x17
        /*002a*/ 	.short	(.L_83 - .L_82)
.L_82:
        /*002c*/ 	.word	0x00000000
        /*0030*/ 	.short	0x0009
        /*0032*/ 	.short	0x0044
        /*0034*/ 	.byte	0x00, 0xf0, 0x11, 0x00


	//----- nvinfo : EIATTR_KPARAM_INFO
	.align		4
.L_83:
        /*0038*/ 	.byte	0x04, 0x17
        /*003a*/ 	.short	(.L_85 - .L_84)
.L_84:
        /*003c*/ 	.word	0x00000000
        /*0040*/ 	.short	0x0008
        /*0042*/ 	.short	0x0040
        /*0044*/ 	.byte	0x00, 0xf0, 0x11, 0x00


	//----- nvinfo : EIATTR_KPARAM_INFO
	.align		4
.L_85:
        /*0048*/ 	.byte	0x04, 0x17
        /*004a*/ 	.short	(.L_87 - .L_86)
.L_86:
        /*004c*/ 	.word	0x00000000
        /*0050*/ 	.short	0x0007
        /*0052*/ 	.short	0x0038
        /*0054*/ 	.byte	0x00, 0xf5, 0x21, 0x00


	//----- nvinfo : EIATTR_KPARAM_INFO
	.align		4
.L_87:
        /*0058*/ 	.byte	0x04, 0x17
        /*005a*/ 	.short	(.L_89 - .L_88)
.L_88:
        /*005c*/ 	.word	0x00000000
        /*0060*/ 	.short	0x0006
        /*0062*/ 	.short	0x0030
        /*0064*/ 	.byte	0x00, 0xf5, 0x21, 0x00


	//----- nvinfo : EIATTR_KPARAM_INFO
	.align		4
.L_89:
        /*0068*/ 	.byte	0x04, 0x17
        /*006a*/ 	.short	(.L_91 - .L_90)
.L_90:
        /*006c*/ 	.word	0x00000000
        /*0070*/ 	.short	0x0005
        /*0072*/ 	.short	0x0028
        /*0074*/ 	.byte	0x00, 0xf5, 0x21, 0x00


	//----- nvinfo : EIATTR_KPARAM_INFO
	.align		4
.L_91:
        /*0078*/ 	.byte	0x04, 0x17
        /*007a*/ 	.short	(.L_93 - .L_92)
.L_92:
        /*007c*/ 	.word	0x00000000
        /*0080*/ 	.short	0x0004
        /*0082*/ 	.short	0x0020
        /*0084*/ 	.byte	0x00, 0xf5, 0x21, 0x00


	//----- nvinfo : EIATTR_KPARAM_INFO
	.align		4
.L_93:
        /*0088*/ 	.byte	0x04, 0x17
        /*008a*/ 	.short	(.L_95 - .L_94)
.L_94:
        /*008c*/ 	.word	0x00000000
        /*0090*/ 	.short	0x0003
        /*0092*/ 	.short	0x0018
        /*0094*/ 	.byte	0x00, 0xf5, 0x21, 0x00


	//----- nvinfo : EIATTR_KPARAM_INFO
	.align		4
.L_95:
        /*0098*/ 	.byte	0x04, 0x17
        /*009a*/ 	.short	(.L_97 - .L_96)
.L_96:
        /*009c*/ 	.word	0x00000000
        /*00a0*/ 	.short	0x0002
        /*00a2*/ 	.short	0x0010
        /*00a4*/ 	.byte	0x00, 0xf5, 0x21, 0x00


	//----- nvinfo : EIATTR_KPARAM_INFO
	.align		4
.L_97:
        /*00a8*/ 	.byte	0x04, 0x17
        /*00aa*/ 	.short	(.L_99 - .L_98)
.L_98:
        /*00ac*/ 	.word	0x00000000
        /*00b0*/ 	.short	0x0001
        /*00b2*/ 	.short	0x0008
        /*00b4*/ 	.byte	0x00, 0xf5, 0x21, 0x00


	//----- nvinfo : EIATTR_KPARAM_INFO
	.align		4
.L_99:
        /*00b8*/ 	.byte	0x04, 0x17
        /*00ba*/ 	.short	(.L_101 - .L_100)
.L_100:
        /*00bc*/ 	.word	0x00000000
        /*00c0*/ 	.short	0x0000
        /*00c2*/ 	.short	0x0000
        /*00c4*/ 	.byte	0x00, 0xf5, 0x21, 0x00


	//----- nvinfo : EIATTR_SPARSE_MMA_MASK
	.align		4
.L_101:
        /*00c8*/ 	.byte	0x03, 0x50
        /*00ca*/ 	.short	0x0000


	//----- nvinfo : EIATTR_MAXREG_COUNT
	.align		4
        /*00cc*/ 	.byte	0x03, 0x1b
        /*00ce*/ 	.short	0x00a8


	//----- nvinfo : EIATTR_NUM_BARRIERS
	.align		4
        /*00d0*/ 	.byte	0x02, 0x4c
        /*00d2*/ 	.byte	0x01
	.zero		1


	//----- nvinfo : EIATTR_MERCURY_ISA_VERSION
	.align		4
        /*00d4*/ 	.byte	0x03, 0x5f
        /*00d6*/ 	.short	0x0101


	//----- nvinfo : EIATTR_COOP_GROUP_MASK_REGIDS
	.align		4
        /*00d8*/ 	.byte	0x04, 0x29
        /*00da*/ 	.short	(.L_103 - .L_102)


	//   ....[0]....
.L_102:
        /*00dc*/ 	.word	0xffffffff


	//   ....[1]....
        /*00e0*/ 	.word	0x05000008


	//   ....[2]....
        /*00e4*/ 	.word	0xffffffff


	//   ....[3]....
        /*00e8*/ 	.word	0xffffffff


	//   ....[4]....
        /*00ec*/ 	.word	0xffffffff


	//   ....[5]....
        /*00f0*/ 	.word	0xffffffff


	//   ....[6]....
        /*00f4*/ 	.word	0xffffffff


	//   ....[7]....
        /*00f8*/ 	.word	0xffffffff


	//   ....[8]....
        /*00fc*/ 	.word	0xffffffff


	//   ....[9]....
        /*0100*/ 	.word	0xffffffff


	//   ....[10]....
        /*0104*/ 	.word	0xffffffff


	//   ....[11]....
        /*0108*/ 	.word	0xffffffff


	//   ....[12]....
        /*010c*/ 	.word	0xffffffff


	//   ....[13]....
        /*0110*/ 	.word	0xffffffff


	//   ....[14]....
        /*0114*/ 	.word	0xffffffff


	//   ....[15]....
        /*0118*/ 	.word	0xffffffff


	//   ....[16]....
        /*011c*/ 	.word	0xffffffff


	//   ....[17]....
        /*0120*/ 	.word	0xffffffff


	//   ....[18]....
        /*0124*/ 	.word	0xffffffff


	//   ....[19]....
        /*0128*/ 	.word	0xffffffff


	//   ....[20]....
        /*012c*/ 	.word	0xffffffff


	//   ....[21]....
        /*0130*/ 	.word	0xffffffff


	//   ....[22]....
        /*0134*/ 	.word	0xffffffff


	//   ....[23]....
        /*0138*/ 	.word	0xffffffff


	//   ....[24]....
        /*013c*/ 	.word	0xffffffff


	//   ....[25]....
        /*0140*/ 	.word	0xffffffff


	//   ....[26]....
        /*0144*/ 	.word	0xffffffff


	//   ....[27]....
        /*0148*/ 	.word	0xffffffff


	//   ....[28]....
        /*014c*/ 	.word	0xffffffff


	//   ....[29]....
        /*0150*/ 	.word	0xffffffff


	//   ....[30]....
        /*0154*/ 	.word	0xffffffff


	//   ....[31]....
        /*0158*/ 	.word	0xffffffff


	//   ....[32]....
        /*015c*/ 	.word	0xffffffff


	//   ....[33]....
        /*0160*/ 	.word	0xffffffff


	//   ....[34]....
        /*0164*/ 	.word	0xffffffff


	//   ....[35]....
        /*0168*/ 	.word	0xffffffff


	//   ....[36]....
        /*016c*/ 	.word	0xffffffff


	//   ....[37]....
        /*0170*/ 	.word	0xffffffff


	//   ....[38]....
        /*0174*/ 	.word	0xffffffff


	//   ....[39]....
        /*0178*/ 	.word	0xffffffff


	//   ....[40]....
        /*017c*/ 	.word	0xffffffff


	//   ....[41]....
        /*0180*/ 	.word	0xffffffff


	//   ....[42]....
        /*0184*/ 	.word	0xffffffff


	//   ....[43]....
        /*0188*/ 	.word	0xffffffff


	//   ....[44]....
        /*018c*/ 	.word	0xffffffff


	//   ....[45]....
        /*0190*/ 	.word	0xffffffff


	//   ....[46]....
        /*0194*/ 	.word	0xffffffff


	//   ....[47]....
        /*0198*/ 	.word	0xffffffff


	//   ....[48]....
        /*019c*/ 	.word	0xffffffff


	//   ....[49]....
        /*01a0*/ 	.word	0xffffffff


	//   ....[50]....
        /*01a4*/ 	.word	0xffffffff


	//   ....[51]....
        /*01a8*/ 	.word	0xffffffff


	//   ....[52]....
        /*01ac*/ 	.word	0xffffffff


	//   ....[53]....
        /*01b0*/ 	.word	0xffffffff


	//   ....[54]....
        /*01b4*/ 	.word	0xffffffff


	//   ....[55]....
        /*01b8*/ 	.word	0xffffffff


	//   ....[56]....
        /*01bc*/ 	.word	0xffffffff


	//   ....[57]....
        /*01c0*/ 	.word	0xffffffff


	//   ....[58]....
        /*01c4*/ 	.word	0xffffffff


	//   ....[59]....
        /*01c8*/ 	.word	0xffffffff


	//   ....[60]....
        /*01cc*/ 	.word	0xffffffff


	//   ....[61]....
        /*01d0*/ 	.word	0xffffffff


	//   ....[62]....
        /*01d4*/ 	.word	0xffffffff


	//   ....[63]....
        /*01d8*/ 	.word	0xffffffff


	//   ....[64]....
        /*01dc*/ 	.word	0xffffffff


	//   ....[65]....
        /*01e0*/ 	.word	0xffffffff


	//   ....[66]....
        /*01e4*/ 	.word	0xffffffff


	//   ....[67]....
        /*01e8*/ 	.word	0xffffffff


	//   ....[68]....
        /*01ec*/ 	.word	0xffffffff


	//   ....[69]....
        /*01f0*/ 	.word	0xffffffff


	//   ....[70]....
        /*01f4*/ 	.word	0xffffffff


	//   ....[71]....
        /*01f8*/ 	.word	0xffffffff


	//   ....[72]....
        /*01fc*/ 	.word	0xffffffff


	//   ....[73]....
        /*0200*/ 	.word	0xffffffff


	//   ....[74]....
        /*0204*/ 	.word	0xffffffff


	//   ....[75]....
        /*0208*/ 	.word	0xffffffff


	//   ....[76]....
        /*020c*/ 	.word	0xffffffff


	//   ....[77]....
        /*0210*/ 	.word	0xffffffff


	//   ....[78]....
        /*0214*/ 	.word	0xffffffff


	//   ....[79]....
        /*0218*/ 	.word	0xffffffff


	//   ....[80]....
        /*021c*/ 	.word	0xffffffff


	//   ....[81]....
        /*0220*/ 	.word	0xffffffff


	//   ....[82]....
        /*0224*/ 	.word	0xffffffff


	//   ....[83]....
        /*0228*/ 	.word	0xffffffff


	//   ....[84]....
        /*022c*/ 	.word	0xffffffff


	//   ....[85]....
        /*0230*/ 	.word	0xffffffff


	//   ....[86]....
        /*0234*/ 	.word	0xffffffff


	//   ....[87]....
        /*0238*/ 	.word	0xffffffff


	//   ....[88]....
        /*023c*/ 	.word	0xffffffff


	//   ....[89]....
        /*0240*/ 	.word	0xffffffff


	//   ....[90]....
        /*0244*/ 	.word	0xffffffff


	//   ....[91]....
        /*0248*/ 	.word	0xffffffff


	//   ....[92]....
        /*024c*/ 	.word	0xffffffff


	//   ....[93]....
        /*0250*/ 	.word	0xffffffff


	//   ....[94]....
        /*0254*/ 	.word	0xffffffff


	//   ....[95]....
        /*0258*/ 	.word	0xffffffff


	//   ....[96]....
        /*025c*/ 	.word	0xffffffff


	//   ....[97]....
        /*0260*/ 	.word	0xffffffff


	//   ....[98]....
        /*0264*/ 	.word	0xffffffff


	//   ....[99]....
        /*0268*/ 	.word	0xffffffff


	//   ....[100]....
        /*026c*/ 	.word	0xffffffff


	//   ....[101]....
        /*0270*/ 	.word	0xffffffff


	//   ....[102]....
        /*0274*/ 	.word	0xffffffff


	//   ....[103]....
        /*0278*/ 	.word	0xffffffff


	//   ....[104]....
        /*027c*/ 	.word	0xffffffff


	//   ....[105]....
        /*0280*/ 	.word	0xffffffff


	//   ....[106]....
        /*0284*/ 	.word	0xffffffff


	//   ....[107]....
        /*0288*/ 	.word	0xffffffff


	//   ....[108]....
        /*028c*/ 	.word	0xffffffff


	//   ....[109]....
        /*0290*/ 	.word	0xffffffff


	//   ....[110]....
        /*0294*/ 	.word	0xffffffff


	//   ....[111]....
        /*0298*/ 	.word	0xffffffff


	//   ....[112]....
        /*029c*/ 	.word	0xffffffff


	//   ....[113]....
        /*02a0*/ 	.word	0xffffffff


	//   ....[114]....
        /*02a4*/ 	.word	0xffffffff


	//   ....[115]....
        /*02a8*/ 	.word	0xffffffff


	//   ....[116]....
        /*02ac*/ 	.word	0xffffffff


	//   ....[117]....
        /*02b0*/ 	.word	0xffffffff


	//   ....[118]....
        /*02b4*/ 	.word	0xffffffff


	//   ....[119]....
        /*02b8*/ 	.word	0xffffffff


	//   ....[120]....
        /*02bc*/ 	.word	0xffffffff


	//   ....[121]....
        /*02c0*/ 	.word	0xffffffff


	//   ....[122]....
        /*02c4*/ 	.word	0xffffffff


	//   ....[123]....
        /*02c8*/ 	.word	0xffffffff


	//   ....[124]....
        /*02cc*/ 	.word	0xffffffff


	//   ....[125]....
        /*02d0*/ 	.word	0xffffffff


	//   ....[126]....
        /*02d4*/ 	.word	0xffffffff


	//   ....[127]....
        /*02d8*/ 	.word	0xffffffff


	//   ....[128]....
        /*02dc*/ 	.word	0xffffffff


	//   ....[129]....
        /*02e0*/ 	.word	0xffffffff


	//   ....[130]....
        /*02e4*/ 	.word	0xffffffff


	//   ....[131]....
        /*02e8*/ 	.word	0xffffffff


	//   ....[132]....
        /*02ec*/ 	.word	0xffffffff


	//   ....[133]....
        /*02f0*/ 	.word	0xffffffff


	//   ....[134]....
        /*02f4*/ 	.word	0xffffffff


	//   ....[135]....
        /*02f8*/ 	.word	0xffffffff


	//   ....[136]....
        /*02fc*/ 	.word	0xffffffff


	//   ....[137]....
        /*0300*/ 	.word	0xffffffff


	//   ....[138]....
        /*0304*/ 	.word	0xffffffff


	//   ....[139]....
        /*0308*/ 	.word	0xffffffff


	//   ....[140]....
        /*030c*/ 	.word	0xffffffff


	//   ....[141]....
        /*0310*/ 	.word	0xffffffff


	//   ....[142]....
        /*0314*/ 	.word	0xffffffff


	//   ....[143]....
        /*0318*/ 	.word	0xffffffff


	//   ....[144]....
        /*031c*/ 	.word	0xffffffff


	//   ....[145]....
        /*0320*/ 	.word	0xffffffff


	//   ....[146]....
        /*0324*/ 	.word	0xffffffff


	//   ....[147]....
        /*0328*/ 	.word	0xffffffff


	//   ....[148]....
        /*032c*/ 	.word	0xffffffff


	//   ....[149]....
        /*0330*/ 	.word	0xffffffff


	//   ....[150]....
        /*0334*/ 	.word	0xffffffff


	//   ....[151]....
        /*0338*/ 	.word	0xffffffff


	//   ....[152]....
        /*033c*/ 	.word	0xffffffff


	//   ....[153]....
        /*0340*/ 	.word	0xffffffff


	//   ....[154]....
        /*0344*/ 	.word	0xffffffff


	//   ....[155]....
        /*0348*/ 	.word	0xffffffff


	//   ....[156]....
        /*034c*/ 	.word	0xffffffff


	//   ....[157]....
        /*0350*/ 	.word	0xffffffff


	//   ....[158]....
        /*0354*/ 	.word	0xffffffff


	//   ....[159]....
        /*0358*/ 	.word	0xffffffff


	//   ....[160]....
        /*035c*/ 	.word	0xffffffff


	//   ....[161]....
        /*0360*/ 	.word	0xffffffff


	//   ....[162]....
        /*0364*/ 	.word	0xffffffff


	//   ....[163]....
        /*0368*/ 	.word	0xffffffff


	//   ....[164]....
        /*036c*/ 	.word	0xffffffff


	//   ....[165]....
        /*0370*/ 	.word	0xffffffff


	//   ....[166]....
        /*0374*/ 	.word	0xffffffff


	//   ....[167]....
        /*0378*/ 	.word	0xffffffff


	//   ....[168]....
        /*037c*/ 	.word	0xffffffff


	//   ....[169]....
        /*0380*/ 	.word	0xffffffff


	//   ....[170]....
        /*0384*/ 	.word	0xffffffff


	//   ....[171]....
        /*0388*/ 	.word	0xffffffff


	//   ....[172]....
        /*038c*/ 	.word	0xffffffff


	//   ....[173]....
        /*0390*/ 	.word	0xffffffff


	//   ....[174]....
        /*0394*/ 	.word	0xffffffff


	//   ....[175]....
        /*0398*/ 	.word	0xffffffff


	//   ....[176]....
        /*039c*/ 	.word	0xffffffff


	//   ....[177]....
        /*03a0*/ 	.word	0xffffffff


	//   ....[178]....
        /*03a4*/ 	.word	0xffffffff


	//   ....[179]....
        /*03a8*/ 	.word	0xffffffff


	//   ....[180]....
        /*03ac*/ 	.word	0xffffffff


	//   ....[181]....
        /*03b0*/ 	.word	0xffffffff


	//   ....[182]....
        /*03b4*/ 	.word	0xffffffff


	//   ....[183]....
        /*03b8*/ 	.word	0xffffffff


	//   ....[184]....
        /*03bc*/ 	.word	0xffffffff


	//   ....[185]....
        /*03c0*/ 	.word	0xffffffff


	//   ....[186]....
        /*03c4*/ 	.word	0xffffffff


	//   ....[187]....
        /*03c8*/ 	.word	0xffffffff


	//   ....[188]....
        /*03cc*/ 	.word	0xffffffff


	//   ....[189]....
        /*03d0*/ 	.word	0xffffffff


	//   ....[190]....
        /*03d4*/ 	.word	0xffffffff


	//   ....[191]....
        /*03d8*/ 	.word	0xffffffff


	//   ....[192]....
        /*03dc*/ 	.word	0xffffffff


	//   ....[193]....
        /*03e0*/ 	.word	0xffffffff


	//   ....[194]....
        /*03e4*/ 	.word	0xffffffff


	//   ....[195]....
        /*03e8*/ 	.word	0xffffffff


	//   ....[196]....
        /*03ec*/ 	.word	0xffffffff


	//   ....[197]....
        /*03f0*/ 	.word	0xffffffff


	//   ....[198]....
        /*03f4*/ 	.word	0xffffffff


	//   ....[199]....
        /*03f8*/ 	.word	0xffffffff


	//   ....[200]....
        /*03fc*/ 	.word	0xffffffff


	//   ....[201]....
        /*0400*/ 	.word	0xffffffff


	//   ....[202]....
        /*0404*/ 	.word	0xffffffff


	//   ....[203]....
        /*0408*/ 	.word	0xffffffff


	//   ....[204]....
        /*040c*/ 	.word	0xffffffff


	//   ....[205]....
        /*0410*/ 	.word	0xffffffff


	//   ....[206]....
        /*0414*/ 	.word	0xffffffff


	//   ....[207]....
        /*0418*/ 	.word	0xffffffff


	//   ....[208]....
        /*041c*/ 	.word	0xffffffff


	//   ....[209]....
        /*0420*/ 	.word	0xffffffff


	//   ....[210]....
        /*0424*/ 	.word	0xffffffff


	//   ....[211]....
        /*0428*/ 	.word	0xffffffff


	//   ....[212]....
        /*042c*/ 	.word	0xffffffff


	//   ....[213]....
        /*0430*/ 	.word	0xffffffff


	//   ....[214]....
        /*0434*/ 	.word	0x05000023


	//   ....[215]....
        /*0438*/ 	.word	0xffffffff


	//   ....[216]....
        /*043c*/ 	.word	0xffffffff


	//   ....[217]....
        /*0440*/ 	.word	0xffffffff


	//   ....[218]....
        /*0444*/ 	.word	0xffffffff


	//   ....[219]....
        /*0448*/ 	.word	0xffffffff


	//   ....[220]....
        /*044c*/ 	.word	0xffffffff


	//   ....[221]....
        /*0450*/ 	.word	0xffffffff


	//   ....[222]....
        /*0454*/ 	.word	0xffffffff


	//   ....[223]....
        /*0458*/ 	.word	0xffffffff


	//   ....[224]....
        /*045c*/ 	.word	0xffffffff


	//   ....[225]....
        /*0460*/ 	.word	0xffffffff


	//   ....[226]....
        /*0464*/ 	.word	0xffffffff


	//   ....[227]....
        /*0468*/ 	.word	0xffffffff


	//   ....[228]....
        /*046c*/ 	.word	0xffffffff


	//   ....[229]....
        /*0470*/ 	.word	0xffffffff


	//   ....[230]....
        /*0474*/ 	.word	0xffffffff


	//   ....[231]....
        /*0478*/ 	.word	0xffffffff


	//   ....[232]....
        /*047c*/ 	.word	0xffffffff


	//   ....[233]....
        /*0480*/ 	.word	0xffffffff


	//   ....[234]....
        /*0484*/ 	.word	0xffffffff


	//   ....[235]....
        /*0488*/ 	.word	0xffffffff


	//   ....[236]....
        /*048c*/ 	.word	0xffffffff


	//   ....[237]....
        /*0490*/ 	.word	0xffffffff


	//   ....[238]....
        /*0494*/ 	.word	0xffffffff


	//   ....[239]....
        /*0498*/ 	.word	0xffffffff


	//   ....[240]....
        /*049c*/ 	.word	0xffffffff


	//   ....[241]....
        /*04a0*/ 	.word	0xffffffff


	//   ....[242]....
        /*04a4*/ 	.word	0xffffffff


	//   ....[243]....
        /*04a8*/ 	.word	0xffffffff


	//   ....[244]....
        /*04ac*/ 	.word	0xffffffff


	//   ....[245]....
        /*04b0*/ 	.word	0xffffffff


	//   ....[246]....
        /*04b4*/ 	.word	0xffffffff


	//   ....[247]....
        /*04b8*/ 	.word	0xffffffff


	//   ....[248]....
        /*04bc*/ 	.word	0xffffffff


	//   ....[249]....
        /*04c0*/ 	.word	0xffffffff


	//   ....[250]....
        /*04c4*/ 	.word	0xffffffff


	//   ....[251]....
        /*04c8*/ 	.word	0xffffffff


	//   ....[252]....
        /*04cc*/ 	.word	0xffffffff


	//   ....[253]....
        /*04d0*/ 	.word	0xffffffff


	//   ....[254]....
        /*04d4*/ 	.word	0xffffffff


	//   ....[255]....
        /*04d8*/ 	.word	0xffffffff


	//   ....[0]....
        /*04dc*/ 	.word	0xffffffff


	//   ....[1]....
        /*04e0*/ 	.word	0xffffffff


	//   ....[2]....
        /*04e4*/ 	.word	0xffffffff


	//   ....[3]....
        /*04e8*/ 	.word	0xffffffff


	//   ....[4]....
        /*04ec*/ 	.word	0xffffffff


	//   ....[5]....
        /*04f0*/ 	.word	0xffffffff


	//   ....[6]....
        /*04f4*/ 	.word	0xffffffff


	//   ....[7]....
        /*04f8*/ 	.word	0xffffffff


	//   ....[8]....
        /*04fc*/ 	.word	0xffffffff


	//   ....[9]....
        /*0500*/ 	.word	0xffffffff


	//   ....[10]....
        /*0504*/ 	.word	0xffffffff


	//   ....[11]....
        /*0508*/ 	.word	0xffffffff


	//   ....[12]....
        /*050c*/ 	.word	0xffffffff


	//   ....[13]....
        /*0510*/ 	.word	0xffffffff


	//   ....[14]....
        /*0514*/ 	.word	0xffffffff


	//   ....[15]....
        /*0518*/ 	.word	0xffffffff


	//   ....[16]....
        /*051c*/ 	.word	0xffffffff


	//   ....[17]....
        /*0520*/ 	.word	0xffffffff


	//   ....[18]....
        /*0524*/ 	.word	0xffffffff


	//   ....[19]....
        /*0528*/ 	.word	0xffffffff


	//   ....[20]....
        /*052c*/ 	.word	0xffffffff


	//   ....[21]....
        /*0530*/ 	.word	0xffffffff


	//   ....[22]....
        /*0534*/ 	.word	0xffffffff


	//   ....[23]....
        /*0538*/ 	.word	0xffffffff


	//   ....[24]....
        /*053c*/ 	.word	0xffffffff


	//   ....[25]....
        /*0540*/ 	.word	0xffffffff


	//   ....[26]....
        /*0544*/ 	.word	0xffffffff


	//   ....[27]....
        /*0548*/ 	.word	0xffffffff


	//   ....[28]....
        /*054c*/ 	.word	0xffffffff


	//   ....[29]....
        /*0550*/ 	.word	0xffffffff


	//   ....[30]....
        /*0554*/ 	.word	0xffffffff


	//   ....[31]....
        /*0558*/ 	.word	0xffffffff


	//   ....[32]....
        /*055c*/ 	.word	0xffffffff


	//   ....[33]....
        /*0560*/ 	.word	0xffffffff


	//   ....[34]....
        /*0564*/ 	.word	0xffffffff


	//   ....[35]....
        /*0568*/ 	.word	0xffffffff


	//   ....[36]....
        /*056c*/ 	.word	0xffffffff


	//   ....[37]....
        /*0570*/ 	.word	0xffffffff


	//   ....[38]....
        /*0574*/ 	.word	0xffffffff


	//   ....[39]....
        /*0578*/ 	.word	0xffffffff


	//   ....[40]....
        /*057c*/ 	.word	0xffffffff


	//   ....[41]....
        /*0580*/ 	.word	0xffffffff


	//   ....[42]....
        /*0584*/ 	.word	0xffffffff


	//   ....[43]....
        /*0588*/ 	.word	0xffffffff


	//   ....[44]....
        /*058c*/ 	.word	0xffffffff


	//   ....[45]....
        /*0590*/ 	.word	0xffffffff


	//   ....[46]....
        /*0594*/ 	.word	0xffffffff


	//   ....[47]....
        /*0598*/ 	.word	0xffffffff


	//   ....[48]....
        /*059c*/ 	.word	0xffffffff


	//   ....[49]....
        /*05a0*/ 	.word	0xffffffff


	//   ....[50]....
        /*05a4*/ 	.word	0xffffffff


	//   ....[51]....
        /*05a8*/ 	.word	0x05000067


	//   ....[52]....
        /*05ac*/ 	.word	0x05000067


	//   ....[53]....
        /*05b0*/ 	.word	0x05000067


	//   ....[54]....
        /*05b4*/ 	.word	0x05000067


	//   ....[55]....
        /*05b8*/ 	.word	0x05000067


	//----- nvinfo : EIATTR_COOP_GROUP_INSTR_OFFSETS
	.align		4
.L_103:
        /*05bc*/ 	.byte	0x04, 0x28
        /*05be*/ 	.short	(.L_105 - .L_104)


	//   ....[0]....
.L_104:
        /*05c0*/ 	.word	0x00001010


	//   ....[1]....
        /*05c4*/ 	.word	0x00001ac0


	//   ....[2]....
        /*05c8*/ 	.word	0x00003160


	//   ....[3]....
        /*05cc*/ 	.word	0x00003180


	//   ....[4]....
        /*05d0*/ 	.word	0x000031a0


	//   ....[5]....
        /*05d4*/ 	.word	0x000031c0


	//   ....[6]....
        /*05d8*/ 	.word	0x000031e0


	//   ....[7]....
        /*05dc*/ 	.word	0x00003660


	//   ....[8]....
        /*05e0*/ 	.word	0x00003670


	//   ....[9]....
        /*05e4*/ 	.word	0x00003690


	//   ....[10]....
        /*05e8*/ 	.word	0x000036b0


	//   ....[11]....
        /*05ec*/ 	.word	0x00003700


	//   ....[12]....
        /*05f0*/ 	.word	0x00003740


	//   ....[13]....
        /*05f4*/ 	.word	0x00003780


	//   ....[14]....
        /*05f8*/ 	.word	0x000037b0


	//   ....[15]....
        /*05fc*/ 	.word	0x00003880


	//   ....[16]....
        /*0600*/ 	.word	0x000038b0


	//   ....[17]....
        /*0604*/ 	.word	0x000038c0


	//   ....[18]....
        /*0608*/ 	.word	0x000038e0


	//   ....[19]....
        /*060c*/ 	.word	0x00003920


	//   ....[20]....
        /*0610*/ 	.word	0x00003950


	//   ....[21]....
        /*0614*/ 	.word	0x00003990


	//   ....[22]....
        /*0618*/ 	.word	0x000039b0


	//   ....[23]....
        /*061c*/ 	.word	0x000039d0


	//   ....[24]....
        /*0620*/ 	.word	0x00003ac0


	//   ....[25]....
        /*0624*/ 	.word	0x00003ad0


	//   ....[26]....
        /*0628*/ 	.word	0x00003af0


	//   ....[27]....
        /*062c*/ 	.word	0x00003b30


	//   ....[28]....
        /*0630*/ 	.word	0x00003b70


	//   ....[29]....
        /*0634*/ 	.word	0x00003bb0


	//   ....[30]....
        /*0638*/ 	.word	0x00003bd0


	//   ....[31]....
        /*063c*/ 	.word	0x00003bf0


	//   ....[32]....
        /*0640*/ 	.word	0x00003c30


	//   ....[33]....
        /*0644*/ 	.word	0x00003ce0


	//   ....[34]....
        /*0648*/ 	.word	0x00003d00


	//   ....[35]....
        /*064c*/ 	.word	0x00003d10


	//   ....[36]....
        /*0650*/ 	.word	0x00003d40


	//   ....[37]....
        /*0654*/ 	.word	0x00003d70


	//   ....[38]....
        /*0658*/ 	.word	0x00003da0


	//   ....[39]....
        /*065c*/ 	.word	0x00003de0


	//   ....[40]....
        /*0660*/ 	.word	0x00003e00


	//   ....[41]....
        /*0664*/ 	.word	0x00003e20


	//   ....[42]....
        /*0668*/ 	.word	0x00003f10


	//   ....[43]....
        /*066c*/ 	.word	0x00003f30


	//   ....[44]....
        /*0670*/ 	.word	0x00003f40


	//   ....[45]....
        /*0674*/ 	.word	0x00003f70


	//   ....[46]....
        /*0678*/ 	.word	0x00003fa0


	//   ....[47]....
        /*067c*/ 	.word	0x00003fd0


	//   ....[48]....
        /*0680*/ 	.word	0x00004010


	//   ....[49]....
        /*0684*/ 	.word	0x00004030


	//   ....[50]....
        /*0688*/ 	.word	0x00004050


	//   ....[51]....
        /*068c*/ 	.word	0x00004150


	//   ....[52]....
        /*0690*/ 	.word	0x00004160


	//   ....[53]....
        /*0694*/ 	.word	0x00004190


	//   ....[54]....
        /*0698*/ 	.word	0x000041c0


	//   ....[55]....
        /*069c*/ 	.word	0x000041f0


	//   ....[56]....
        /*06a0*/ 	.word	0x00004230


	//   ....[57]....
        /*06a4*/ 	.word	0x00004250


	//   ....[58]....
        /*06a8*/ 	.word	0x00004270


	//   ....[59]....
        /*06ac*/ 	.word	0x000042e0


	//   ....[60]....
        /*06b0*/ 	.word	0x00004370


	//   ....[61]....
        /*06b4*/ 	.word	0x000043a0


	//   ....[62]....
        /*06b8*/ 	.word	0x000043b0


	//   ....[63]....
        /*06bc*/ 	.word	0x000043e0


	//   ....[64]....
        /*06c0*/ 	.word	0x00004410


	//   ....[65]....
        /*06c4*/ 	.word	0x00004440


	//   ....[66]....
        /*06c8*/ 	.word	0x00004480


	//   ....[67]....
        /*06cc*/ 	.word	0x000044a0


	//   ....[68]....
        /*06d0*/ 	.word	0x000044c0


	//   ....[69]....
        /*06d4*/ 	.word	0x000045c0


	//   ....[70]....
        /*06d8*/ 	.word	0x000045d0


	//   ....[71]....
        /*06dc*/ 	.word	0x000045f0


	//   ....[72]....
        /*06e0*/ 	.word	0x00004630


	//   ....[73]....
        /*06e4*/ 	.word	0x00004660


	//   ....[74]....
        /*06e8*/ 	.word	0x00004670


	//   ....[75]....
        /*06ec*/ 	.word	0x000046b0


	//   ....[76]....
        /*06f0*/ 	.word	0x000046d0


	//   ....[77]....
        /*06f4*/ 	.word	0x000046f0


	//   ....[78]....
        /*06f8*/ 	.word	0x000047f0


	//   ....[79]....
        /*06fc*/ 	.word	0x00004800


	//   ....[80]....
        /*0700*/ 	.word	0x00004820


	//   ....[81]....
        /*0704*/ 	.word	0x00004860


	//   ....[82]....
        /*0708*/ 	.word	0x00004890


	//   ....[83]....
        /*070c*/ 	.word	0x000048a0


	//   ....[84]....
        /*0710*/ 	.word	0x000048e0


	//   ....[85]....
        /*0714*/ 	.word	0x00004900


	//   ....[86]....
        /*0718*/ 	.word	0x00004920


	//   ....[87]....
        /*071c*/ 	.word	0x00004a10


	//   ....[88]....
        /*0720*/ 	.word	0x00004a20


	//   ....[89]....
        /*0724*/ 	.word	0x00004a50


	//   ....[90]....
        /*0728*/ 	.word	0x00004a80


	//   ....[91]....
        /*072c*/ 	.word	0x00004ab0


	//   ....[92]....
        /*0730*/ 	.word	0x00004af0


	//   ....[93]....
        /*0734*/ 	.word	0x00004b10


	//   ....[94]....
        /*0738*/ 	.word	0x00004b30


	//   ....[95]....
        /*073c*/ 	.word	0x00004ba0


	//   ....[96]....
        /*0740*/ 	.word	0x00004c50


	//   ....[97]....
        /*0744*/ 	.word	0x00004c60


	//   ....[98]....
        /*0748*/ 	.word	0x00004c80


	//   ....[99]....
        /*074c*/ 	.word	0x00004cc0


	//   ....[100]....
        /*0750*/ 	.word	0x00004cf0


	//   ....[101]....
        /*0754*/ 	.word	0x00004d00


	//   ....[102]....
        /*0758*/ 	.word	0x00004d40


	//   ....[103]....
        /*075c*/ 	.word	0x00004d60


	//   ....[104]....
        /*0760*/ 	.word	0x00004d80


	//   ....[105]....
        /*0764*/ 	.word	0x00004e70


	//   ....[106]....
        /*0768*/ 	.word	0x00004e80


	//   ....[107]....
        /*076c*/ 	.word	0x00004ea0


	//   ....[108]....
        /*0770*/ 	.word	0x00004ee0


	//   ....[109]....
        /*0774*/ 	.word	0x00004f10


	//   ....[110]....
        /*0778*/ 	.word	0x00004f20


	//   ....[111]....
        /*077c*/ 	.word	0x00004f60


	//   ....[112]....
        /*0780*/ 	.word	0x00004f80


	//   ....[113]....
        /*0784*/ 	.word	0x00004fa0


	//   ....[114]....
        /*0788*/ 	.word	0x000050a0


	//   ....[115]....
        /*078c*/ 	.word	0x000050b0


	//   ....[116]....
        /*0790*/ 	.word	0x000050d0


	//   ....[117]....
        /*0794*/ 	.word	0x00005110


	//   ....[118]....
        /*0798*/ 	.word	0x00005140


	//   ....[119]....
        /*079c*/ 	.word	0x00005150


	//   ....[120]....
        /*07a0*/ 	.word	0x00005190


	//   ....[121]....
        /*07a4*/ 	.word	0x000051b0


	//   ....[122]....
        /*07a8*/ 	.word	0x000051d0


	//   ....[123]....
        /*07ac*/ 	.word	0x000052e0


	//   ....[124]....
        /*07b0*/ 	.word	0x000052f0


	//   ....[125]....
        /*07b4*/ 	.word	0x00005320


	//   ....[126]....
        /*07b8*/ 	.word	0x00005350


	//   ....[127]....
        /*07bc*/ 	.word	0x00005380


	//   ....[128]....
        /*07c0*/ 	.word	0x000053c0


	//   ....[129]....
        /*07c4*/ 	.word	0x000053e0


	//   ....[130]....
        /*07c8*/ 	.word	0x00005400


	//   ....[131]....
        /*07cc*/ 	.word	0x00005460


	//   ....[132]....
        /*07d0*/ 	.word	0x00005510


	//   ....[133]....
        /*07d4*/ 	.word	0x00005520


	//   ....[134]....
        /*07d8*/ 	.word	0x00005540


	//   ....[135]....
        /*07dc*/ 	.word	0x00005580


	//   ....[136]....
        /*07e0*/ 	.word	0x000055b0


	//   ....[137]....
        /*07e4*/ 	.word	0x000055c0


	//   ....[138]....
        /*07e8*/ 	.word	0x00005600


	//   ....[139]....
        /*07ec*/ 	.word	0x00005620


	//   ....[140]....
        /*07f0*/ 	.word	0x00005640


	//   ....[141]....
        /*07f4*/ 	.word	0x00005740


	//   ....[142]....
        /*07f8*/ 	.word	0x00005750


	//   ....[143]....
        /*07fc*/ 	.word	0x00005770


	//   ....[144]....
        /*0800*/ 	.word	0x000057b0


	//   ....[145]....
        /*0804*/ 	.word	0x000057e0


	//   ....[146]....
        /*0808*/ 	.word	0x000057f0


	//   ....[147]....
        /*080c*/ 	.word	0x00005830


	//   ....[148]....
        /*0810*/ 	.word	0x00005850


	//   ....[149]....
        /*0814*/ 	.word	0x00005870


	//   ....[150]....
        /*0818*/ 	.word	0x00005960


	//   ....[151]....
        /*081c*/ 	.word	0x00005970


	//   ....[152]....
        /*0820*/ 	.word	0x000059a0


	//   ....[153]....
        /*0824*/ 	.word	0x000059d0


	//   ....[154]....
        /*0828*/ 	.word	0x00005a00


	//   ....[155]....
        /*082c*/ 	.word	0x00005a40


	//   ....[156]....
        /*0830*/ 	.word	0x00005a60


	//   ....[157]....
        /*0834*/ 	.word	0x00005a80


	//   ....[158]....
        /*0838*/ 	.word	0x00005af0


	//   ....[159]....
        /*083c*/ 	.word	0x00005b90


	//   ....[160]....
        /*0840*/ 	.word	0x00005ba0


	//   ....[161]....
        /*0844*/ 	.word	0x00005bc0


	//   ....[162]....
        /*0848*/ 	.word	0x00005c00


	//   ....[163]....
        /*084c*/ 	.word	0x00005c30


	//   ....[164]....
        /*0850*/ 	.word	0x00005c40


	//   ....[165]....
        /*0854*/ 	.word	0x00005c80


	//   ....[166]....
        /*0858*/ 	.word	0x00005ca0


	//   ....[167]....
        /*085c*/ 	.word	0x00005cc0


	//   ....[168]....
        /*0860*/ 	.word	0x00005dc0


	//   ....[169]....
        /*0864*/ 	.word	0x00005dd0


	//   ....[170]....
        /*0868*/ 	.word	0x00005e00


	//   ....[171]....
        /*086c*/ 	.word	0x00005e30


	//   ....[172]....
        /*0870*/ 	.word	0x00005e60


	//   ....[173]....
        /*0874*/ 	.word	0x00005ea0


	//   ....[174]....
        /*0878*/ 	.word	0x00005ec0


	//   ....[175]....
        /*087c*/ 	.word	0x00005ee0


	//   ....[176]....
        /*0880*/ 	.word	0x00005f50


	//   ....[177]....
        /*0884*/ 	.word	0x00006000


	//   ....[178]....
        /*0888*/ 	.word	0x00006010


	//   ....[179]....
        /*088c*/ 	.word	0x00006030


	//   ....[180]....
        /*0890*/ 	.word	0x00006070


	//   ....[181]....
        /*0894*/ 	.word	0x000060a0


	//   ....[182]....
        /*0898*/ 	.word	0x000060e0


	//   ....[183]....
        /*089c*/ 	.word	0x00006100


	//   ....[184]....
        /*08a0*/ 	.word	0x00006120


	//   ....[185]....
        /*08a4*/ 	.word	0x00006180


	//   ....[186]....
        /*08a8*/ 	.word	0x00006230


	//   ....[187]....
        /*08ac*/ 	.word	0x00006240


	//   ....[188]....
        /*08b0*/ 	.word	0x00006270


	//   ....[189]....
        /*08b4*/ 	.word	0x000062a0


	//   ....[190]....
        /*08b8*/ 	.word	0x000062d0


	//   ....[191]....
        /*08bc*/ 	.word	0x00006310


	//   ....[192]....
        /*08c0*/ 	.word	0x00006330


	//   ....[193]....
        /*08c4*/ 	.word	0x00006350


	//   ....[194]....
        /*08c8*/ 	.word	0x000063b0


	//   ....[195]....
        /*08cc*/ 	.word	0x00006440


	//   ....[196]....
        /*08d0*/ 	.word	0x00006460


	//   ....[197]....
        /*08d4*/ 	.word	0x00006470


	//   ....[198]....
        /*08d8*/ 	.word	0x000064a0


	//   ....[199]....
        /*08dc*/ 	.word	0x000064d0


	//   ....[200]....
        /*08e0*/ 	.word	0x00006500


	//   ....[201]....
        /*08e4*/ 	.word	0x00006540


	//   ....[202]....
        /*08e8*/ 	.word	0x00006560


	//   ....[203]....
        /*08ec*/ 	.word	0x00006580


	//   ....[204]....
        /*08f0*/ 	.word	0x00006680


	//   ....[205]....
        /*08f4*/ 	.word	0x000066c0


	//   ....[206]....
        /*08f8*/ 	.word	0x000066d0


	//   ....[207]....
        /*08fc*/ 	.word	0x000066f0


	//   ....[208]....
        /*0900*/ 	.word	0x00006730


	//   ....[209]....
        /*0904*/ 	.word	0x00006760


	//   ....[210]....
        /*0908*/ 	.word	0x000067a0


	//   ....[211]....
        /*090c*/ 	.word	0x000067c0


	//   ....[212]....
        /*0910*/ 	.word	0x000067e0


	//   ....[213]....
        /*0914*/ 	.word	0x000068b0


	//   ....[214]....
        /*0918*/ 	.word	0x00006ef0


	//   ....[215]....
        /*091c*/ 	.word	0x00007180


	//   ....[216]....
        /*0920*/ 	.word	0x00007210


	//   ....[217]....
        /*0924*/ 	.word	0x000072a0


	//   ....[218]....
        /*0928*/ 	.word	0x00007330


	//   ....[219]....
        /*092c*/ 	.word	0x000073c0


	//   ....[220]....
        /*0930*/ 	.word	0x00007450


	//   ....[221]....
        /*0934*/ 	.word	0x000074e0


	//   ....[222]....
        /*0938*/ 	.word	0x00007570


	//   ....[223]....
        /*093c*/ 	.word	0x00007600


	//   ....[224]....
        /*0940*/ 	.word	0x00007690


	//   ....[225]....
        /*0944*/ 	.word	0x00007720


	//   ....[226]....
        /*0948*/ 	.word	0x000077b0


	//   ....[227]....
        /*094c*/ 	.word	0x00007840


	//   ....[228]....
        /*0950*/ 	.word	0x000078d0


	//   ....[229]....
        /*0954*/ 	.word	0x00007960


	//   ....[230]....
        /*0958*/ 	.word	0x000079f0


	//   ....[231]....
        /*095c*/ 	.word	0x00007a80


	//   ....[232]....
        /*0960*/ 	.word	0x00007b10


	//   ....[233]....
        /*0964*/ 	.word	0x00007ba0


	//   ....[234]....
        /*0968*/ 	.word	0x00007c30


	//   ....[235]....
        /*096c*/ 	.word	0x00007cc0


	//   ....[236]....
        /*0970*/ 	.word	0x00007d50


	//   ....[237]....
        /*0974*/ 	.word	0x00007de0


	//   ....[238]....
        /*0978*/ 	.word	0x00007f30


	//   ....[239]....
        /*097c*/ 	.word	0x00008050


	//   ....[240]....
        /*0980*/ 	.word	0x000081b0


	//   ....[241]....
        /*0984*/ 	.word	0x00008290


	//   ....[242]....
        /*0988*/ 	.word	0x00008370


	//   ....[243]....
        /*098c*/ 	.word	0x00008450


	//   ....[244]....
        /*0990*/ 	.word	0x00008530


	//   ....[245]....
        /*0994*/ 	.word	0x00008620


	//   ....[246]....
        /*0998*/ 	.word	0x00008730


	//   ....[247]....
        /*099c*/ 	.word	0x000088b0


	//   ....[248]....
        /*09a0*/ 	.word	0x00008990


	//   ....[249]....
        /*09a4*/ 	.word	0x00008a70


	//   ....[250]....
        /*09a8*/ 	.word	0x00008b50


	//   ....[251]....
        /*09ac*/ 	.word	0x00008c30


	//   ....[252]....
        /*09b0*/ 	.word	0x00008d20


	//   ....[253]....
        /*09b4*/ 	.word	0x00008e30


	//   ....[254]....
        /*09b8*/ 	.word	0x00008fb0


	//   ....[255]....
        /*09bc*/ 	.word	0x00009090


	//   ....[0]....
        /*09c0*/ 	.word	0x00009170


	//   ....[1]....
        /*09c4*/ 	.word	0x00009250


	//   ....[2]....
        /*09c8*/ 	.word	0x00009330


	//   ....[3]....
        /*09cc*/ 	.word	0x00009410


	//   ....[4]....
        /*09d0*/ 	.word	0x000094f0


	//   ....[5]....
        /*09d4*/ 	.word	0x0000a690


	//   ....[6]....
        /*09d8*/ 	.word	0x0000a6f0


	//   ....[7]....
        /*09dc*/ 	.word	0x0000a750


	//   ....[8]....
        /*09e0*/ 	.word	0x0000a7b0


	//   ....[9]....
        /*09e4*/ 	.word	0x0000a810


	//   ....[10]....
        /*09e8*/ 	.word	0x0000a870


	//   ....[11]....
        /*09ec*/ 	.word	0x0000a8e0


	//   ....[12]....
        /*09f0*/ 	.word	0x0000a950


	//   ....[13]....
        /*09f4*/ 	.word	0x0000a9b0


	//   ....[14]....
        /*09f8*/ 	.word	0x0000aa10


	//   ....[15]....
        /*09fc*/ 	.word	0x0000aa70


	//   ....[16]....
        /*0a00*/ 	.word	0x0000aad0


	//   ....[17]....
        /*0a04*/ 	.word	0x0000ab30


	//   ....[18]....
        /*0a08*/ 	.word	0x0000ab90


	//   ....[19]....
        /*0a0c*/ 	.word	0x0000abf0


	//   ....[20]....
        /*0a10*/ 	.word	0x0000ac60


	//   ....[21]....
        /*0a14*/ 	.word	0x0000acd0


	//   ....[22]....
        /*0a18*/ 	.word	0x0000ad30


	//   ....[23]....
        /*0a1c*/ 	.word	0x0000ad90


	//   ....[24]....
        /*0a20*/ 	.word	0x0000ae00


	//   ....[25]....
        /*0a24*/ 	.word	0x0000ae60


	//   ....[26]....
        /*0a28*/ 	.word	0x0000aec0


	//   ....[27]....
        /*0a2c*/ 	.word	0x0000af20


	//   ....[28]....
        /*0a30*/ 	.word	0x0000b100


	//   ....[29]....
        /*0a34*/ 	.word	0x0000b180


	//   ....[30]....
        /*0a38*/ 	.word	0x0000b200


	//   ....[31]....
        /*0a3c*/ 	.word	0x0000b280


	//   ....[32]....
        /*0a40*/ 	.word	0x0000b300


	//   ....[33]....
        /*0a44*/ 	.word	0x0000b380


	//   ....[34]....
        /*0a48*/ 	.word	0x0000b400


	//   ....[35]....
        /*0a4c*/ 	.word	0x0000b480


	//   ....[36]....
        /*0a50*/ 	.word	0x0000b500


	//   ....[37]....
        /*0a54*/ 	.word	0x0000b590


	//   ....[38]....
        /*0a58*/ 	.word	0x0000b610


	//   ....[39]....
        /*0a5c*/ 	.word	0x0000b6a0


	//   ....[40]....
        /*0a60*/ 	.word	0x0000b720


	//   ....[41]....
        /*0a64*/ 	.word	0x0000b7a0


	//   ....[42]....
        /*0a68*/ 	.word	0x0000b820


	//   ....[43]....
        /*0a6c*/ 	.word	0x0000b8b0


	//   ....[44]....
        /*0a70*/ 	.word	0x0000b930


	//   ....[45]....
        /*0a74*/ 	.word	0x0000b9b0


	//   ....[46]....
        /*0a78*/ 	.word	0x0000ba40


	//   ....[47]....
        /*0a7c*/ 	.word	0x0000bad0


	//   ....[48]....
        /*0a80*/ 	.word	0x0000bb50


	//   ....[49]....
        /*0a84*/ 	.word	0x0000bbd0


	//   ....[50]....
        /*0a88*/ 	.word	0x0000bc30


	//   ....[51]....
        /*0a8c*/ 	.word	0x0000bca0


	//   ....[52]....
        /*0a90*/ 	.word	0x0000bd10


	//   ....[53]....
        /*0a94*/ 	.word	0x0000bd80


	//   ....[54]....
        /*0a98*/ 	.word	0x0000bdf0


	//   ....[55]....
        /*0a9c*/ 	.word	0x0000be60


	//----- nvinfo : EIATTR_VRC_CTA_INIT_COUNT
	.align		4
.L_105:
        /*0aa0*/ 	.byte	0x02, 0x4a
	.zero		1
	.zero		1


	//----- nvinfo : EIATTR_EXIT_INSTR_OFFSETS
	.align		4
        /*0aa4*/ 	.byte	0x04, 0x1c
        /*0aa6*/ 	.short	(.L_107 - .L_106)


	//   ....[0]....
.L_106:
        /*0aa8*/ 	.word	0x00002ae0


	//   ....[1]....
        /*0aac*/ 	.word	0x00002f60


	//   ....[2]....
        /*0ab0*/ 	.word	0x00002f80


	//   ....[3]....
        /*0ab4*/ 	.word	0x0000af30


	//   ....[4]....
        /*0ab8*/ 	.word	0x0000bc40


	//----- nvinfo : EIATTR_MAX_THREADS
	.align		4
.L_107:
        /*0abc*/ 	.byte	0x04, 0x05
        /*0abe*/ 	.short	(.L_109 - .L_108)
.L_108:
        /*0ac0*/ 	.word	0x00000180
        /*0ac4*/ 	.word	0x00000001
        /*0ac8*/ 	.word	0x00000001


	//----- nvinfo : EIATTR_CRS_STACK_SIZE
	.align		4
.L_109:
        /*0acc*/ 	.byte	0x04, 0x1e
        /*0ace*/ 	.short	(.L_111 - .L_110)
.L_110:
        /*0ad0*/ 	.word	0x00000000


	//----- nvinfo : EIATTR_CBANK_PARAM_SIZE
	.align		4
.L_111:
        /*0ad4*/ 	.byte	0x03, 0x19
        /*0ad6*/ 	.short	0x004d


	//----- nvinfo : EIATTR_PARAM_CBANK
	.align		4
        /*0ad8*/ 	.byte	0x04, 0x0a
        /*0ada*/ 	.short	(.L_113 - .L_112)
	.align		4
.L_112:
        /*0adc*/ 	.word	index@(.nv.constant0._ZN3cub18CUB_300001_SM_10006detail10radix_sort29DeviceRadixSortOnesweepKernelINS1_5radix10policy_hubIjjjE10Policy1000ELNS0_9SortOrderE0EjjjiiNS1_21identity_decomposer_tEEEvPT5_SB_PT3_PKSC_PT1_PKSG_PT2_PKSK_T4_iiT6_)
        /*0ae0*/ 	.short	0x0380
        /*0ae2*/ 	.short	0x004d


	//----- nvinfo : EIATTR_SW_WAR
	.align		4
.L_113:
        /*0ae4*/ 	.byte	0x04, 0x36
        /*0ae6*/ 	.short	(.L_115 - .L_114)
.L_114:
        /*0ae8*/ 	.word	0x00000008
.L_115:


//--------------------- .nv.info._ZN3cub18CUB_300001_SM_10006detail10radix_sort33DeviceRadixSortExclusiveSumKernelINS1_5radix10policy_hubIjjjE10Policy1000EjEEvPT0_ --------------------------
	.section	.nv.info._ZN3cub18CUB_300001_SM_10006detail10radix_sort33DeviceRadixSortExclusiveSumKernelINS1_5radix10policy_hubIjjjE10Policy1000EjEEvPT0_,"",@"SHT_CUDA_INFO"
	.sectionflags	@""
	.align	4


	//----- nvinfo : EIATTR_CUDA_API_VERSION
	.align		4
        /*0000*/ 	.byte	0x04, 0x37
        /*0002*/ 	.short	(.L_117 - .L_116)
.L_116:
        /*0004*/ 	.word	0x00000082


	//----- nvinfo : EIATTR_KPARAM_INFO
	.align		4
.L_117:
        /*0008*/ 	.byte	0x04, 0x17
        /*000a*/ 	.short	(.L_119 - .L_118)
.L_118:
        /*000c*/ 	.word	0x00000000
        /*0010*/ 	.short	0x0000
        /*0012*/ 	.short	0x0000
        /*0014*/ 	.byte	0x00, 0xf5, 0x21, 0x00


	//----- nvinfo : EIATTR_SPARSE_MMA_MASK
	.align		4
.L_119:
        /*0018*/ 	.byte	0x03, 0x50
        /*001a*/ 	.short	0x0000


	//----- nvinfo : EIATTR_MAXREG_COUNT
	.align		4
        /*001c*/ 	.byte	0x03, 0x1b
        /*001e*/ 	.short	0x00ff


	//----- nvinfo : EIATTR_NUM_BARRIERS
	.align		4
        /*0020*/ 	.byte	0x02, 0x4c
        /*0022*/ 	.byte	0x01
	.zero		1


	//----- nvinfo : EIATTR_MERCURY_ISA_VERSION
	.align		4
        /*0024*/ 	.byte	0x03, 0x5f
        /*0026*/ 	.short	0x0101


	//----- nvinfo : EIATTR_COOP_GROUP_MASK_REGIDS
	.align		4
        /*0028*/ 	.byte	0x04, 0x29
        /*002a*/ 	.short	(.L_121 - .L_120)


	//   ....[0]....
.L_120:
        /*002c*/ 	.word	0xffffffff


	//   ....[1]....
        /*0030*/ 	.word	0xffffffff


	//   ....[2]....
        /*0034*/ 	.word	0xffffffff


	//   ....[3]....
        /*0038*/ 	.word	0xffffffff


	//   ....[4]....
        /*003c*/ 	.word	0xffffffff


	//   ....[5]....
        /*0040*/ 	.word	0x05000012


	//   ....[6]....
        /*0044*/ 	.word	0x05000012


	//   ....[7]....
        /*0048*/ 	.word	0x05000012


	//   ....[8]....
        /*004c*/ 	.word	0x05000012


	//   ....[9]....
        /*0050*/ 	.word	0x05000012


	//----- nvinfo : EIATTR_COOP_GROUP_INSTR_OFFSETS
	.align		4
.L_121:
        /*0054*/ 	.byte	0x04, 0x28
        /*0056*/ 	.short	(.L_123 - .L_122)


	//   ....[0]....
.L_122:
        /*0058*/ 	.word	0x00000210


	//   ....[1]....
        /*005c*/ 	.word	0x00000230


	//   ....[2]....
        /*0060*/ 	.word	0x00000250


	//   ....[3]....
        /*0064*/ 	.word	0x00000270


	//   ....[4]....
        /*0068*/ 	.word	0x00000290


	//   ....[5]....
        /*006c*/ 	.word	0x00000460


	//   ....[6]....
        /*0070*/ 	.word	0x000004d0


	//   ....[7]....
        /*0074*/ 	.word	0x00000540


	//   ....[8]....
        /*0078*/ 	.word	0x000005b0


	//   ....[9]....
        /*007c*/ 	.word	0x00000620


	//----- nvinfo : EIATTR_VRC_CTA_INIT_COUNT
	.align		4
.L_123:
        /*0080*/ 	.byte	0x02, 0x4a
	.zero		1
	.zero		1


	//----- nvinfo : EIATTR_EXIT_INSTR_OFFSETS
	.align		4
        /*0084*/ 	.byte	0x04, 0x1c
        /*0086*/ 	.short	(.L_125 - .L_124)


	//   ....[0]....
.L_124:
        /*0088*/ 	.word	0x000003d0


	//   ....[1]....
        /*008c*/ 	.word	0x00000400


	//----- nvinfo : EIATTR_CRS_STACK_SIZE
	.align		4
.L_125:
        /*0090*/ 	.byte	0x04, 0x1e
        /*0092*/ 	.short	(.L_127 - .L_126)
.L_126:
        /*0094*/ 	.word	0x00000000


	//----- nvinfo : EIATTR_CBANK_PARAM_SIZE
	.align		4
.L_127:
        /*0098*/ 	.byte	0x03, 0x19
        /*009a*/ 	.short	0x0008


	//----- nvinfo : EIATTR_PARAM_CBANK
	.align		4
        /*009c*/ 	.byte	0x04, 0x0a
        /*009e*/ 	.short	(.L_129 - .L_128)
	.align		4
.L_128:
        /*00a0*/ 	.word	index@(.nv.constant0._ZN3cub18CUB_300001_SM_10006detail10radix_sort33DeviceRadixSortExclusiveSumKernelINS1_5radix10policy_hubIjjjE10Policy1000EjEEvPT0_)
        /*00a4*/ 	.short	0x0380
        /*00a6*/ 	.short	0x0008


	//----- nvinfo : EIATTR_SW_WAR
	.align		4
.L_129:
        /*00a8*/ 	.byte	0x04, 0x36
        /*00aa*/ 	.short	(.L_131 - .L_130)
.L_130:
        /*00ac*/ 	.word	0x00000008
.L_131:


//--------------------- .nv.info._ZN3cub18CUB_300001_SM_10006detail10radix_sort30DeviceRadixSortHistogramKernelINS1_5radix10policy_hubIjjjE10Policy1000ELNS0_9SortOrderE0EjjNS1_21identity_decomposer_tEEEvPT2_PKT1_SA_iiT3_ --------------------------
	.section	.nv.info._ZN3cub18CUB_300001_SM_10006detail10radix_sort30DeviceRadixSortHistogramKernelINS1_5radix10policy_hubIjjjE10Policy1000ELNS0_9SortOrderE0EjjNS1_21identity_decomposer_tEEEvPT2_PKT1_SA_iiT3_,"",@"SHT_CUDA_INFO"
	.sectionflags	@""
	.align	4


	//----- nvinfo : EIATTR_CUDA_API_VERSION
	.align		4
        /*0000*/ 	.byte	0x04, 0x37
        /*0002*/ 	.short	(.L_133 - .L_132)
.L_132:
        /*0004*/ 	.word	0x00000082


	//----- nvinfo : EIATTR_KPARAM_INFO
	.align		4
.L_133:
        /*0008*/ 	.byte	0x04, 0x17
        /*000a*/ 	.short	(.L_135 - .L_134)
.L_134:
        /*000c*/ 	.word	0x00000000
        /*0010*/ 	.short	0x0005
        /*0012*/ 	.short	0x001c
        /*0014*/ 	.byte	0x00, 0xf0, 0x05, 0x00


	//----- nvinfo : EIATTR_KPARAM_INFO
	.align		4
.L_135:
        /*0018*/ 	.byte	0x04, 0x17
        /*001a*/ 	.short	(.L_137 - .L_136)
.L_136:
        /*001c*/ 	.word	0x00000000
        /*0020*/ 	.short	0x0004
        /*0022*/ 	.short	0x0018
        /*0024*/ 	.byte	0x00, 0xf0, 0x11, 0x00


	//----- nvinfo : EIATTR_KPARAM_INFO
	.align		4
.L_137:
        /*0028*/ 	.byte	0x04, 0x17
        /*002a*/ 	.short	(.L_139 - .L_138)
.L_138:
        /*002c*/ 	.word	0x00000000
        /*0030*/ 	.short	0x0003
        /*0032*/ 	.short	0x0014
        /*0034*/ 	.byte	0x00, 0xf0, 0x11, 0x00


	//----- nvinfo : EIATTR_KPARAM_INFO
	.align		4
.L_139:
        /*0038*/ 	.byte	0x04, 0x17
        /*003a*/ 	.short	(.L_141 - .L_140)
.L_140:
        /*003c*/ 	.word	0x00000000
        /*0040*/ 	.short	0x0002
        /*0042*/ 	.short	0x0010
        /*0044*/ 	.byte	0x00, 0xf0, 0x11, 0x00


	//----- nvinfo : EIATTR_KPARAM_INFO
	.align		4
.L_141:
        /*0048*/ 	.byte	0x04, 0x17
        /*004a*/ 	.short	(.L_143 - .L_142)
.L_142:
        /*004c*/ 	.word	0x00000000
        /*0050*/ 	.short	0x0001
        /*0052*/ 	.short	0x0008
        /*0054*/ 	.byte	0x00, 0xf5, 0x21, 0x00


	//----- nvinfo : EIATTR_KPARAM_INFO
	.align		4
.L_143:
        /*0058*/ 	.byte	0x04, 0x17
        /*005a*/ 	.short	(.L_145 - .L_144)
.L_144:
        /*005c*/ 	.word	0x00000000
        /*0060*/ 	.short	0x0000
        /*0062*/ 	.short	0x0000
        /*0064*/ 	.byte	0x00, 0xf5, 0x21, 0x00


	//----- nvinfo : EIATTR_SPARSE_MMA_MASK
	.align		4
.L_145:
        /*0068*/ 	.byte	0x03, 0x50
        /*006a*/ 	.short	0x0000


	//----- nvinfo : EIATTR_MAXREG_COUNT
	.align		4
        /*006c*/ 	.byte	0x03, 0x1b
        /*006e*/ 	.short	0x00ff


	//----- nvinfo : EIATTR_NUM_BARRIERS
	.align		4
        /*0070*/ 	.byte	0x02, 0x4c
        /*0072*/ 	.byte	0x01
	.zero		1


	//----- nvinfo : EIATTR_MERCURY_ISA_VERSION
	.align		4
        /*0074*/ 	.byte	0x03, 0x5f
        /*0076*/ 	.short	0x0101


	//----- nvinfo : EIATTR_VRC_CTA_INIT_COUNT
	.align		4
        /*0078*/ 	.byte	0x02, 0x4a
	.zero		1
	.zero		1


	//----- nvinfo : EIATTR_EXIT_INSTR_OFFSETS
	.align		4
        /*007c*/ 	.byte	0x04, 0x1c
        /*007e*/ 	.short	(.L_147 - .L_146)


	//   ....[0]....
.L_146:
        /*0080*/ 	.word	0x00000030


	//   ....[1]....
        /*0084*/ 	.word	0x00002a10


	//----- nvinfo : EIATTR_MAX_THREADS
	.align		4
.L_147:
        /*0088*/ 	.byte	0x04, 0x05
        /*008a*/ 	.short	(.L_149 - .L_148)
.L_148:
        /*008c*/ 	.word	0x00000080
        /*0090*/ 	.word	0x00000001
        /*0094*/ 	.word	0x00000001


	//----- nvinfo : EIATTR_CRS_STACK_SIZE
	.align		4
.L_149:
        /*0098*/ 	.byte	0x04, 0x1e
        /*009a*/ 	.short	(.L_151 - .L_150)
.L_150:
        /*009c*/ 	.word	0x00000000


	//----- nvinfo : EIATTR_CBANK_PARAM_SIZE
	.align		4
.L_151:
        /*00a0*/ 	.byte	0x03, 0x19
        /*00a2*/ 	.short	0x001d


	//----- nvinfo : EIATTR_PARAM_CBANK
	.align		4
        /*00a4*/ 	.byte	0x04, 0x0a
        /*00a6*/ 	.short	(.L_153 - .L_152)
	.align		4
.L_152:
        /*00a8*/ 	.word	index@(.nv.constant0._ZN3cub18CUB_300001_SM_10006detail10radix_sort30DeviceRadixSortHistogramKernelINS1_5radix10policy_hubIjjjE10Policy1000ELNS0_9SortOrderE0EjjNS1_21identity_decomposer_tEEEvPT2_PKT1_SA_iiT3_)
        /*00ac*/ 	.short	0x0380
        /*00ae*/ 	.short	0x001d


	//----- nvinfo : EIATTR_SW_WAR
	.align		4
.L_153:
        /*00b0*/ 	.byte	0x04, 0x36
        /*00b2*/ 	.short	(.L_155 - .L_154)
.L_154:
        /*00b4*/ 	.word	0x00000008
.L_155:


//--------------------- .nv.info._ZN3cub18CUB_300001_SM_10006detail10radix_sort31DeviceRadixSortSingleTileKernelINS1_5radix10policy_hubIjjjE10Policy1000ELNS0_9SortOrderE0EjjjNS1_21identity_decomposer_tEEEvPKT1_PSA_PKT2_PSE_T3_iiT4_ --------------------------
	.section	.nv.info._ZN3cub18CUB_300001_SM_10006detail10radix_sort31DeviceRadixSortSingleTileKernelINS1_5radix10policy_hubIjjjE10Policy1000ELNS0_9SortOrderE0EjjjNS1_21identity_decomposer_tEEEvPKT1_PSA_PKT2_PSE_T3_iiT4_,"",@"SHT_CUDA_INFO"
	.sectionflags	@""
	.align	4


	//----- nvinfo : EIATTR_CUDA_API_VERSION
	.align		4
        /*0000*/ 	.byte	0x04, 0x37
        /*0002*/ 	.short	(.L_157 - .L_156)
.L_156:
        /*0004*/ 	.word	0x00000082


	//----- nvinfo : EIATTR_KPARAM_INFO
	.align		4
.L_157:
        /*0008*/ 	.byte	0x04, 0x17
        /*000a*/ 	.short	(.L_159 - .L_158)
.L_158:
        /*000c*/ 	.word	0x00000000
        /*0010*/ 	.short	0x0007
        /*0012*/ 	.short	0x002c
        /*0014*/ 	.byte	0x00, 0xf0, 0x05, 0x00


	//----- nvinfo : EIATTR_KPARAM_INFO
	.align		4
.L_159:
        /*0018*/ 	.byte	0x04, 0x17
        /*001a*/ 	.short	(.L_161 - .L_160)
.L_160:
        /*001c*/ 	.word	0x00000000
        /*0020*/ 	.short	0x0006
        /*0022*/ 	.short	0x0028
        /*0024*/ 	.byte	0x00, 0xf0, 0x11, 0x00


	//----- nvinfo : EIATTR_KPARAM_INFO
	.align		4
.L_161:
        /*0028*/ 	.byte	0x04, 0x17
        /*002a*/ 	.short	(.L_163 - .L_162)
.L_162:
        /*002c*/ 	.word	0x00000000
        /*0030*/ 	.short	0x0005
        /*0032*/ 	.short	0x0024
        /*0034*/ 	.byte	0x00, 0xf0, 0x11, 0x00


	//----- nvinfo : EIATTR_KPARAM_INFO
	.align		4
.L_163:
        /*0038*/ 	.byte	0x04, 0x17
        /*003a*/ 	.short	(.L_165 - .L_164)
.L_164:
        /*003c*/ 	.word	0x00000000
        /*0040*/ 	.short	0x0004
        /*0042*/ 	.short	0x0020
        /*0044*/ 	.byte	0x00, 0xf0, 0x11, 0x00


	//----- nvinfo : EIATTR_KPARAM_INFO
	.align		4
.L_165:
        /*0048*/ 	.byte	0x04, 0x17
        /*004a*/ 	.short	(.L_167 - .L_166)
.L_166:
        /*004c*/ 	.word	0x00000000
        /*0050*/ 	.short	0x0003
        /*0052*/ 	.short	0x0018
        /*0054*/ 	.byte	0x00, 0xf5, 0x21, 0x00


	//----- nvinfo : EIATTR_KPARAM_INFO
	.align		4
.L_167:
        /*0058*/ 	.byte	0x04, 0x17
        /*005a*/ 	.short	(.L_169 - .L_168)
.L_168:
        /*005c*/ 	.word	0x00000000
        /*0060*/ 	.short	0x0002
        /*0062*/ 	.short	0x0010
        /*0064*/ 	.byte	0x00, 0xf5, 0x21, 0x00


	//----- nvinfo : EIATTR_KPARAM_INFO
	.align		4
.L_169:
        /*0068*/ 	.byte	0x04, 0x17
        /*006a*/ 	.short	(.L_171 - .L_170)
.L_170:
        /*006c*/ 	.word	0x00000000
        /*0070*/ 	.short	0x0001
        /*0072*/ 	.short	0x0008
        /*0074*/ 	.byte	0x00, 0xf5, 0x21, 0x00


	//----- nvinfo : EIATTR_KPARAM_INFO
	.align		4
.L_171:
        /*0078*/ 	.byte	0x04, 0x17
        /*007a*/ 	.short	(.L_173 - .L_172)
.L_172:
        /*007c*/ 	.word	0x00000000
        /*0080*/ 	.short	0x0000
        /*0082*/ 	.short	0x0000
        /*0084*/ 	.byte	0x00, 0xf5, 0x21, 0x00


	//----- nvinfo : EIATTR_SPARSE_MMA_MASK
	.align		4
.L_173:
        /*0088*/ 	.byte	0x03, 0x50
        /*008a*/ 	.short	0x0000


	//----- nvinfo : EIATTR_MAXREG_COUNT
	.align		4
        /*008c*/ 	.byte	0x03, 0x1b
        /*008e*/ 	.short	0x00ff


	//----- nvinfo : EIATTR_NUM_BARRIERS
	.align		4
        /*0090*/ 	.byte	0x02, 0x4c
        /*0092*/ 	.byte	0x01
	.zero		1


	//----- nvinfo : EIATTR_MERCURY_ISA_VERSION
	.align		4
        /*0094*/ 	.byte	0x03, 0x5f
        /*0096*/ 	.short	0x0101


	//----- nvinfo : EIATTR_COOP_GROUP_MASK_REGIDS
	.align		4
        /*0098*/ 	.byte	0x04, 0x29
        /*009a*/ 	.short	(.L_175 - .L_174)


	//   ....[0]....
.L_174:
        /*009c*/ 	.word	0xffffffff


	//   ....[1]....
        /*00a0*/ 	.word	0xffffffff


	//   ....[2]....
        /*00a4*/ 	.word	0xffffffff


	//   ....[3]....
        /*00a8*/ 	.word	0xffffffff


	//   ....[4]....
        /*00ac*/ 	.word	0xffffffff


	//----- nvinfo : EIATTR_COOP_GROUP_INSTR_OFFSETS
	.align		4
.L_175:
        /*00b0*/ 	.byte	0x04, 0x28
        /*00b2*/ 	.short	(.L_177 - .L_176)


	//   ....[0]....
.L_176:
        /*00b4*/ 	.word	0x00001d20


	//   ....[1]....
        /*00b8*/ 	.word	0x00001d40


	//   ....[2]....
        /*00bc*/ 	.word	0x00001d60


	//   ....[3]....
        /*00c0*/ 	.word	0x00001d80


	//   ....[4]....
        /*00c4*/ 	.word	0x00001da0


	//----- nvinfo : EIATTR_VRC_CTA_INIT_COUNT
	.align		4
.L_177:
        /*00c8*/ 	.byte	0x02, 0x4a
	.zero		1
	.zero		1


	//----- nvinfo : EIATTR_EXIT_INSTR_OFFSETS
	.align		4
        /*00cc*/ 	.byte	0x04, 0x1c
        /*00ce*/ 	.short	(.L_179 - .L_178)


	//   ....[0]....
.L_178:
        /*00d0*/ 	.word	0x00003800


	//   ....[1]....
        /*00d4*/ 	.word	0x00003840


	//----- nvinfo : EIATTR_MAX_THREADS
	.align		4
.L_179:
        /*00d8*/ 	.byte	0x04, 0x05
        /*00da*/ 	.short	(.L_181 - .L_180)
.L_180:
        /*00dc*/ 	.word	0x00000100
        /*00e0*/ 	.word	0x00000001
        /*00e4*/ 	.word	0x00000001


	//----- nvinfo : EIATTR_CBANK_PARAM_SIZE
	.align		4
.L_181:
        /*00e8*/ 	.byte	0x03, 0x19
        /*00ea*/ 	.short	0x002d


	//----- nvinfo : EIATTR_PARAM_CBANK
	.align		4
        /*00ec*/ 	.byte	0x04, 0x0a
        /*00ee*/ 	.short	(.L_183 - .L_182)
	.align		4
.L_182:
        /*00f0*/ 	.word	index@(.nv.constant0._ZN3cub18CUB_300001_SM_10006detail10radix_sort31DeviceRadixSortSingleTileKernelINS1_5radix10policy_hubIjjjE10Policy1000ELNS0_9SortOrderE0EjjjNS1_21identity_decomposer_tEEEvPKT1_PSA_PKT2_PSE_T3_iiT4_)
        /*00f4*/ 	.short	0x0380
        /*00f6*/ 	.short	0x002d


	//----- nvinfo : EIATTR_SW_WAR
	.align		4
.L_183:
        /*00f8*/ 	.byte	0x04, 0x36
        /*00fa*/ 	.short	(.L_185 - .L_184)
.L_184:
        /*00fc*/ 	.word	0x00000008
.L_185:


//--------------------- .nv.info._ZN3cub18CUB_300001_SM_10006detail11EmptyKernelIvEEvv --------------------------
	.section	.nv.info._ZN3cub18CUB_300001_SM_10006detail11EmptyKernelIvEEvv,"",@"SHT_CUDA_INFO"
	.sectionflags	@""
	.align	4


	//----- nvinfo : EIATTR_CUDA_API_VERSION
	.align		4
        /*0000*/ 	.byte	0x04, 0x37
        /*0002*/ 	.short	(.L_187 - .L_186)
.L_186:
        /*0004*/ 	.word	0x00000082


	//----- nvinfo : EIATTR_SPARSE_MMA_MASK
	.align		4
.L_187:
        /*0008*/ 	.byte	0x03, 0x50
        /*000a*/ 	.short	0x0000


	//----- nvinfo : EIATTR_MAXREG_COUNT
	.align		4
        /*000c*/ 	.byte	0x03, 0x1b
        /*000e*/ 	.short	0x00ff


	//----- nvinfo : EIATTR_MERCURY_ISA_VERSION
	.align		4
        /*0010*/ 	.byte	0x03, 0x5f
        /*0012*/ 	.short	0x0101


	//----- nvinfo : EIATTR_VRC_CTA_INIT_COUNT
	.align		4
        /*0014*/ 	.byte	0x02, 0x4a
	.zero		1
	.zero		1


	//----- nvinfo : EIATTR_EXIT_INSTR_OFFSETS
	.align		4
        /*0018*/ 	.byte	0x04, 0x1c
        /*001a*/ 	.short	(.L_189 - .L_188)


	//   ....[0]....
.L_188:
        /*001c*/ 	.word	0x00000010


	//----- nvinfo : EIATTR_SW_WAR
	.align		4
.L_189:
        /*0020*/ 	.byte	0x04, 0x36
        /*0022*/ 	.short	(.L_191 - .L_190)
.L_190:
        /*0024*/ 	.word	0x00000008
.L_191:


//--------------------- .nv.info._Z14distanceKernelPjS_S_yj --------------------------
	.section	.nv.info._Z14distanceKernelPjS_S_yj,"",@"SHT_CUDA_INFO"
	.sectionflags	@""
	.align	4


	//----- nvinfo : EIATTR_CUDA_API_VERSION
	.align		4
        /*0000*/ 	.byte	0x04, 0x37
        /*0002*/ 	.short	(.L_193 - .L_192)
.L_192:
        /*0004*/ 	.word	0x00000082


	//----- nvinfo : EIATTR_KPARAM_INFO
	.align		4
.L_193:
        /*0008*/ 	.byte	0x04, 0x17
        /*000a*/ 	.short	(.L_195 - .L_194)
.L_194:
        /*000c*/ 	.word	0x00000000
        /*0010*/ 	.short	0x0004
        /*0012*/ 	.short	0x0020
        /*0014*/ 	.byte	0x00, 0xf0, 0x11, 0x00


	//----- nvinfo : EIATTR_KPARAM_INFO
	.align		4
.L_195:
        /*0018*/ 	.byte	0x04, 0x17
        /*001a*/ 	.short	(.L_197 - .L_196)
.L_196:
        /*001c*/ 	.word	0x00000000
        /*0020*/ 	.short	0x0003
        /*0022*/ 	.short	0x0018
        /*0024*/ 	.byte	0x00, 0xf0, 0x21, 0x00


	//----- nvinfo : EIATTR_KPARAM_INFO
	.align		4
.L_197:
        /*0028*/ 	.byte	0x04, 0x17
        /*002a*/ 	.short	(.L_199 - .L_198)
.L_198:
        /*002c*/ 	.word	0x00000000
        /*0030*/ 	.short	0x0002
        /*0032*/ 	.short	0x0010
        /*0034*/ 	.byte	0x00, 0xf5, 0x21, 0x00


	//----- nvinfo : EIATTR_KPARAM_INFO
	.align		4
.L_199:
        /*0038*/ 	.byte	0x04, 0x17
        /*003a*/ 	.short	(.L_201 - .L_200)
.L_200:
        /*003c*/ 	.word	0x00000000
        /*0040*/ 	.short	0x0001
        /*0042*/ 	.short	0x0008
        /*0044*/ 	.byte	0x00, 0xf5, 0x21, 0x00


	//----- nvinfo : EIATTR_KPARAM_INFO
	.align		4
.L_201:
        /*0048*/ 	.byte	0x04, 0x17
        /*004a*/ 	.short	(.L_203 - .L_202)
.L_202:
        /*004c*/ 	.word	0x00000000
        /*0050*/ 	.short	0x0000
        /*0052*/ 	.short	0x0000
        /*0054*/ 	.byte	0x00, 0xf5, 0x21, 0x00


	//----- nvinfo : EIATTR_SPARSE_MMA_MASK
	.align		4
.L_203:
        /*0058*/ 	.byte	0x03, 0x50
        /*005a*/ 	.short	0x0000


	//----- nvinfo : EIATTR_MAXREG_COUNT
	.align		4
        /*005c*/ 	.byte	0x03, 0x1b
        /*005e*/ 	.short	0x00ff


	//----- nvinfo : EIATTR_NUM_BARRIERS
	.align		4
        /*0060*/ 	.byte	0x02, 0x4c
        /*0062*/ 	.byte	0x01
	.zero		1


	//----- nvinfo : EIATTR_MERCURY_ISA_VERSION
	.align		4
        /*0064*/ 	.byte	0x03, 0x5f
        /*0066*/ 	.short	0x0101


	//----- nvinfo : EIATTR_VRC_CTA_INIT_COUNT
	.align		4
        /*0068*/ 	.byte	0x02, 0x4a
	.zero		1
	.zero		1


	//----- nvinfo : EIATTR_EXIT_INSTR_OFFSETS
	.align		4
        /*006c*/ 	.byte	0x04, 0x1c
        /*006e*/ 	.short	(.L_205 - .L_204)


	//   ....[0]....
.L_204:
        /*0070*/ 	.word	0x00000060


	//   ....[1]....
        /*0074*/ 	.word	0x00000c80


	//----- nvinfo : EIATTR_CBANK_PARAM_SIZE
	.align		4
.L_205:
        /*0078*/ 	.byte	0x03, 0x19
        /*007a*/ 	.short	0x0024


	//----- nvinfo : EIATTR_PARAM_CBANK
	.align		4
        /*007c*/ 	.byte	0x04, 0x0a
        /*007e*/ 	.short	(.L_207 - .L_206)
	.align		4
.L_206:
        /*0080*/ 	.word	index@(.nv.constant0._Z14distanceKernelPjS_S_yj)
        /*0084*/ 	.short	0x0380
        /*0086*/ 	.short	0x0024


	//----- nvinfo : EIATTR_SW_WAR
	.align		4
.L_207:
        /*0088*/ 	.byte	0x04, 0x36
        /*008a*/ 	.short	(.L_209 - .L_208)
.L_208:
        /*008c*/ 	.word	0x00000008
.L_209:


//--------------------- .nv.callgraph             --------------------------
	.section	.nv.callgraph,"",@"SHT_CUDA_CALLGRAPH"
	.align	4
	.sectionentsize	8
	.align		4
        /*0000*/ 	.word	0x00000000
	.align		4
        /*0004*/ 	.word	0xffffffff
	.align		4
        /*0008*/ 	.word	0x00000000
	.align		4
        /*000c*/ 	.word	0xfffffffe
	.align		4
        /*0010*/ 	.word	0x00000000
	.align		4
        /*0014*/ 	.word	0xfffffffd
	.align		4
        /*0018*/ 	.word	0x00000000
	.align		4
        /*001c*/ 	.word	0xfffffffc


//--------------------- .nv.constant4             --------------------------
	.section	.nv.constant4,"a",@progbits
	.align	8
	.align		8
.nv.constant4:
        /*0000*/ 	.dword	_ZN34_INTERNAL_538a0caa_4_k_cu_803280e84cuda3std3__45__cpo5beginE
	.align		8
        /*0008*/ 	.dword	_ZN34_INTERNAL_538a0caa_4_k_cu_803280e84cuda3std3__45__cpo3endE
	.align		8
        /*0010*/ 	.dword	_ZN34_INTERNAL_538a0caa_4_k_cu_803280e84cuda3std3__45__cpo6cbeginE
	.align		8
        /*0018*/ 	.dword	_ZN34_INTERNAL_538a0caa_4_k_cu_803280e84cuda3std3__45__cpo4cendE
	.align		8
        /*0020*/ 	.dword	_ZN34_INTERNAL_538a0caa_4_k_cu_803280e84cuda3std3__45__cpo6rbeginE
	.align		8
        /*0028*/ 	.dword	_ZN34_INTERNAL_538a0caa_4_k_cu_803280e84cuda3std3__45__cpo4rendE
	.align		8
        /*0030*/ 	.dword	_ZN34_INTERNAL_538a0caa_4_k_cu_803280e84cuda3std3__45__cpo7crbeginE
	.align		8
        /*0038*/ 	.dword	_ZN34_INTERNAL_538a0caa_4_k_cu_803280e84cuda3std3__45__cpo5crendE
	.align		8
        /*0040*/ 	.dword	_ZN34_INTERNAL_538a0caa_4_k_cu_803280e84cuda3std3__436_GLOBAL__N__538a0caa_4_k_cu_803280e86ignoreE
	.align		8
        /*0048*/ 	.dword	_ZN34_INTERNAL_538a0caa_4_k_cu_803280e84cuda3std3__419piecewise_constructE
	.align		8
        /*0050*/ 	.dword	_ZN34_INTERNAL_538a0caa_4_k_cu_803280e84cuda3std3__48in_placeE
	.align		8
        /*0058*/ 	.dword	_ZN34_INTERNAL_538a0caa_4_k_cu_803280e84cuda3std3__420unreachable_sentinelE
	.align		8
        /*0060*/ 	.dword	_ZN34_INTERNAL_538a0caa_4_k_cu_803280e84cuda3std3__47nulloptE
	.align		8
        /*0068*/ 	.dword	_ZN34_INTERNAL_538a0caa_4_k_cu_803280e84cuda3std3__48unexpectE
	.align		8
        /*0070*/ 	.dword	_ZN34_INTERNAL_538a0caa_4_k_cu_803280e84cuda3std6ranges3__45__cpo4swapE
	.align		8
        /*0078*/ 	.dword	_ZN34_INTERNAL_538a0caa_4_k_cu_803280e84cuda3std6ranges3__45__cpo9iter_moveE
	.align		8
        /*0080*/ 	.dword	_ZN34_INTERNAL_538a0caa_4_k_cu_803280e84cuda3std6ranges3__45__cpo5beginE
	.align		8
        /*0088*/ 	.dword	_ZN34_INTERNAL_538a0caa_4_k_cu_803280e84cuda3std6ranges3__45__cpo3endE
	.align		8
        /*0090*/ 	.dword	_ZN34_INTERNAL_538a0caa_4_k_cu_803280e84cuda3std6ranges3__45__cpo6cbeginE
	.align		8
        /*0098*/ 	.dword	_ZN34_INTERNAL_538a0caa_4_k_cu_803280e84cuda3std6ranges3__45__cpo4cendE
	.align		8
        /*00a0*/ 	.dword	_ZN34_INTERNAL_538a0caa_4_k_cu_803280e84cuda3std6ranges3__45__cpo7advanceE
	.align		8
        /*00a8*/ 	.dword	_ZN34_INTERNAL_538a0caa_4_k_cu_803280e84cuda3std6ranges3__45__cpo9iter_swapE
	.align		8
        /*00b0*/ 	.dword	_ZN34_INTERNAL_538a0caa_4_k_cu_803280e84cuda3std6ranges3__45__cpo4nextE
	.align		8
        /*00b8*/ 	.dword	_ZN34_INTERNAL_538a0caa_4_k_cu_803280e84cuda3std6ranges3__45__cpo4prevE
	.align		8
        /*00c0*/ 	.dword	_ZN34_INTERNAL_538a0caa_4_k_cu_803280e84cuda3std6ranges3__45__cpo4dataE
	.align		8
        /*00c8*/ 	.dword	_ZN34_INTERNAL_538a0caa_4_k_cu_803280e84cuda3std6ranges3__45__cpo5cdataE
	.align		8
        /*00d0*/ 	.dword	_ZN34_INTERNAL_538a0caa_4_k_cu_803280e84cuda3std6ranges3__45__cpo4sizeE
	.align		8
        /*00d8*/ 	.dword	_ZN34_INTERNAL_538a0caa_4_k_cu_803280e84cuda3std6ranges3__45__cpo5ssizeE
	.align		8
        /*00e0*/ 	.dword	_ZN34_INTERNAL_538a0caa_4_k_cu_803280e84cuda3std6ranges3__45__cpo8distanceE
	.align		8
        /*00e8*/ 	.dword	_ZN34_INTERNAL_538a0caa_4_k_cu_803280e86thrust24THRUST_300001_SM_1000_NS6system6detail10sequential3seqE
	.align		8
        /*00f0*/ 	.dword	_ZN34_INTERNAL_538a0caa_4_k_cu_803280e86thrust24THRUST_300001_SM_1000_NS12placeholders2_1E
	.align		8
        /*00f8*/ 	.dword	_ZN34_INTERNAL_538a0caa_4_k_cu_803280e86thrust24THRUST_300001_SM_1000_NS12placeholders2_2E
	.align		8
        /*0100*/ 	.dword	_ZN34_INTERNAL_538a0caa_4_k_cu_803280e86thrust24THRUST_300001_SM_1000_NS12placeholders2_3E
	.align		8
        /*0108*/ 	.dword	_ZN34_INTERNAL_538a0caa_4_k_cu_803280e86thrust24THRUST_300001_SM_1000_NS12placeholders2_4E
	.align		8
        /*0110*/ 	.dword	_ZN34_INTERNAL_538a0caa_4_k_cu_803280e86thrust24THRUST_300001_SM_1000_NS12placeholders2_5E
	.align		8
        /*0118*/ 	.dword	_ZN34_INTERNAL_538a0caa_4_k_cu_803280e86thrust24THRUST_300001_SM_1000_NS12placeholders2_6E
	.align		8
        /*0120*/ 	.dword	_ZN34_INTERNAL_538a0caa_4_k_cu_803280e86thrust24THRUST_300001_SM_1000_NS12placeholders2_7E
	.align		8
        /*0128*/ 	.dword	_ZN34_INTERNAL_538a0caa_4_k_cu_803280e86thrust24THRUST_300001_SM_1000_NS12placeholders2_8E
	.align		8
        /*0130*/ 	.dword	_ZN34_INTERNAL_538a0caa_4_k_cu_803280e86thrust24THRUST_300001_SM_1000_NS12placeholders2_9E
	.align		8
        /*0138*/ 	.dword	_ZN34_INTERNAL_538a0caa_4_k_cu_803280e86thrust24THRUST_300001_SM_1000_NS12placeholders3_10E


//--------------------- .text._ZN3cub18CUB_300001_SM_10006detail10radix_sort29DeviceRadixSortOnesweepKernelINS1_5radix10policy_hubIjjjE10Policy1000ELNS0_9SortOrderE0EjjjiiNS1_21identity_decomposer_tEEEvPT5_SB_PT3_PKSC_PT1_PKSG_PT2_PKSK_T4_iiT6_ --------------------------
	.section	.text._ZN3cub18CUB_300001_SM_10006detail10radix_sort29DeviceRadixSortOnesweepKernelINS1_5radix10policy_hubIjjjE10Policy1000ELNS0_9SortOrderE0EjjjiiNS1_21identity_decomposer_tEEEvPT5_SB_PT3_PKSC_PT1_PKSG_PT2_PKSK_T4_iiT6_,"ax",@progbits
	.align	128
        .global         _ZN3cub18CUB_300001_SM_10006detail10radix_sort29DeviceRadixSortOnesweepKernelINS1_5radix10policy_hubIjjjE10Policy1000ELNS0_9SortOrderE0EjjjiiNS1_21identity_decomposer_tEEEvPT5_SB_PT3_PKSC_PT1_PKSG_PT2_PKSK_T4_iiT6_
        .type           _ZN3cub18CUB_300001_SM_10006detail10radix_sort29DeviceRadixSortOnesweepKernelINS1_5radix10policy_hubIjjjE10Policy1000ELNS0_9SortOrderE0EjjjiiNS1_21identity_decomposer_tEEEvPT5_SB_PT3_PKSC_PT1_PKSG_PT2_PKSK_T4_iiT6_,@function
        .size           _ZN3cub18CUB_300001_SM_10006detail10radix_sort29DeviceRadixSortOnesweepKernelINS1_5radix10policy_hubIjjjE10Policy1000ELNS0_9SortOrderE0EjjjiiNS1_21identity_decomposer_tEEEvPT5_SB_PT3_PKSC_PT1_PKSG_PT2_PKSK_T4_iiT6_,(.L_x_244 - _ZN3cub18CUB_300001_SM_10006detail10radix_sort29DeviceRadixSortOnesweepKernelINS1_5radix10policy_hubIjjjE10Policy1000ELNS0_9SortOrderE0EjjjiiNS1_21identity_decomposer_tEEEvPT5_SB_PT3_PKSC_PT1_PKSG_PT2_PKSK_T4_iiT6_)
        .other          _ZN3cub18CUB_300001_SM_10006detail10radix_sort29DeviceRadixSortOnesweepKernelINS1_5radix10policy_hubIjjjE10Policy1000ELNS0_9SortOrderE0EjjjiiNS1_21identity_decomposer_tEEEvPT5_SB_PT3_PKSC_PT1_PKSG_PT2_PKSK_T4_iiT6_,@"STO_CUDA_ENTRY STV_DEFAULT"
_ZN3cub18CUB_300001_SM_10006detail10radix_sort29DeviceRadixSortOnesweepKernelINS1_5radix10policy_hubIjjjE10Policy1000ELNS0_9SortOrderE0EjjjiiNS1_21identity_decomposer_tEEEvPT5_SB_PT3_PKSC_PT1_PKSG_PT2_PKSK_T4_iiT6_:
.text._ZN3cub18CUB_300001_SM_10006detail10radix_sort29DeviceRadixSortOnesweepKernelINS1_5radix10policy_hubIjjjE10Policy1000ELNS0_9SortOrderE0EjjjiiNS1_21identity_decomposer_tEEEvPT5_SB_PT3_PKSC_PT1_PKSG_PT2_PKSK_T4_iiT6_:
[----:B------:R-:W-:Y:S01]  /*0000*/  LDC R1, c[0x0][0x37c] ;  /* 0x0000df00ff017b82 */ /* 0x000fe20000000800 */
[----:B------:R-:W0:Y:S01]  /*0010*/  S2R R3, SR_TID.X ;  /* 0x0000000000037919 */ /* 0x000e220000002100 */
[----:B------:R-:W-:Y:S01]  /*0020*/  MOV R13, 0x400 ;  /* 0x00000400000d7802 */ /* 0x000fe20000000f00 */
[----:B------:R-:W1:Y:S01]  /*0030*/  LDCU.64 UR6, c[0x0][0x358] ;  /* 0x00006b00ff0677ac */ /* 0x000e620008000a00 */
[----:B------:R-:W-:Y:S01]  /*0040*/  BSSY.RECONVERGENT B0, `(.L_x_0) ;  /* 0x000000c000007945 */ /* 0x000fe20003800200 */
[----:B------:R-:W2:Y:S01]  /*0050*/  S2R R0, SR_CgaCtaId ;  /* 0x0000000000007919 */ /* 0x000ea20000008800 */
[----:B0-----:R-:W-:Y:S02]  /*0060*/  ISETP.NE.AND P0, PT, R3, RZ, PT ;  /* 0x000000ff0300720c */ /* 0x001fe40003f05270 */
[----:B--2---:R-:W-:-:S11]  /*0070*/  LEA R13, R0, R13, 0x18 ;  /* 0x0000000d000d7211 */ /* 0x004fd600078ec0ff */
[----:B-1----:R-:W-:Y:S05]  /*0080*/  @P0 BRA `(.L_x_1) ;  /* 0x00000000001c0947 */ /* 0x002fea0003800000 */
[----:B------:R-:W0:Y:S01]  /*0090*/  LDC.64 R4, c[0x0][0x388] ;  /* 0x0000e200ff047b82 */ /* 0x000e220000000a00 */
[----:B------:R-:W-:-:S05]  /*00a0*/  IMAD.MOV.U32 R7, RZ, RZ, 0x1 ;  /* 0x00000001ff077424 */ /* 0x000fca00078e00ff */
[----:B0-----:R-:W2:Y:S02]  /*00b0*/  ATOMG.E.ADD.STRONG.GPU PT, R4, desc[UR6][R4.64], R7 ;  /* 0x80000007040479a8 */ /* 0x001ea400081ef106 */
[----:B------:R-:W0:Y:S01]  /*00c0*/  S2UR UR5, SR_CgaCtaId ;  /* 0x00000000000579c3 */ /* 0x000e220000008800 */
[----:B------:R-:W-:Y:S02]  /*00d0*/  UMOV UR4, 0x400 ;  /* 0x0000040000047882 */ /* 0x000fe40000000000 */
[----:B0-----:R-:W-:-:S09]  /*00e0*/  ULEA UR4, UR5, UR4, 0x18 ;  /* 0x0000000405047291 */ /* 0x001fd2000f8ec0ff */
[----:B--2---:R0:W-:Y:S03]  /*00f0*/  STS [UR4+0x8a00], R4 ;  /* 0x008a0004ff007988 */ /* 0x0041e60008000804 */
.L_x_1:
[----:B------:R-:W-:Y:S05]  /*0100*/  BSYNC.RECONVERGENT B0 ;  /* 0x0000000000007941 */ /* 0x000fea0003800200 */
.L_x_0:
[----:B------:R-:W-:Y:S01]  /*0110*/  BAR.SYNC.DEFER_BLOCKING 0x0 ;  /* 0x0000000000007b1d */ /* 0x000fe20000010000 */
[----:B------:R-:W-:-:S05]  /*0120*/  SHF.R.U32.HI R8, RZ, 0x5, R3 ;  /* 0x00000005ff087819 */ /* 0x000fca0000011603 */
[----:B------:R-:W1:Y:S01]  /*0130*/  LDCU UR4, c[0x0][0x3c0] ;  /* 0x00007800ff0477ac */ /* 0x000e620008000800 */
[----:B------:R-:W2:Y:S01]  /*0140*/  S2R R12, SR_LANEID ;  /* 0x00000000000c7919 */ /* 0x000ea20000000000 */
[----:B------:R-:W3:Y:S02]  /*0150*/  LDS R7, [R13+0x8a00] ;  /* 0x008a00000d077984 */ /* 0x000ee40000000800 */
[----:B---3--:R-:W-:-:S04]  /*0160*/  IMAD R0, R7, 0x2280, RZ ;  /* 0x0000228007007824 */ /* 0x008fc800078e02ff */
[----:B0-----:R-:W-:-:S05]  /*0170*/  VIADD R4, R0, 0x2280 ;  /* 0x0000228000047836 */ /* 0x001fca0000000000 */
[----:B-1----:R-:W-:-:S13]  /*0180*/  ISETP.GT.AND P0, PT, R4, UR4, PT ;  /* 0x0000000404007c0c */ /* 0x002fda000bf04270 */
[----:B--2---:R-:W-:Y:S05]  /*0190*/  @P0 BRA `(.L_x_2) ;  /* 0x0000000000800947 */ /* 0x004fea0003800000 */
[----:B------:R-:W0:Y:S01]  /*01a0*/  LDCU.64 UR4, c[0x0][0x3a8] ;  /* 0x00007500ff0477ac */ /* 0x000e220008000a00 */
[C---:B------:R-:W-:Y:S02]  /*01b0*/  LOP3.LUT R6, R3.reuse, 0x1f, RZ, 0xc0, !PT ;  /* 0x0000001f03067812 */ /* 0x040fe400078ec0ff */
[----:B------:R-:W-:-:S05]  /*01c0*/  LOP3.LUT R11, R3, 0x3e0, RZ, 0xc0, !PT ;  /* 0x000003e0030b7812 */ /* 0x000fca00078ec0ff */
[----:B------:R-:W-:-:S05]  /*01d0*/  IMAD R5, R11, 0x17, R6 ;  /* 0x000000170b057824 */ /* 0x000fca00078e0206 */
[----:B------:R-:W-:-:S05]  /*01e0*/  IADD3 R5, P0, PT, R0, R5, RZ ;  /* 0x0000000500057210 */ /* 0x000fca0007f1e0ff */
[----:B------:R-:W-:Y:S01]  /*01f0*/  IMAD.X R10, RZ, RZ, RZ, P0 ;  /* 0x000000ffff0a7224 */ /* 0x000fe200000e06ff */
[----:B0-----:R-:W-:-:S04]  /*0200*/  LEA R4, P0, R5, UR4, 0x2 ;  /* 0x0000000405047c11 */ /* 0x001fc8000f8010ff */
[----:B------:R-:W-:-:S05]  /*0210*/  LEA.HI.X R5, R5, UR5, R10, 0x2, P0 ;  /* 0x0000000505057c11 */ /* 0x000fca00080f140a */
[----:B------:R0:W5:Y:S04]  /*0220*/  LDG.E R19, desc[UR6][R4.64] ;  /* 0x0000000604137981 */ /* 0x000168000c1e1900 */
        /* <DEDUP_REMOVED lines=21> */
[----:B------:R0:W5:Y:S01]  /*0380*/  LDG.E R39, desc[UR6][R4.64+0xb00] ;  /* 0x000b000604277981 */ /* 0x000162000c1e1900 */
[----:B------:R-:W-:Y:S05]  /*0390*/  BRA `(.L_x_3) ;  /* 0x0000000400907947 */ /* 0x000fea0003800000 */
.L_x_2:
[C---:B------:R-:W-:Y:S01]  /*03a0*/  LOP3.LUT R6, R3.reuse, 0x1f, RZ, 0xc0, !PT ;  /* 0x0000001f03067812 */ /* 0x040fe200078ec0ff */
[----:B------:R-:W0:Y:S01]  /*03b0*/  LDCU.64 UR8, c[0x0][0x3a8] ;  /* 0x00007500ff0877ac */ /* 0x000e220008000a00 */
[----:B------:R-:W-:Y:S01]  /*03c0*/  LOP3.LUT R11, R3, 0x3e0, RZ, 0xc0, !PT ;  /* 0x000003e0030b7812 */ /* 0x000fe200078ec0ff */
[----:B------:R-:W-:Y:S01]  /*03d0*/  IMAD.MOV.U32 R19, RZ, RZ, -0x1 ;  /* 0xffffffffff137424 */ /* 0x000fe200078e00ff */
[----:B------:R-:W-:-:S03]  /*03e0*/  IADD3 R9, PT, PT, -R0, UR4, RZ ;  /* 0x0000000400097c10 */ /* 0x000fc6000fffe1ff */
[----:B------:R-:W-:-:S04]  /*03f0*/  IMAD R15, R11, 0x17, R6 ;  /* 0x000000170b0f7824 */ /* 0x000fc800078e0206 */
[C---:B------:R-:W-:Y:S01]  /*0400*/  VIADD R10, R15.reuse, 0x40 ;  /* 0x000000400f0a7836 */ /* 0x040fe20000000000 */
[----:B------:R-:W-:Y:S01]  /*0410*/  IADD3 R5, P2, PT, R0, R15, RZ ;  /* 0x0000000f00057210 */ /* 0x000fe20007f5e0ff */
[C---:B------:R-:W-:Y:S01]  /*0420*/  VIADD R4, R15.reuse, 0x20 ;  /* 0x000000200f047836 */ /* 0x040fe20000000000 */
[CC--:B------:R-:W-:Y:S01]  /*0430*/  ISETP.GE.AND P6, PT, R15.reuse, R9.reuse, PT ;  /* 0x000000090f00720c */ /* 0x0c0fe20003fc6270 */
[C---:B------:R-:W-:Y:S01]  /*0440*/  VIADD R14, R15.reuse, 0x80 ;  /* 0x000000800f0e7836 */ /* 0x040fe20000000000 */
[-C--:B------:R-:W-:Y:S01]  /*0450*/  ISETP.GE.AND P1, PT, R10, R9.reuse, PT ;  /* 0x000000090a00720c */ /* 0x080fe20003f26270 */
[----:B------:R-:W-:Y:S01]  /*0460*/  VIADD R10, R15, 0x60 ;  /* 0x000000600f0a7836 */ /* 0x000fe20000000000 */
[-C--:B------:R-:W-:Y:S01]  /*0470*/  ISETP.GE.AND P0, PT, R4, R9.reuse, PT ;  /* 0x000000090400720c */ /* 0x080fe20003f06270 */
[----:B------:R-:W-:Y:S01]  /*0480*/  IMAD.X R16, RZ, RZ, RZ, P2 ;  /* 0x000000ffff107224 */ /* 0x000fe200010e06ff */
[----:B0-----:R-:W-:Y:S02]  /*0490*/  LEA R4, P4, R5, UR8, 0x2 ;  /* 0x0000000805047c11 */ /* 0x001fe4000f8810ff */
[-C--:B------:R-:W-:Y:S01]  /*04a0*/  ISETP.GE.AND P2, PT, R10, R9.reuse, PT ;  /* 0x000000090a00720c */ /* 0x080fe20003f46270 */
[----:B------:R-:W-:Y:S01]  /*04b0*/  VIADD R10, R15, 0xa0 ;  /* 0x000000a00f0a7836 */ /* 0x000fe20000000000 */
[----:B------:R-:W-:Y:S01]  /*04c0*/  LEA.HI.X R5, R5, UR9, R16, 0x2, P4 ;  /* 0x0000000905057c11 */ /* 0x000fe2000a0f1410 */
[----:B------:R-:W-:Y:S01]  /*04d0*/  IMAD.MOV.U32 R20, RZ, RZ, -0x1 ;  /* 0xffffffffff147424 */ /* 0x000fe200078e00ff */
[-C--:B------:R-:W-:Y:S01]  /*04e0*/  ISETP.GE.AND P3, PT, R14, R9.reuse, PT ;  /* 0x000000090e00720c */ /* 0x080fe20003f66270 */
[C---:B------:R-:W-:Y:S01]  /*04f0*/  VIADD R14, R15.reuse, 0xc0 ;  /* 0x000000c00f0e7836 */ /* 0x040fe20000000000 */
[-C--:B------:R-:W-:Y:S01]  /*0500*/  ISETP.GE.AND P4, PT, R10, R9.reuse, PT ;  /* 0x000000090a00720c */ /* 0x080fe20003f86270 */
[----:B------:R-:W-:Y:S01]  /*0510*/  VIADD R10, R15, 0xe0 ;  /* 0x000000e00f0a7836 */ /* 0x000fe20000000000 */
[----:B------:R1:W5:Y:S01]  /*0520*/  @!P6 LDG.E R19, desc[UR6][R4.64] ;  /* 0x000000060413e981 */ /* 0x000362000c1e1900 */
[----:B------:R-:W-:Y:S01]  /*0530*/  IMAD.MOV.U32 R25, RZ, RZ, -0x1 ;  /* 0xffffffffff197424 */ /* 0x000fe200078e00ff */
[----:B------:R-:W-:-:S02]  /*0540*/  ISETP.GE.AND P5, PT, R14, R9, PT ;  /* 0x000000090e00720c */ /* 0x000fc40003fa6270 */
[-C--:B------:R-:W-:Y:S01]  /*0550*/  ISETP.GE.AND P6, PT, R10, R9.reuse, PT ;  /* 0x000000090a00720c */ /* 0x080fe20003fc6270 */
[C---:B------:R-:W-:Y:S01]  /*0560*/  VIADD R10, R15.reuse, 0x100 ;  /* 0x000001000f0a7836 */ /* 0x040fe20000000000 */
[----:B------:R1:W5:Y:S04]  /*0570*/  @!P0 LDG.E R20, desc[UR6][R4.64+0x80] ;  /* 0x0000800604148981 */ /* 0x000368000c1e1900 */
[----:B------:R-:W-:Y:S01]  /*0580*/  ISETP.GE.AND P0, PT, R10, R9, PT ;  /* 0x000000090a00720c */ /* 0x000fe20003f06270 */
[----:B------:R-:W-:Y:S01]  /*0590*/  VIADD R10, R15, 0x140 ;  /* 0x000001400f0a7836 */ /* 0x000fe20000000000 */
[----:B------:R1:W5:Y:S01]  /*05a0*/  @!P2 LDG.E R25, desc[UR6][R4.64+0x180] ;  /* 0x000180060419a981 */ /* 0x000362000c1e1900 */
[----:B------:R-:W-:-:S03]  /*05b0*/  IMAD.MOV.U32 R26, RZ, RZ, -0x1 ;  /* 0xffffffffff1a7424 */ /* 0x000fc600078e00ff */
[-C--:B------:R-:W-:Y:S01]  /*05c0*/  ISETP.GE.AND P2, PT, R10, R9.reuse, PT ;  /* 0x000000090a00720c */ /* 0x080fe20003f46270 */
[C---:B------:R-:W-:Y:S02]  /*05d0*/  VIADD R10, R15.reuse, 0x160 ;  /* 0x000001600f0a7836 */ /* 0x040fe40000000000 */
[----:B------:R-:W-:Y:S01]  /*05e0*/  IMAD.MOV.U32 R21, RZ, RZ, -0x1 ;  /* 0xffffffffff157424 */ /* 0x000fe200078e00ff */
[----:B------:R1:W5:Y:S01]  /*05f0*/  @!P3 LDG.E R26, desc[UR6][R4.64+0x200] ;  /* 0x00020006041ab981 */ /* 0x000362000c1e1900 */
[C---:B------:R-:W-:Y:S01]  /*0600*/  VIADD R14, R15.reuse, 0x120 ;  /* 0x000001200f0e7836 */ /* 0x040fe20000000000 */
[-C--:B------:R-:W-:Y:S01]  /*0610*/  ISETP.GE.AND P3, PT, R10, R9.reuse, PT ;  /* 0x000000090a00720c */ /* 0x080fe20003f66270 */
[----:B------:R-:W-:Y:S02]  /*0620*/  IMAD.MOV.U32 R28, RZ, RZ, -0x1 ;  /* 0xffffffffff1c7424 */ /* 0x000fe400078e00ff */
[----:B------:R-:W-:Y:S01]  /*0630*/  VIADD R10, R15, 0x1a0 ;  /* 0x000001a00f0a7836 */ /* 0x000fe20000000000 */
[----:B------:R1:W5:Y:S01]  /*0640*/  @!P1 LDG.E R21, desc[UR6][R4.64+0x100] ;  /* 0x0001000604159981 */ /* 0x000362000c1e1900 */
[----:B------:R-:W-:Y:S01]  /*0650*/  ISETP.GE.AND P1, PT, R14, R9, PT ;  /* 0x000000090e00720c */ /* 0x000fe20003f26270 */
[----:B------:R-:W-:-:S02]  /*0660*/  IMAD.MOV.U32 R29, RZ, RZ, -0x1 ;  /* 0xffffffffff1d7424 */ /* 0x000fc400078e00ff */
[----:B------:R1:W5:Y:S01]  /*0670*/  @!P5 LDG.E R28, desc[UR6][R4.64+0x300] ;  /* 0x00030006041cd981 */ /* 0x000362000c1e1900 */
        /* <DEDUP_REMOVED lines=24> */
[----:B------:R-:W-:Y:S01]  /*0800*/  IMAD.MOV.U32 R38, RZ, RZ, -0x1 ;  /* 0xffffffffff267424 */ /* 0x000fe200078e00ff */
[-C--:B------:R-:W-:Y:S01]  /*0810*/  ISETP.GE.AND P4, PT, R10, R9.reuse, PT ;  /* 0x000000090a00720c */ /* 0x080fe20003f86270 */
[C---:B------:R-:W-:Y:S01]  /*0820*/  VIADD R14, R15.reuse, 0x240 ;  /* 0x000002400f0e7836 */ /* 0x040fe20000000000 */
[----:B------:R1:W5:Y:S01]  /*0830*/  @!P3 LDG.E R31, desc[UR6][R4.64+0x580] ;  /* 0x00058006041fb981 */ /* 0x000362000c1e1900 */
[C---:B------:R-:W-:Y:S02]  /*0840*/  VIADD R10, R15.reuse, 0x280 ;  /* 0x000002800f0a7836 */ /* 0x040fe40000000000 */
[----:B------:R-:W-:Y:S01]  /*0850*/  IMAD.MOV.U32 R41, RZ, RZ, -0x1 ;  /* 0xffffffffff297424 */ /* 0x000fe200078e00ff */
[----:B------:R1:W5:Y:S01]  /*0860*/  @!P5 LDG.E R38, desc[UR6][R4.64+0x680] ;  /* 0x000680060426d981 */ /* 0x000362000c1e1900 */
[----:B------:R-:W-:Y:S01]  /*0870*/  IMAD.MOV.U32 R40, RZ, RZ, -0x1 ;  /* 0xffffffffff287424 */ /* 0x000fe200078e00ff */
[-C--:B------:R-:W-:Y:S01]  /*0880*/  ISETP.GE.AND P3, PT, R14, R9.reuse, PT ;  /* 0x000000090e00720c */ /* 0x080fe20003f66270 */
[C---:B------:R-:W-:Y:S01]  /*0890*/  VIADD R14, R15.reuse, 0x2a0 ;  /* 0x000002a00f0e7836 */ /* 0x040fe20000000000 */
[-C--:B------:R-:W-:Y:S01]  /*08a0*/  ISETP.GE.AND P5, PT, R10, R9.reuse, PT ;  /* 0x000000090a00720c */ /* 0x080fe20003fa6270 */
[----:B------:R-:W-:Y:S01]  /*08b0*/  VIADD R10, R15, 0x2c0 ;  /* 0x000002c00f0a7836 */ /* 0x000fe20000000000 */
[----:B------:R1:W5:Y:S02]  /*08c0*/  @!P6 LDG.E R41, desc[UR6][R4.64+0x700] ;  /* 0x000700060429e981 */ /* 0x000364000c1e1900 */
[----:B------:R-:W-:-:S02]  /*08d0*/  ISETP.GE.AND P6, PT, R14, R9, PT ;  /* 0x000000090e00720c */ /* 0x000fc40003fc6270 */
[----:B------:R1:W5:Y:S01]  /*08e0*/  @!P0 LDG.E R40, desc[UR6][R4.64+0x780] ;  /* 0x0007800604288981 */ /* 0x000362000c1e1900 */
[----:B------:R-:W-:Y:S01]  /*08f0*/  ISETP.GE.AND P0, PT, R10, R9, PT ;  /* 0x000000090a00720c */ /* 0x000fe20003f06270 */
[----:B------:R-:W-:Y:S02]  /*0900*/  IMAD.MOV.U32 R43, RZ, RZ, -0x1 ;  /* 0xffffffffff2b7424 */ /* 0x000fe400078e00ff */
[----:B------:R-:W-:Y:S02]  /*0910*/  IMAD.MOV.U32 R42, RZ, RZ, -0x1 ;  /* 0xffffffffff2a7424 */ /* 0x000fe400078e00ff */
[----:B------:R-:W-:Y:S02]  /*0920*/  IMAD.MOV.U32 R35, RZ, RZ, -0x1 ;  /* 0xffffffffff237424 */ /* 0x000fe400078e00ff */
[----:B------:R-:W-:Y:S01]  /*0930*/  IMAD.MOV.U32 R24, RZ, RZ, -0x1 ;  /* 0xffffffffff187424 */ /* 0x000fe200078e00ff */
[----:B------:R1:W5:Y:S01]  /*0940*/  @!P1 LDG.E R43, desc[UR6][R4.64+0x800] ;  /* 0x00080006042b9981 */ /* 0x000362000c1e1900 */
[----:B------:R-:W-:-:S02]  /*0950*/  IMAD.MOV.U32 R37, RZ, RZ, -0x1 ;  /* 0xffffffffff257424 */ /* 0x000fc400078e00ff */
[----:B------:R-:W-:Y:S01]  /*0960*/  IMAD.MOV.U32 R36, RZ, RZ, -0x1 ;  /* 0xffffffffff247424 */ /* 0x000fe200078e00ff */
[----:B------:R1:W5:Y:S01]  /*0970*/  @!P2 LDG.E R42, desc[UR6][R4.64+0x880] ;  /* 0x00088006042aa981 */ /* 0x000362000c1e1900 */
[----:B------:R-:W-:-:S03]  /*0980*/  IMAD.MOV.U32 R39, RZ, RZ, -0x1 ;  /* 0xffffffffff277424 */ /* 0x000fc600078e00ff */
[----:B------:R1:W5:Y:S04]  /*0990*/  @!P3 LDG.E R35, desc[UR6][R4.64+0x900] ;  /* 0x000900060423b981 */ /* 0x000368000c1e1900 */
[----:B------:R1:W5:Y:S04]  /*09a0*/  @!P4 LDG.E R24, desc[UR6][R4.64+0x980] ;  /* 0x000980060418c981 */ /* 0x000368000c1e1900 */
[----:B------:R1:W5:Y:S04]  /*09b0*/  @!P5 LDG.E R37, desc[UR6][R4.64+0xa00] ;  /* 0x000a00060425d981 */ /* 0x000368000c1e1900 */
[----:B------:R1:W5:Y:S04]  /*09c0*/  @!P6 LDG.E R36, desc[UR6][R4.64+0xa80] ;  /* 0x000a80060424e981 */ /* 0x000368000c1e1900 */
[----:B------:R1:W5:Y:S02]  /*09d0*/  @!P0 LDG.E R39, desc[UR6][R4.64+0xb00] ;  /* 0x000b000604278981 */ /* 0x000364000c1e1900 */
.L_x_3:
[----:B01----:R-:W-:Y:S01]  /*09e0*/  VIMNMX R5, PT, PT, R12, 0xe0, !PT ;  /* 0x000000e00c057848 */ /* 0x003fe20007fe0100 */
[----:B------:R-:W-:Y:S01]  /*09f0*/  BSSY.RECONVERGENT B0, `(.L_x_4) ;  /* 0x0000023000007945 */ /* 0x000fe20003800200 */
[----:B------:R-:W-:Y:S02]  /*0a00*/  IMAD.SHL.U32 R8, R8, 0x400, RZ ;  /* 0x0000040008087824 */ /* 0x000fe400078e00ff */
[----:B------:R-:W-:-:S04]  /*0a10*/  IADD3 R5, PT, PT, R5, 0x1f, -R12 ;  /* 0x0000001f05057810 */ /* 0x000fc80007ffe80c */
[C---:B------:R-:W-:Y:S02]  /*0a20*/  ISETP.GE.U32.AND P0, PT, R5.reuse, 0x1e0, PT ;  /* 0x000001e00500780c */ /* 0x040fe40003f06070 */
[----:B------:R-:W-:Y:S01]  /*0a30*/  LEA.HI R9, R5, 0x1, RZ, 0x1b ;  /* 0x0000000105097811 */ /* 0x000fe200078fd8ff */
[----:B------:R-:W-:-:S03]  /*0a40*/  IMAD.MOV.U32 R5, RZ, RZ, R12 ;  /* 0x000000ffff057224 */ /* 0x000fc600078e000c */
[----:B------:R-:W-:-:S04]  /*0a50*/  LOP3.LUT R14, R9, 0xf, RZ, 0xc0, !PT ;  /* 0x0000000f090e7812 */ /* 0x000fc800078ec0ff */
[----:B------:R-:W-:-:S03]  /*0a60*/  ISETP.NE.AND P1, PT, R14, RZ, PT ;  /* 0x000000ff0e00720c */ /* 0x000fc60003f25270 */
[----:B------:R-:W-:Y:S10]  /*0a70*/  @!P0 BRA `(.L_x_5) ;  /* 0x0000000000688947 */ /* 0x000ff40003800000 */
[----:B------:R-:W-:Y:S01]  /*0a80*/  IMAD R10, R12, 0x4, R8 ;  /* 0x000000040c0a7824 */ /* 0x000fe200078e0208 */
[----:B------:R-:W-:Y:S01]  /*0a90*/  LOP3.LUT R4, R9, 0xffffff0, RZ, 0xc0, !PT ;  /* 0x0ffffff009047812 */ /* 0x000fe200078ec0ff */
[----:B------:R-:W-:-:S03]  /*0aa0*/  IMAD.MOV.U32 R5, RZ, RZ, R12 ;  /* 0x000000ffff057224 */ /* 0x000fc600078e000c */
[----:B------:R-:W-:Y:S01]  /*0ab0*/  IADD3 R10, PT, PT, R10, 0x400, R13 ;  /* 0x000004000a0a7810 */ /* 0x000fe20007ffe00d */
[----:B------:R-:W-:-:S07]  /*0ac0*/  IMAD.MOV R4, RZ, RZ, -R4 ;  /* 0x000000ffff047224 */ /* 0x000fce00078e0a04 */
.L_x_6:
[----:B------:R-:W-:Y:S01]  /*0ad0*/  VIADD R4, R4, 0x10 ;  /* 0x0000001004047836 */ /* 0x000fe20000000000 */
[----:B------:R-:W-:Y:S01]  /*0ae0*/  STS [R10+-0x400], RZ ;  /* 0xfffc00ff0a007388 */ /* 0x000fe20000000800 */
[----:B------:R-:W-:-:S03]  /*0af0*/  VIADD R5, R5, 0x200 ;  /* 0x0000020005057836 */ /* 0x000fc60000000000 */
[----:B------:R-:W-:Y:S01]  /*0b00*/  ISETP.NE.AND P0, PT, R4, RZ, PT ;  /* 0x000000ff0400720c */ /* 0x000fe20003f05270 */
[----:B------:R-:W-:Y:S04]  /*0b10*/  STS [R10+-0x380], RZ ;  /* 0xfffc80ff0a007388 */ /* 0x000fe80000000800 */
[----:B------:R-:W-:Y:S04]  /*0b20*/  STS [R10+-0x300], RZ ;  /* 0xfffd00ff0a007388 */ /* 0x000fe80000000800 */
[----:B------:R-:W-:Y:S04]  /*0b30*/  STS [R10+-0x280], RZ ;  /* 0xfffd80ff0a007388 */ /* 0x000fe80000000800 */
[----:B------:R-:W-:Y:S04]  /*0b40*/  STS [R10+-0x200], RZ ;  /* 0xfffe00ff0a007388 */ /* 0x000fe80000000800 */
[----:B------:R-:W-:Y:S04]  /*0b50*/  STS [R10+-0x180], RZ ;  /* 0xfffe80ff0a007388 */ /* 0x000fe80000000800 */
[----:B------:R-:W-:Y:S04]  /*0b60*/  STS [R10+-0x100], RZ ;  /* 0xffff00ff0a007388 */ /* 0x000fe80000000800 */
[----:B------:R-:W-:Y:S04]  /*0b70*/  STS [R10+-0x80], RZ ;  /* 0xffff80ff0a007388 */ /* 0x000fe80000000800 */
[----:B------:R-:W-:Y:S04]  /*0b80*/  STS [R10], RZ ;  /* 0x000000ff0a007388 */ /* 0x000fe80000000800 */
[----:B------:R-:W-:Y:S04]  /*0b90*/  STS [R10+0x80], RZ ;  /* 0x000080ff0a007388 */ /* 0x000fe80000000800 */
[----:B------:R-:W-:Y:S04]  /*0ba0*/  STS [R10+0x100], RZ ;  /* 0x000100ff0a007388 */ /* 0x000fe80000000800 */
[----:B------:R-:W-:Y:S04]  /*0bb0*/  STS [R10+0x180], RZ ;  /* 0x000180ff0a007388 */ /* 0x000fe80000000800 */
[----:B------:R-:W-:Y:S04]  /*0bc0*/  STS [R10+0x200], RZ ;  /* 0x000200ff0a007388 */ /* 0x000fe80000000800 */
[----:B------:R-:W-:Y:S04]  /*0bd0*/  STS [R10+0x280], RZ ;  /* 0x000280ff0a007388 */ /* 0x000fe80000000800 */
[----:B------:R-:W-:Y:S04]  /*0be0*/  STS [R10+0x300], RZ ;  /* 0x000300ff0a007388 */ /* 0x000fe80000000800 */
[----:B------:R0:W-:Y:S02]  /*0bf0*/  STS [R10+0x380], RZ ;  /* 0x000380ff0a007388 */ /* 0x0001e40000000800 */
[----:B0-----:R-:W-:Y:S01]  /*0c00*/  VIADD R10, R10, 0x800 ;  /* 0x000008000a0a7836 */ /* 0x001fe20000000000 */
[----:B------:R-:W-:Y:S06]  /*0c10*/  @P0 BRA `(.L_x_6) ;  /* 0xfffffffc00ac0947 */ /* 0x000fec000383ffff */
.L_x_5:
[----:B------:R-:W-:Y:S05]  /*0c20*/  BSYNC.RECONVERGENT B0 ;  /* 0x0000000000007941 */ /* 0x000fea0003800200 */
.L_x_4:
[----:B------:R-:W-:Y:S01]  /*0c30*/  BSSY.RECONVERGENT B0, `(.L_x_7) ;  /* 0x0000026000007945 */ /* 0x000fe20003800200 */
[----:B------:R-:W-:-:S03]  /*0c40*/  IMAD.IADD R4, R13, 0x1, R8 ;  /* 0x000000010d047824 */ /* 0x000fc600078e0208 */
[----:B------:R-:W-:Y:S05]  /*0c50*/  @!P1 BRA `(.L_x_8) ;  /* 0x00000000008c9947 */ /* 0x000fea0003800000 */
[----:B------:R-:W-:Y:S01]  /*0c60*/  ISETP.GE.U32.AND P0, PT, R14, 0x8, PT ;  /* 0x000000080e00780c */ /* 0x000fe20003f06070 */
[----:B------:R-:W-:Y:S01]  /*0c70*/  BSSY.RECONVERGENT B1, `(.L_x_9) ;  /* 0x000000e000017945 */ /* 0x000fe20003800200 */
[----:B------:R-:W-:-:S04]  /*0c80*/  LOP3.LUT R15, R9, 0x7, RZ, 0xc0, !PT ;  /* 0x00000007090f7812 */ /* 0x000fc800078ec0ff */
[----:B------:R-:W-:-:S07]  /*0c90*/  ISETP.NE.AND P1, PT, R15, RZ, PT ;  /* 0x000000ff0f00720c */ /* 0x000fce0003f25270 */
[----:B------:R-:W-:Y:S06]  /*0ca0*/  @!P0 BRA `(.L_x_10) ;  /* 0x0000000000288947 */ /* 0x000fec0003800000 */
[C---:B------:R-:W-:Y:S02]  /*0cb0*/  IMAD R10, R5.reuse, 0x4, R4 ;  /* 0x00000004050a7824 */ /* 0x040fe400078e0204 */
[----:B------:R-:W-:-:S03]  /*0cc0*/  VIADD R5, R5, 0x100 ;  /* 0x0000010005057836 */ /* 0x000fc60000000000 */
[----:B------:R0:W-:Y:S04]  /*0cd0*/  STS [R10], RZ ;  /* 0x000000ff0a007388 */ /* 0x0001e80000000800 */
[----:B------:R0:W-:Y:S04]  /*0ce0*/  STS [R10+0x80], RZ ;  /* 0x000080ff0a007388 */ /* 0x0001e80000000800 */
[----:B------:R0:W-:Y:S04]  /*0cf0*/  STS [R10+0x100], RZ ;  /* 0x000100ff0a007388 */ /* 0x0001e80000000800 */
[----:B------:R0:W-:Y:S04]  /*0d00*/  STS [R10+0x180], RZ ;  /* 0x000180ff0a007388 */ /* 0x0001e80000000800 */
[----:B------:R0:W-:Y:S04]  /*0d10*/  STS [R10+0x200], RZ ;  /* 0x000200ff0a007388 */ /* 0x0001e80000000800 */
[----:B------:R0:W-:Y:S04]  /*0d20*/  STS [R10+0x280], RZ ;  /* 0x000280ff0a007388 */ /* 0x0001e80000000800 */
[----:B------:R0:W-:Y:S04]  /*0d30*/  STS [R10+0x300], RZ ;  /* 0x000300ff0a007388 */ /* 0x0001e80000000800 */
[----:B------:R0:W-:Y:S02]  /*0d40*/  STS [R10+0x380], RZ ;  /* 0x000380ff0a007388 */ /* 0x0001e40000000800 */
.L_x_10:
[----:B------:R-:W-:Y:S05]  /*0d50*/  BSYNC.RECONVERGENT B1 ;  /* 0x0000000000017941 */ /* 0x000fea0003800200 */
.L_x_9:
[----:B------:R-:W-:Y:S05]  /*0d60*/  @!P1 BRA `(.L_x_8) ;  /* 0x0000000000489947 */ /* 0x000fea0003800000 */
[----:B------:R-:W-:Y:S02]  /*0d70*/  ISETP.GE.U32.AND P0, PT, R15, 0x4, PT ;  /* 0x000000040f00780c */ /* 0x000fe40003f06070 */
[----:B------:R-:W-:-:S04]  /*0d80*/  LOP3.LUT R9, R9, 0x3, RZ, 0xc0, !PT ;  /* 0x0000000309097812 */ /* 0x000fc800078ec0ff */
[----:B------:R-:W-:-:S07]  /*0d90*/  ISETP.NE.AND P1, PT, R9, RZ, PT ;  /* 0x000000ff0900720c */ /* 0x000fce0003f25270 */
[C---:B------:R-:W-:Y:S02]  /*0da0*/  @P0 IMAD R4, R5.reuse, 0x4, R4 ;  /* 0x0000000405040824 */ /* 0x040fe400078e0204 */
[----:B------:R-:W-:-:S03]  /*0db0*/  @P0 VIADD R5, R5, 0x80 ;  /* 0x0000008005050836 */ /* 0x000fc60000000000 */
[----:B------:R1:W-:Y:S04]  /*0dc0*/  @P0 STS [R4], RZ ;  /* 0x000000ff04000388 */ /* 0x0003e80000000800 */
[----:B------:R1:W-:Y:S04]  /*0dd0*/  @P0 STS [R4+0x80], RZ ;  /* 0x000080ff04000388 */ /* 0x0003e80000000800 */
[----:B------:R1:W-:Y:S04]  /*0de0*/  @P0 STS [R4+0x100], RZ ;  /* 0x000100ff04000388 */ /* 0x0003e80000000800 */
[----:B------:R1:W-:Y:S01]  /*0df0*/  @P0 STS [R4+0x180], RZ ;  /* 0x000180ff04000388 */ /* 0x0003e20000000800 */
[----:B------:R-:W-:Y:S05]  /*0e00*/  @!P1 BRA `(.L_x_8) ;  /* 0x0000000000209947 */ /* 0x000fea0003800000 */
[----:B------:R-:W-:Y:S02]  /*0e10*/  IMAD R8, R5, 0x4, R8 ;  /* 0x0000000405087824 */ /* 0x000fe400078e0208 */
[----:B------:R-:W-:Y:S02]  /*0e20*/  IMAD.MOV R9, RZ, RZ, -R9 ;  /* 0x000000ffff097224 */ /* 0x000fe400078e0a09 */
[----:B------:R-:W-:-:S07]  /*0e30*/  IMAD.IADD R8, R13, 0x1, R8 ;  /* 0x000000010d087824 */ /* 0x000fce00078e0208 */
.L_x_11:
[----:B------:R-:W-:Y:S01]  /*0e40*/  VIADD R9, R9, 0x1 ;  /* 0x0000000109097836 */ /* 0x000fe20000000000 */
[----:B------:R2:W-:Y:S04]  /*0e50*/  STS [R8], RZ ;  /* 0x000000ff08007388 */ /* 0x0005e80000000800 */
[----:B------:R-:W-:Y:S01]  /*0e60*/  ISETP.NE.AND P0, PT, R9, RZ, PT ;  /* 0x000000ff0900720c */ /* 0x000fe20003f05270 */
[----:B--2---:R-:W-:-:S12]  /*0e70*/  VIADD R8, R8, 0x80 ;  /* 0x0000008008087836 */ /* 0x004fd80000000000 */
[----:B------:R-:W-:Y:S05]  /*0e80*/  @P0 BRA `(.L_x_11) ;  /* 0xfffffffc00ec0947 */ /* 0x000fea000383ffff */
.L_x_8:
[----:B------:R-:W-:Y:S05]  /*0e90*/  BSYNC.RECONVERGENT B0 ;  /* 0x0000000000007941 */ /* 0x000fea0003800200 */
.L_x_7:
[----:B------:R-:W2:Y:S01]  /*0ea0*/  LDCU UR4, c[0x0][0x3c8] ;  /* 0x00007900ff0477ac */ /* 0x000ea20008000800 */
[C---:B------:R-:W-:Y:S01]  /*0eb0*/  IMAD.SHL.U32 R8, R3.reuse, 0x20, RZ ;  /* 0x0000002003087824 */ /* 0x040fe200078e00ff */
[----:B-1----:R-:W1:Y:S01]  /*0ec0*/  LDC.64 R4, c[0x0][0x380] ;  /* 0x0000e000ff047b82 */ /* 0x002e620000000a00 */
[C---:B------:R-:W-:Y:S01]  /*0ed0*/  ISETP.GT.U32.AND P2, PT, R3.reuse, 0xff, PT ;  /* 0x000000ff0300780c */ /* 0x040fe20003f44070 */
[----:B------:R-:W3:Y:S01]  /*0ee0*/  LDCU UR8, c[0x0][0x3c4] ;  /* 0x00007880ff0877ac */ /* 0x000ee20008000800 */
[----:B------:R-:W-:Y:S01]  /*0ef0*/  BSSY.RECONVERGENT B0, `(.L_x_12) ;  /* 0x000008a000007945 */ /* 0x000fe20003800200 */
[----:B------:R-:W-:Y:S01]  /*0f00*/  LOP3.LUT R8, R8, 0x7c00, RZ, 0xc0, !PT ;  /* 0x00007c0008087812 */ /* 0x000fe200078ec0ff */
[----:B0-----:R-:W-:Y:S01]  /*0f10*/  IMAD R10, R3, 0x4, R13 ;  /* 0x00000004030a7824 */ /* 0x001fe200078e020d */
[----:B------:R-:W-:Y:S01]  /*0f20*/  UMOV UR5, 0xffffffff ;  /* 0xffffffff00057882 */ /* 0x000fe20000000000 */
[----:B------:R-:W-:Y:S01]  /*0f30*/  IMAD.MOV.U32 R44, RZ, RZ, RZ ;  /* 0x000000ffff2c7224 */ /* 0x000fe200078e00ff */
[----:B------:R-:W-:Y:S01]  /*0f40*/  P2R R90, PR, RZ, 0x4 ;  /* 0x00000004ff5a7803 */ /* 0x000fe20000000000 */
[----:B------:R-:W-:Y:S01]  /*0f50*/  IMAD.IADD R8, R13, 0x1, R8 ;  /* 0x000000010d087824 */ /* 0x000fe200078e0208 */
[----:B--2---:R-:W-:Y:S01]  /*0f60*/  USHF.L.U32 UR4, UR5, UR4, URZ ;  /* 0x0000000405047299 */ /* 0x004fe200080006ff */
[----:B---3-5:R-:W-:-:S02]  /*0f70*/  SHF.R.U32.HI R17, RZ, UR8, R19 ;  /* 0x00000008ff117c19 */ /* 0x028fc40008011613 */
[----:B------:R-:W-:Y:S02]  /*0f80*/  SHF.R.U32.HI R73, RZ, UR8, R20 ;  /* 0x00000008ff497c19 */ /* 0x000fe40008011614 */
[----:B------:R-:W-:Y:S02]  /*0f90*/  SHF.R.U32.HI R71, RZ, UR8, R21 ;  /* 0x00000008ff477c19 */ /* 0x000fe40008011615 */
[----:B------:R-:W-:Y:S02]  /*0fa0*/  SHF.R.U32.HI R70, RZ, UR8, R25 ;  /* 0x00000008ff467c19 */ /* 0x000fe40008011619 */
[----:B------:R-:W-:Y:S02]  /*0fb0*/  SHF.R.U32.HI R69, RZ, UR8, R26 ;  /* 0x00000008ff457c19 */ /* 0x000fe4000801161a */
[----:B------:R-:W-:Y:S02]  /*0fc0*/  LOP3.LUT R17, R17, UR4, RZ, 0x30, !PT ;  /* 0x0000000411117c12 */ /* 0x000fe4000f8e30ff */
[----:B------:R-:W-:-:S02]  /*0fd0*/  SHF.R.U32.HI R67, RZ, UR8, R27 ;  /* 0x00000008ff437c19 */ /* 0x000fc4000801161b */
[----:B------:R-:W-:Y:S01]  /*0fe0*/  LOP3.LUT R73, R73, UR4, RZ, 0x30, !PT ;  /* 0x0000000449497c12 */ /* 0x000fe2000f8e30ff */
[----:B------:R-:W-:Y:S01]  /*0ff0*/  IMAD R85, R17, 0x4, R8 ;  /* 0x0000000411557824 */ /* 0x000fe200078e0208 */
[----:B------:R-:W-:Y:S01]  /*1000*/  SHF.R.U32.HI R66, RZ, UR8, R28 ;  /* 0x00000008ff427c19 */ /* 0x000fe2000801161c */
[----:B------:R-:W-:Y:S01]  /*1010*/  NOP ;  /* 0x0000000000007918 */ /* 0x000fe20000000000 */
[----:B------:R-:W-:Y:S01]  /*1020*/  LOP3.LUT R71, R71, UR4, RZ, 0x30, !PT ;  /* 0x0000000447477c12 */ /* 0x000fe2000f8e30ff */
[--C-:B------:R-:W-:Y:S01]  /*1030*/  IMAD R84, R73, 0x4, R8.reuse ;  /* 0x0000000449547824 */ /* 0x100fe200078e0208 */
[----:B------:R-:W-:Y:S01]  /*1040*/  SHF.R.U32.HI R64, RZ, UR8, R29 ;  /* 0x00000008ff407c19 */ /* 0x000fe2000801161d */
[----:B------:R0:W-:Y:S01]  /*1050*/  ATOMS.POPC.INC.32 RZ, [R85+URZ] ;  /* 0x0000000055ff7f8c */ /* 0x0001e2000d8000ff */
[----:B------:R-:W-:Y:S01]  /*1060*/  LOP3.LUT R70, R70, UR4, RZ, 0x30, !PT ;  /* 0x0000000446467c12 */ /* 0x000fe2000f8e30ff */
[----:B------:R-:W-:Y:S01]  /*1070*/  IMAD R83, R71, 0x4, R8 ;  /* 0x0000000447537824 */ /* 0x000fe200078e0208 */
[----:B------:R-:W-:Y:S01]  /*1080*/  SHF.R.U32.HI R63, RZ, UR8, R34 ;  /* 0x00000008ff3f7c19 */ /* 0x000fe20008011622 */
[----:B------:R0:W-:Y:S01]  /*1090*/  ATOMS.POPC.INC.32 RZ, [R84+URZ] ;  /* 0x0000000054ff7f8c */ /* 0x0001e2000d8000ff */
        /* <DEDUP_REMOVED lines=57> */
[--C-:B------:R-:W-:Y:S01]  /*1430*/  IMAD R54, R49, 0x4, R8.reuse ;  /* 0x0000000431367824 */ /* 0x100fe200078e0208 */
[----:B------:R-:W-:Y:S01]  /*1440*/  LOP3.LUT R16, R16, UR4, RZ, 0x30, !PT ;  /* 0x0000000410107c12 */ /* 0x000fe2000f8e30ff */
[----:B------:R0:W-:Y:S01]  /*1450*/  ATOMS.POPC.INC.32 RZ, [R57+URZ] ;  /* 0x0000000039ff7f8c */ /* 0x0001e2000d8000ff */
[----:B------:R-:W-:Y:S01]  /*1460*/  LOP3.LUT R14, R14, UR4, RZ, 0x30, !PT ;  /* 0x000000040e0e7c12 */ /* 0x000fe2000f8e30ff */
[--C-:B------:R-:W-:Y:S01]  /*1470*/  IMAD R50, R47, 0x4, R8.reuse ;  /* 0x000000042f327824 */ /* 0x100fe200078e0208 */
[----:B------:R-:W-:Y:S01]  /*1480*/  LOP3.LUT R15, R15, UR4, RZ, 0x30, !PT ;  /* 0x000000040f0f7c12 */ /* 0x000fe2000f8e30ff */
[--C-:B------:R-:W-:Y:S01]  /*1490*/  IMAD R23, R16, 0x4, R8.reuse ;  /* 0x0000000410177824 */ /* 0x100fe200078e0208 */
[----:B------:R-:W-:Y:S01]  /*14a0*/  LOP3.LUT R46, R46, UR4, RZ, 0x30, !PT ;  /* 0x000000042e2e7c12 */ /* 0x000fe2000f8e30ff */
[--C-:B------:R-:W-:Y:S01]  /*14b0*/  IMAD R22, R14, 0x4, R8.reuse ;  /* 0x000000040e167824 */ /* 0x100fe200078e0208 */
[----:B------:R0:W-:Y:S01]  /*14c0*/  ATOMS.POPC.INC.32 RZ, [R54+URZ] ;  /* 0x0000000036ff7f8c */ /* 0x0001e2000d8000ff */
[----:B------:R-:W-:-:S02]  /*14d0*/  IMAD R18, R15, 0x4, R8 ;  /* 0x000000040f127824 */ /* 0x000fc400078e0208 */
[----:B------:R-:W-:Y:S01]  /*14e0*/  IMAD R48, R46, 0x4, R8 ;  /* 0x000000042e307824 */ /* 0x000fe200078e0208 */
[----:B------:R0:W-:Y:S04]  /*14f0*/  ATOMS.POPC.INC.32 RZ, [R50+URZ] ;  /* 0x0000000032ff7f8c */ /* 0x0001e8000d8000ff */
[----:B------:R0:W-:Y:S04]  /*1500*/  ATOMS.POPC.INC.32 RZ, [R23+URZ] ;  /* 0x0000000017ff7f8c */ /* 0x0001e8000d8000ff */
[----:B------:R0:W-:Y:S04]  /*1510*/  ATOMS.POPC.INC.32 RZ, [R22+URZ] ;  /* 0x0000000016ff7f8c */ /* 0x0001e8000d8000ff */
[----:B------:R0:W-:Y:S04]  /*1520*/  ATOMS.POPC.INC.32 RZ, [R18+URZ] ;  /* 0x0000000012ff7f8c */ /* 0x0001e8000d8000ff */
[----:B------:R0:W-:Y:S01]  /*1530*/  ATOMS.POPC.INC.32 RZ, [R48+URZ] ;  /* 0x0000000030ff7f8c */ /* 0x0001e2000d8000ff */
[----:B------:R-:W-:Y:S06]  /*1540*/  BAR.SYNC.DEFER_BLOCKING 0x0 ;  /* 0x0000000000007b1d */ /* 0x000fec0000010000 */
[----:B-1----:R-:W-:Y:S05]  /*1550*/  @P2 BRA `(.L_x_13) ;  /* 0x00000000008c2947 */ /* 0x002fea0003800000 */
[----:B------:R-:W-:Y:S04]  /*1560*/  LDS R9, [R10] ;  /* 0x000000000a097984 */ /* 0x000fe80000000800 */
[----:B------:R-:W1:Y:S04]  /*1570*/  LDS R8, [R10+0x400] ;  /* 0x000400000a087984 */ /* 0x000e680000000800 */
[----:B------:R-:W2:Y:S04]  /*1580*/  LDS R44, [R10+0x800] ;  /* 0x000800000a2c7984 */ /* 0x000ea80000000800 */
[----:B------:R-:W3:Y:S04]  /*1590*/  LDS R86, [R10+0xc00] ;  /* 0x000c00000a567984 */ /* 0x000ee80000000800 */
[----:B------:R-:W4:Y:S04]  /*15a0*/  LDS R88, [R10+0x1000] ;  /* 0x001000000a587984 */ /* 0x000f280000000800 */
[----:B------:R-:W5:Y:S04]  /*15b0*/  LDS R92, [R10+0x1400] ;  /* 0x001400000a5c7984 */ /* 0x000f680000000800 */
[----:B------:R-:W0:Y:S04]  /*15c0*/  LDS R94, [R10+0x1800] ;  /* 0x001800000a5e7984 */ /* 0x000e280000000800 */
[----:B------:R-:W0:Y:S04]  /*15d0*/  LDS R96, [R10+0x1c00] ;  /* 0x001c00000a607984 */ /* 0x000e280000000800 */
[----:B------:R-:W0:Y:S04]  /*15e0*/  LDS R98, [R10+0x2000] ;  /* 0x002000000a627984 */ /* 0x000e280000000800 */
[----:B------:R-:W0:Y:S04]  /*15f0*/  LDS R100, [R10+0x2400] ;  /* 0x002400000a647984 */ /* 0x000e280000000800 */
[----:B------:R-:W0:Y:S01]  /*1600*/  LDS R102, [R10+0x2800] ;  /* 0x002800000a667984 */ /* 0x000e220000000800 */
[----:B-1----:R-:W-:-:S03]  /*1610*/  IMAD.IADD R45, R9, 0x1, R8 ;  /* 0x00000001092d7824 */ /* 0x002fc600078e0208 */
[----:B------:R-:W-:Y:S01]  /*1620*/  STS [R10+0x400], R9 ;  /* 0x000400090a007388 */ /* 0x000fe20000000800 */
[----:B--2---:R-:W-:-:S03]  /*1630*/  IMAD.IADD R81, R45, 0x1, R44 ;  /* 0x000000012d517824 */ /* 0x004fc600078e022c */
[----:B------:R-:W-:Y:S01]  /*1640*/  STS [R10+0x800], R45 ;  /* 0x0008002d0a007388 */ /* 0x000fe20000000800 */
[----:B---3--:R-:W-:-:S03]  /*1650*/  IMAD.IADD R87, R81, 0x1, R86 ;  /* 0x0000000151577824 */ /* 0x008fc600078e0256 */
[----:B------:R-:W1:Y:S01]  /*1660*/  LDS R44, [R10+0x2c00] ;  /* 0x002c00000a2c7984 */ /* 0x000e620000000800 */
[----:B----4-:R-:W-:-:S03]  /*1670*/  IMAD.IADD R89, R87, 0x1, R88 ;  /* 0x0000000157597824 */ /* 0x010fc600078e0258 */
[----:B------:R2:W-:Y:S01]  /*1680*/  STS [R10+0xc00], R81 ;  /* 0x000c00510a007388 */ /* 0x0005e20000000800 */
[----:B-----5:R-:W-:-:S03]  /*1690*/  IMAD.IADD R91, R89, 0x1, R92 ;  /* 0x00000001595b7824 */ /* 0x020fc600078e025c */
[----:B------:R2:W-:Y:S01]  /*16a0*/  STS [R10+0x1000], R87 ;  /* 0x001000570a007388 */ /* 0x0005e20000000800 */
[----:B0-----:R-:W-:-:S03]  /*16b0*/  IMAD.IADD R93, R91, 0x1, R94 ;  /* 0x000000015b5d7824 */ /* 0x001fc600078e025e */
[----:B------:R2:W-:Y:S01]  /*16c0*/  STS [R10+0x1400], R89 ;  /* 0x001400590a007388 */ /* 0x0005e20000000800 */
[----:B------:R-:W-:-:S03]  /*16d0*/  IMAD.IADD R95, R93, 0x1, R96 ;  /* 0x000000015d5f7824 */ /* 0x000fc600078e0260 */
[----:B------:R2:W-:Y:S01]  /*16e0*/  STS [R10+0x1800], R91 ;  /* 0x0018005b0a007388 */ /* 0x0005e20000000800 */
[----:B------:R-:W-:-:S03]  /*16f0*/  IMAD.IADD R97, R95, 0x1, R98 ;  /* 0x000000015f617824 */ /* 0x000fc600078e0262 */
[----:B------:R2:W-:Y:S01]  /*1700*/  STS [R10+0x1c00], R93 ;  /* 0x001c005d0a007388 */ /* 0x0005e20000000800 */
[----:B------:R-:W-:-:S03]  /*1710*/  IMAD.IADD R99, R97, 0x1, R100 ;  /* 0x0000000161637824 */ /* 0x000fc600078e0264 */
[----:B------:R2:W-:Y:S01]  /*1720*/  STS [R10+0x2000], R95 ;  /* 0x0020005f0a007388 */ /* 0x0005e20000000800 */
[----:B------:R-:W-:-:S03]  /*1730*/  IMAD.IADD R101, R99, 0x1, R102 ;  /* 0x0000000163657824 */ /* 0x000fc600078e0266 */
[----:B------:R2:W-:Y:S04]  /*1740*/  STS [R10+0x2400], R97 ;  /* 0x002400610a007388 */ /* 0x0005e80000000800 */
[----:B------:R2:W-:Y:S04]  /*1750*/  STS [R10+0x2800], R99 ;  /* 0x002800630a007388 */ /* 0x0005e80000000800 */
[----:B------:R2:W-:Y:S04]  /*1760*/  STS [R10], RZ ;  /* 0x000000ff0a007388 */ /* 0x0005e80000000800 */
[----:B------:R2:W-:Y:S01]  /*1770*/  STS [R10+0x2c00], R101 ;  /* 0x002c00650a007388 */ /* 0x0005e20000000800 */
[----:B-1----:R-:W-:-:S07]  /*1780*/  IMAD.IADD R44, R101, 0x1, R44 ;  /* 0x00000001652c7824 */ /* 0x002fce00078e022c */
.L_x_13:
[----:B------:R-:W-:Y:S05]  /*1790*/  BSYNC.RECONVERGENT B0 ;  /* 0x0000000000007941 */ /* 0x000fea0003800200 */
.L_x_12:
[C---:B------:R-:W-:Y:S01]  /*17a0*/  ISETP.NE.AND P0, PT, R44.reuse, 0x2280, PT ;  /* 0x000022802c00780c */ /* 0x040fe20003f05270 */
[----:B------:R-:W-:Y:S01]  /*17b0*/  IMAD R45, R7, 0x100, R3 ;  /* 0x00000100072d7824 */ /* 0x000fe200078e0203 */
[----:B--2---:R-:W-:Y:S01]  /*17c0*/  @!P2 LOP3.LUT R81, R44, 0x40000000, RZ, 0xfc, !PT ;  /* 0x400000002c51a812 */ /* 0x004fe200078efcff */
[----:B------:R-:W-:Y:S01]  /*17d0*/  IMAD R11, R11, 0x17, RZ ;  /* 0x000000170b0b7824 */ /* 0x000fe200078e02ff */
[----:B------:R-:W-:Y:S01]  /*17e0*/  ISETP.LT.U32.AND P0, PT, R3, 0x100, !P0 ;  /* 0x000001000300780c */ /* 0x000fe20004701070 */
[----:B------:R-:W-:-:S03]  /*17f0*/  IMAD.WIDE R4, R45, 0x4, R4 ;  /* 0x000000042d047825 */ /* 0x000fc600078e0204 */
[----:B------:R-:W-:Y:S02]  /*1800*/  LOP3.LUT R9, R11, R6, RZ, 0xfc, !PT ;  /* 0x000000060b097212 */ /* 0x000fe400078efcff */
[----:B------:R1:W-:Y:S07]  /*1810*/  @!P2 STG.E.STRONG.SYS desc[UR6][R4.64], R81 ;  /* 0x000000510400a986 */ /* 0x0003ee000c115906 */
[----:B------:R-:W-:Y:S06]  /*1820*/  BAR.RED.OR.DEFER_BLOCKING 0x0, P0 ;  /* 0x0000000000007b1d */ /* 0x000fec0000014800 */
[----:B------:R-:W2:Y:S01]  /*1830*/  B2R.RESULT RZ, P0 ;  /* 0x0000000000ff731c */ /* 0x000ea20000004000 */
[----:B------:R-:W-:-:S05]  /*1840*/  IADD3 R6, P1, PT, R0, R9, RZ ;  /* 0x0000000900067210 */ /* 0x000fca0007f3e0ff */
[----:B------:R-:W-:Y:S02]  /*1850*/  IMAD.X R87, RZ, RZ, RZ, P1 ;  /* 0x000000ffff577224 */ /* 0x000fe400008e06ff */
[----:B------:R-:W-:-:S03]  /*1860*/  IMAD.SHL.U32 R8, R6, 0x4, RZ ;  /* 0x0000000406087824 */ /* 0x000fc600078e00ff */
[----:B------:R-:W-:Y:S01]  /*1870*/  SHF.L.U64.HI R6, R6, 0x2, R87 ;  /* 0x0000000206067819 */ /* 0x000fe20000010257 */
[----:B-12---:R-:W-:Y:S06]  /*1880*/  @!P0 BRA `(.L_x_14) ;  /* 0x0000001400c08947 */ /* 0x006fec0003800000 */
[----:B------:R-:W1:Y:S01]  /*1890*/  LDCU.64 UR8, c[0x0][0x3b8] ;  /* 0x00007700ff0877ac */ /* 0x000e620008000a00 */
[----:B------:R-:W-:Y:S01]  /*18a0*/  BSSY B1, `(.L_x_15) ;  /* 0x000002d000017945 */ /* 0x000fe20003800000 */
[----:B-1----:R-:W-:-:S04]  /*18b0*/  IADD3 R14, P0, PT, R8, UR8, RZ ;  /* 0x00000008080e7c10 */ /* 0x002fc8000ff1e0ff */
[----:B------:R-:W-:Y:S01]  /*18c0*/  IADD3.X R15, PT, PT, R6, UR9, RZ, P0, !PT ;  /* 0x00000009060f7c10 */ /* 0x000fe200087fe4ff */
[----:B------:R-:W-:Y:S08]  /*18d0*/  @P2 BRA `(.L_x_16) ;  /* 0x0000000000a42947 */ /* 0x000ff00003800000 */
[----:B0-----:R-:W0:Y:S02]  /*18e0*/  LDC.64 R22, c[0x0][0x398] ;  /* 0x0000e600ff167b82 */ /* 0x001e240000000a00 */
[----:B0-----:R-:W-:-:S06]  /*18f0*/  IMAD.WIDE.U32 R22, R3, 0x4, R22 ;  /* 0x0000000403167825 */ /* 0x001fcc00078e0016 */
[----:B------:R-:W2:Y:S01]  /*1900*/  LDG.E R22, desc[UR6][R22.64] ;  /* 0x0000000616167981 */ /* 0x000ea2000c1e1900 */
[----:B------:R-:W-:Y:S01]  /*1910*/  ISETP.GT.U32.AND P0, PT, R3, R17, PT ;  /* 0x000000110300720c */ /* 0x000fe20003f04070 */
[----:B------:R-:W-:-:S03]  /*1920*/  IMAD.MOV.U32 R6, RZ, RZ, R44 ;  /* 0x000000ffff067224 */ /* 0x000fc600078e002c */
[----:B------:R-:W-:Y:S02]  /*1930*/  SEL R11, RZ, 0x2280, !P0 ;  /* 0x00002280ff0b7807 */ /* 0x000fe40004000000 */
[----:B------:R-:W-:-:S03]  /*1940*/  ISETP.GE.AND P0, PT, R7, 0x1, PT ;  /* 0x000000010700780c */ /* 0x000fc60003f06270 */
[----:B--2---:R-:W-:-:S05]  /*1950*/  IMAD.IADD R11, R22, 0x1, -R11 ;  /* 0x00000001160b7824 */ /* 0x004fca00078e0a0b */
[----:B------:R0:W-:Y:S05]  /*1960*/  STS [R10+0x8a00], R11 ;  /* 0x008a000b0a007388 */ /* 0x0001ea0000000800 */
[----:B------:R-:W-:Y:S05]  /*1970*/  @!P0 BRA `(.L_x_17) ;  /* 0x00000000006c8947 */ /* 0x000fea0003800000 */
[----:B------:R-:W-:Y:S01]  /*1980*/  BSSY B0, `(.L_x_18) ;  /* 0x0000019000007945 */ /* 0x000fe20003800000 */
[----:B------:R-:W-:Y:S02]  /*1990*/  IMAD.MOV.U32 R8, RZ, RZ, -0x1 ;  /* 0xffffffffff087424 */ /* 0x000fe400078e00ff */
[----:B0-----:R-:W-:Y:S02]  /*19a0*/  IMAD.MOV.U32 R11, RZ, RZ, R7 ;  /* 0x000000ffff0b7224 */ /* 0x001fe400078e0007 */
[----:B------:R-:W-:-:S07]  /*19b0*/  IMAD.MOV.U32 R6, RZ, RZ, R44 ;  /* 0x000000ffff067224 */ /* 0x000fce00078e002c */
.L_x_22:
[----:B------:R-:W0:Y:S01]  /*19c0*/  LDC.64 R22, c[0x0][0x380] ;  /* 0x0000e000ff167b82 */ /* 0x000e220000000a00 */
[----:B------:R-:W-:Y:S01]  /*19d0*/  VIADD R47, R11, 0xffffffff ;  /* 0xffffffff0b2f7836 */ /* 0x000fe20000000000 */
[----:B------:R-:W-:Y:S03]  /*19e0*/  BSSY B2, `(.L_x_19) ;  /* 0x0000008000027945 */ /* 0x000fe60003800000 */
[----:B------:R-:W-:-:S04]  /*19f0*/  IMAD R45, R47, 0x100, R3 ;  /* 0x000001002f2d7824 */ /* 0x000fc800078e0203 */
[----:B0-----:R-:W-:-:S07]  /*1a00*/  IMAD.WIDE R22, R45, 0x4, R22 ;  /* 0x000000042d167825 */ /* 0x001fce00078e0216 */
.L_x_20:
[----:B------:R-:W-:Y:S05]  /*1a10*/  YIELD ;  /* 0x0000000000007946 */ /* 0x000fea0003800000 */
[----:B------:R0:W-:Y:S06]  /*1a20*/  MEMBAR.SC.CTA ;  /* 0x0000000000007992 */ /* 0x0001ec0000000000 */
[----:B0-----:R-:W2:Y:S02]  /*1a30*/  LDG.E.STRONG.SYS R12, desc[UR6][R22.64] ;  /* 0x00000006160c7981 */ /* 0x001ea4000c1f5900 */
[----:B--2---:R-:W-:-:S13]  /*1a40*/  ISETP.NE.AND P0, PT, R12, RZ, PT ;  /* 0x000000ff0c00720c */ /* 0x004fda0003f05270 */
[----:B------:R-:W-:Y:S05]  /*1a50*/  @!P0 BRA `(.L_x_20) ;  /* 0xfffffffc00ec8947 */ /* 0x000fea000383ffff */
[----:B------:R-:W-:Y:S05]  /*1a60*/  BSYNC B2 ;  /* 0x0000000000027941 */ /* 0x000fea0003800000 */
.L_x_19:
[----:B------:R-:W-:Y:S01]  /*1a70*/  BSSY.RECONVERGENT B2, `(.L_x_21) ;  /* 0x0000006000027945 */ /* 0x000fe20003800200 */
[C---:B------:R-:W-:Y:S02]  /*1a80*/  ISETP.GT.AND P0, PT, R12.reuse, -0x1, PT ;  /* 0xffffffff0c00780c */ /* 0x040fe40003f04270 */
[----:B------:R-:W-:Y:S01]  /*1a90*/  LOP3.LUT R23, R12, 0x3fffffff, RZ, 0xc0, !PT ;  /* 0x3fffffff0c177812 */ /* 0x000fe200078ec0ff */
[----:B------:R-:W-:Y:S05]  /*1aa0*/  WARPSYNC.EXCLUSIVE R8 ;  /* 0x0000000008007348 */ /* 0x000fea0003a00000 */
[----:B------:R-:W-:-:S05]  /*1ab0*/  IMAD.IADD R6, R23, 0x1, R6 ;  /* 0x0000000117067824 */ /* 0x000fca00078e0206 */
[----:B------:R-:W-:-:S07]  /*1ac0*/  VOTE.ANY R8, PT, P0 ;  /* 0x0000000000087806 */ /* 0x000fce00000e0100 */
[----:B------:R-:W-:Y:S05]  /*1ad0*/  BSYNC.RECONVERGENT B2 ;  /* 0x0000000000027941 */ /* 0x000fea0003800200 */
.L_x_21:
[----:B------:R-:W-:Y:S01]  /*1ae0*/  ISETP.GT.U32.AND P1, PT, R11, 0x1, PT ;  /* 0x000000010b00780c */ /* 0x000fe20003f24070 */
[----:B------:R-:W-:-:S12]  /*1af0*/  IMAD.MOV.U32 R11, RZ, RZ, R47 ;  /* 0x000000ffff0b7224 */ /* 0x000fd800078e002f */
[----:B------:R-:W-:Y:S05]  /*1b00*/  @P0 BRA P1, `(.L_x_22) ;  /* 0xfffffffc00ac0947 */ /* 0x000fea000083ffff */
[----:B------:R-:W-:Y:S05]  /*1b10*/  BSYNC B0 ;  /* 0x0000000000007941 */ /* 0x000fea0003800000 */
.L_x_18:
[----:B------:R1:W2:Y:S02]  /*1b20*/  LDS R11, [R10+0x8a00] ;  /* 0x008a00000a0b7984 */ /* 0x0002a40000000800 */
.L_x_17:
[----:B------:R-:W-:Y:S02]  /*1b30*/  LOP3.LUT R23, R6, 0x80000000, RZ, 0xfc, !PT ;  /* 0x8000000006177812 */ /* 0x000fe400078efcff */
[----:B0-2---:R-:W-:-:S03]  /*1b40*/  IADD3 R11, PT, PT, R11, R6, -R44 ;  /* 0x000000060b0b7210 */ /* 0x005fc60007ffe82c */
[----:B------:R2:W-:Y:S04]  /*1b50*/  STG.E.STRONG.SYS desc[UR6][R4.64], R23 ;  /* 0x0000001704007986 */ /* 0x0005e8000c115906 */
[----:B------:R2:W-:Y:S02]  /*1b60*/  STS [R10+0x8a00], R11 ;  /* 0x008a000b0a007388 */ /* 0x0005e40000000800 */
.L_x_16:
[----:B------:R-:W-:Y:S05]  /*1b70*/  BSYNC B1 ;  /* 0x0000000000017941 */ /* 0x000fea0003800000 */
.L_x_15:
[----:B--2---:R-:W2:Y:S01]  /*1b80*/  LDC.64 R4, c[0x0][0x390] ;  /* 0x0000e400ff047b82 */ /* 0x004ea20000000a00 */
[----:B------:R-:W-:Y:S02]  /*1b90*/  VIADD R8, R0, 0x2280 ;  /* 0x0000228000087836 */ /* 0x000fe40000000000 */
[----:B------:R-:W-:-:S05]  /*1ba0*/  IMAD R13, R17, 0x4, R13 ;  /* 0x00000004110d7824 */ /* 0x000fca00078e020d */
[----:B------:R-:W3:Y:S01]  /*1bb0*/  LDC R59, c[0x0][0x3c0] ;  /* 0x0000f000ff3b7b82 */ /* 0x000ee20000000800 */
[----:B--2---:R-:W-:Y:S02]  /*1bc0*/  ISETP.EQ.U32.AND P1, PT, R4, RZ, PT ;  /* 0x000000ff0400720c */ /* 0x004fe40003f22070 */
[----:B---3--:R-:W-:-:S04]  /*1bd0*/  ISETP.GE.AND P0, PT, R8, R59, PT ;  /* 0x0000003b0800720c */ /* 0x008fc80003f06270 */
[----:B------:R-:W-:-:S04]  /*1be0*/  ISETP.EQ.OR.EX P0, PT, R5, RZ, !P0, P1 ;  /* 0x000000ff0500720c */ /* 0x000fc80004702710 */
[----:B------:R-:W-:-:S13]  /*1bf0*/  ISETP.GT.U32.OR P0, PT, R3, 0xff, P0 ;  /* 0x000000ff0300780c */ /* 0x000fda0000704470 */
[----:B------:R-:W-:Y:S05]  /*1c00*/  @P0 BRA `(.L_x_23) ;  /* 0x0000000000200947 */ /* 0x000fea0003800000 */
[----:B------:R-:W2:Y:S01]  /*1c10*/  LDS R11, [R10+0x8a00] ;  /* 0x008a00000a0b7984 */ /* 0x000ea20000000800 */
[----:B------:R-:W3:Y:S01]  /*1c20*/  LDC.64 R4, c[0x0][0x390] ;  /* 0x0000e400ff047b82 */ /* 0x000ee20000000a00 */
[----:B------:R-:W-:Y:S01]  /*1c30*/  ISETP.GT.U32.AND P0, PT, R3, R17, PT ;  /* 0x000000110300720c */ /* 0x000fe20003f04070 */
[----:B------:R-:W-:-:S12]  /*1c40*/  VIADD R6, R44, 0x2280 ;  /* 0x000022802c067836 */ /* 0x000fd80000000000 */
[----:B------:R-:W-:Y:S02]  /*1c50*/  @!P0 IMAD.MOV R6, RZ, RZ, R44 ;  /* 0x000000ffff068224 */ /* 0x000fe400078e022c */
[----:B---3--:R-:W-:-:S04]  /*1c60*/  IMAD.WIDE.U32 R2, R3, 0x4, R4 ;  /* 0x0000000403027825 */ /* 0x008fc800078e0004 */
[----:B--2---:R-:W-:-:S05]  /*1c70*/  IMAD.IADD R5, R11, 0x1, R6 ;  /* 0x000000010b057824 */ /* 0x004fca00078e0206 */
[----:B------:R2:W-:Y:S02]  /*1c80*/  STG.E desc[UR6][R2.64], R5 ;  /* 0x0000000502007986 */ /* 0x0005e4000c101906 */
.L_x_23:
[----:B------:R-:W-:Y:S05]  /*1c90*/  WARPSYNC.ALL ;  /* 0x0000000000007948 */ /* 0x000fea0003800000 */
[----:B------:R-:W-:Y:S01]  /*1ca0*/  BAR.SYNC.DEFER_BLOCKING 0x0 ;  /* 0x0000000000007b1d */ /* 0x000fe20000010000 */
[----:B------:R-:W-:-:S05]  /*1cb0*/  ISETP.GT.AND P0, PT, R8, R59, PT ;  /* 0x0000003b0800720c */ /* 0x000fca0003f04270 */
[----:B------:R3:W4:Y:S08]  /*1cc0*/  LDS R6, [R13+0x8a00] ;  /* 0x008a00000d067984 */ /* 0x0007300000000800 */
[----:B---3--:R-:W-:Y:S05]  /*1cd0*/  @P0 BRA `(.L_x_24) ;  /* 0x0000000000740947 */ /* 0x008fea0003800000 */
[----:B------:R-:W2:Y:S01]  /*1ce0*/  LDCU.64 UR4, c[0x0][0x3a0] ;  /* 0x00007400ff0477ac */ /* 0x000ea20008000a00 */
[----:B----4-:R-:W-:-:S05]  /*1cf0*/  IADD3 R6, P1, PT, R9, R6, RZ ;  /* 0x0000000609067210 */ /* 0x010fca0007f3e0ff */
[----:B0-----:R-:W-:Y:S01]  /*1d00*/  IMAD.X R57, RZ, RZ, RZ, P1 ;  /* 0x000000ffff397224 */ /* 0x001fe200008e06ff */
[----:B--2---:R-:W-:-:S04]  /*1d10*/  LEA R2, P1, R6, UR4, 0x2 ;  /* 0x0000000406027c11 */ /* 0x004fc8000f8210ff */
[----:B------:R-:W-:-:S05]  /*1d20*/  LEA.HI.X R3, R6, UR5, R57, 0x2, P1 ;  /* 0x0000000506037c11 */ /* 0x000fca00088f1439 */
[----:B------:R2:W-:Y:S04]  /*1d30*/  STG.E desc[UR6][R2.64], R19 ;  /* 0x0000001302007986 */ /* 0x0005e8000c101906 */
        /* <DEDUP_REMOVED lines=21> */
[----:B------:R2:W-:Y:S01]  /*1e90*/  STG.E desc[UR6][R2.64+0xb00], R39 ;  /* 0x000b002702007986 */ /* 0x0005e2000c101906 */
[----:B------:R-:W-:Y:S05]  /*1ea0*/  BRA `(.L_x_25) ;  /* 0x0000000400287947 */ /* 0x000fea0003800000 */
.L_x_24:
[----:B------:R-:W3:Y:S01]  /*1eb0*/  LDCU.64 UR4, c[0x0][0x3a0] ;  /* 0x00007400ff0477ac */ /* 0x000ee20008000a00 */
[----:B------:R-:W-:Y:S01]  /*1ec0*/  IMAD R4, R7, -0x2280, R59 ;  /* 0xffffdd8007047824 */ /* 0x000fe200078e023b */
[C---:B----4-:R-:W-:Y:S01]  /*1ed0*/  IADD3 R6, P2, PT, R9.reuse, R6, RZ ;  /* 0x0000000609067210 */ /* 0x050fe20007f5e0ff */
[C---:B--2---:R-:W-:Y:S02]  /*1ee0*/  VIADD R5, R9.reuse, 0x40 ;  /* 0x0000004009057836 */ /* 0x044fe40000000000 */
[C---:B------:R-:W-:Y:S01]  /*1ef0*/  VIADD R3, R9.reuse, 0x20 ;  /* 0x0000002009037836 */ /* 0x040fe20000000000 */
[-C--:B------:R-:W-:Y:S01]  /*1f00*/  ISETP.GE.AND P1, PT, R9, R4.reuse, PT ;  /* 0x000000040900720c */ /* 0x080fe20003f26270 */
[----:B0-----:R-:W-:Y:S01]  /*1f10*/  IMAD.X R57, RZ, RZ, RZ, P2 ;  /* 0x000000ffff397224 */ /* 0x001fe200010e06ff */
[-C--:B------:R-:W-:Y:S01]  /*1f20*/  ISETP.GE.AND P6, PT, R5, R4.reuse, PT ;  /* 0x000000040500720c */ /* 0x080fe20003fc6270 */
[----:B------:R-:W-:Y:S01]  /*1f30*/  VIADD R5, R9, 0x60 ;  /* 0x0000006009057836 */ /* 0x000fe20000000000 */
[----:B------:R-:W-:Y:S01]  /*1f40*/  ISETP.GE.AND P4, PT, R3, R4, PT ;  /* 0x000000040300720c */ /* 0x000fe20003f86270 */
[----:B------:R-:W-:-:S02]  /*1f50*/  VIADD R11, R9, 0x80 ;  /* 0x00000080090b7836 */ /* 0x000fc40000000000 */
[----:B------:R-:W-:Y:S01]  /*1f60*/  VIADD R13, R9, 0xa0 ;  /* 0x000000a0090d7836 */ /* 0x000fe20000000000 */
[-C--:B------:R-:W-:Y:S01]  /*1f70*/  ISETP.GE.AND P5, PT, R5, R4.reuse, PT ;  /* 0x000000040500720c */ /* 0x080fe20003fa6270 */
[----:B------:R-:W-:Y:S01]  /*1f80*/  VIADD R5, R9, 0xc0 ;  /* 0x000000c009057836 */ /* 0x000fe20000000000 */
[----:B------:R-:W-:Y:S01]  /*1f90*/  ISETP.GE.AND P3, PT, R11, R4, PT ;  /* 0x000000040b00720c */ /* 0x000fe20003f66270 */
[----:B------:R-:W-:Y:S01]  /*1fa0*/  VIADD R11, R9, 0xe0 ;  /* 0x000000e0090b7836 */ /* 0x000fe20000000000 */
[----:B---3--:R-:W-:-:S04]  /*1fb0*/  LEA R2, P2, R6, UR4, 0x2 ;  /* 0x0000000406027c11 */ /* 0x008fc8000f8410ff */
[----:B------:R-:W-:Y:S02]  /*1fc0*/  LEA.HI.X R3, R6, UR5, R57, 0x2, P2 ;  /* 0x0000000506037c11 */ /* 0x000fe400090f1439 */
[----:B------:R-:W-:-:S03]  /*1fd0*/  ISETP.GE.AND P2, PT, R13, R4, PT ;  /* 0x000000040d00720c */ /* 0x000fc60003f46270 */
[----:B------:R0:W-:Y:S01]  /*1fe0*/  @!P1 STG.E desc[UR6][R2.64], R19 ;  /* 0x0000001302009986 */ /* 0x0001e2000c101906 */
[-C--:B------:R-:W-:Y:S01]  /*1ff0*/  ISETP.GE.AND P1, PT, R5, R4.reuse, PT ;  /* 0x000000040500720c */ /* 0x080fe20003f26270 */
[----:B------:R-:W-:Y:S02]  /*2000*/  VIADD R5, R9, 0x100 ;  /* 0x0000010009057836 */ /* 0x000fe40000000000 */
[----:B------:R0:W-:Y:S01]  /*2010*/  @!P4 STG.E desc[UR6][R2.64+0x80], R20 ;  /* 0x000080140200c986 */ /* 0x0001e2000c101906 */
[-C--:B------:R-:W-:Y:S01]  /*2020*/  ISETP.GE.AND P4, PT, R11, R4.reuse, PT ;  /* 0x000000040b00720c */ /* 0x080fe20003f86270 */
[----:B------:R-:W-:Y:S02]  /*2030*/  VIADD R11, R9, 0x120 ;  /* 0x00000120090b7836 */ /* 0x000fe40000000000 */
[----:B------:R0:W-:Y:S01]  /*2040*/  @!P6 STG.E desc[UR6][R2.64+0x100], R21 ;  /* 0x000100150200e986 */ /* 0x0001e2000c101906 */
[----:B------:R-:W-:Y:S01]  /*2050*/  ISETP.GE.AND P6, PT, R5, R4, PT ;  /* 0x000000040500720c */ /* 0x000fe20003fc6270 */
[----:B------:R-:W-:-:S02]  /*2060*/  VIADD R5, R9, 0x140 ;  /* 0x0000014009057836 */ /* 0x000fc40000000000 */
        /* <DEDUP_REMOVED lines=37> */
[----:B------:R-:W-:-:S03]  /*22c0*/  ISETP.GE.AND P5, PT, R11, R4, PT ;  /* 0x000000040b00720c */ /* 0x000fc60003fa6270 */
[----:B------:R0:W-:Y:S01]  /*22d0*/  @!P3 STG.E desc[UR6][R2.64+0x800], R43 ;  /* 0x0008002b0200b986 */ /* 0x0001e2000c101906 */
[----:B------:R-:W-:-:S03]  /*22e0*/  ISETP.GE.AND P3, PT, R5, R4, PT ;  /* 0x000000040500720c */ /* 0x000fc60003f66270 */
[----:B------:R0:W-:Y:S04]  /*22f0*/  @!P2 STG.E desc[UR6][R2.64+0x880], R42 ;  /* 0x0008802a0200a986 */ /* 0x0001e8000c101906 */
[----:B------:R0:W-:Y:S04]  /*2300*/  @!P1 STG.E desc[UR6][R2.64+0x900], R35 ;  /* 0x0009002302009986 */ /* 0x0001e8000c101906 */
[----:B------:R0:W-:Y:S04]  /*2310*/  @!P4 STG.E desc[UR6][R2.64+0x980], R24 ;  /* 0x000980180200c986 */ /* 0x0001e8000c101906 */
[----:B------:R0:W-:Y:S04]  /*2320*/  @!P6 STG.E desc[UR6][R2.64+0xa00], R37 ;  /* 0x000a00250200e986 */ /* 0x0001e8000c101906 */
[----:B------:R0:W-:Y:S04]  /*2330*/  @!P5 STG.E desc[UR6][R2.64+0xa80], R36 ;  /* 0x000a80240200d986 */ /* 0x0001e8000c101906 */
[----:B------:R0:W-:Y:S02]  /*2340*/  @!P3 STG.E desc[UR6][R2.64+0xb00], R39 ;  /* 0x000b00270200b986 */ /* 0x0001e4000c101906 */
.L_x_25:
[----:B------:R-:W-:Y:S05]  /*2350*/  @P0 BRA `(.L_x_26) ;  /* 0x0000000000600947 */ /* 0x000fea0003800000 */
[----:B------:R3:W5:Y:S04]  /*2360*/  LDG.E R5, desc[UR6][R14.64] ;  /* 0x000000060e057981 */ /* 0x000768000c1e1900 */
[----:B------:R3:W5:Y:S04]  /*2370*/  LDG.E R11, desc[UR6][R14.64+0x80] ;  /* 0x000080060e0b7981 */ /* 0x000768000c1e1900 */
[----:B------:R3:W5:Y:S04]  /*2380*/  LDG.E R13, desc[UR6][R14.64+0x100] ;  /* 0x000100060e0d7981 */ /* 0x000768000c1e1900 */
[----:B------:R3:W5:Y:S04]  /*2390*/  LDG.E R17, desc[UR6][R14.64+0x180] ;  /* 0x000180060e117981 */ /* 0x000768000c1e1900 */
[----:B0-2---:R3:W5:Y:S04]  /*23a0*/  LDG.E R19, desc[UR6][R14.64+0x200] ;  /* 0x000200060e137981 */ /* 0x005768000c1e1900 */
        /* <DEDUP_REMOVED lines=19> */
.L_x_26:
[----:B------:R-:W-:Y:S02]  /*24e0*/  IMAD.IADD R0, R59, 0x1, -R0 ;  /* 0x000000013b007824 */ /* 0x000fe400078e0a00 */
[C---:B0-2---:R-:W-:Y:S02]  /*24f0*/  VIADD R3, R9.reuse, 0x20 ;  /* 0x0000002009037836 */ /* 0x045fe40000000000 */
[C---:B------:R-:W-:Y:S01]  /*2500*/  VIADD R61, R9.reuse, 0x40 ;  /* 0x00000040093d7836 */ /* 0x040fe20000000000 */
[CC--:B------:R-:W-:Y:S01]  /*2510*/  ISETP.GE.AND P1, PT, R9.reuse, R0.reuse, PT ;  /* 0x000000000900720c */ /* 0x0c0fe20003f26270 */
[----:B------:R-:W-:Y:S01]  /*2520*/  VIADD R63, R9, 0x80 ;  /* 0x00000080093f7836 */ /* 0x000fe20000000000 */
[-C--:B------:R-:W-:Y:S01]  /*2530*/  ISETP.GE.AND P4, PT, R3, R0.reuse, PT ;  /* 0x000000000300720c */ /* 0x080fe20003f86270 */
[----:B------:R-:W-:Y:S01]  /*2540*/  VIADD R3, R9, 0x60 ;  /* 0x0000006009037836 */ /* 0x000fe20000000000 */
[-C--:B------:R-:W-:Y:S01]  /*2550*/  ISETP.GE.AND P6, PT, R61, R0.reuse, PT ;  /* 0x000000003d00720c */ /* 0x080fe20003fc6270 */
[----:B------:R-:W-:Y:S01]  /*2560*/  VIADD R61, R9, 0xa0 ;  /* 0x000000a0093d7836 */ /* 0x000fe20000000000 */
[----:B------:R-:W-:-:S02]  /*2570*/  ISETP.GE.AND P3, PT, R63, R0, PT ;  /* 0x000000003f00720c */ /* 0x000fc40003f66270 */
[-C--:B------:R-:W-:Y:S01]  /*2580*/  ISETP.GE.AND P5, PT, R3, R0.reuse, PT ;  /* 0x000000000300720c */ /* 0x080fe20003fa6270 */
[----:B------:R-:W-:Y:S01]  /*2590*/  VIADD R3, R9, 0xc0 ;  /* 0x000000c009037836 */ /* 0x000fe20000000000 */
[-C--:B------:R-:W-:Y:S01]  /*25a0*/  ISETP.GE.AND P2, PT, R61, R0.reuse, PT ;  /* 0x000000003d00720c */ /* 0x080fe20003f46270 */
[----:B------:R-:W-:Y:S02]  /*25b0*/  VIADD R61, R9, 0xe0 ;  /* 0x000000e0093d7836 */ /* 0x000fe40000000000 */
[----:B------:R0:W5:Y:S01]  /*25c0*/  @!P1 LDG.E R5, desc[UR6][R14.64] ;  /* 0x000000060e059981 */ /* 0x000162000c1e1900 */
[-C--:B------:R-:W-:Y:S01]  /*25d0*/  ISETP.GE.AND P1, PT, R3, R0.reuse, PT ;  /* 0x000000000300720c */ /* 0x080fe20003f26270 */
[----:B------:R-:W-:Y:S02]  /*25e0*/  VIADD R3, R9, 0x100 ;  /* 0x0000010009037836 */ /* 0x000fe40000000000 */
[----:B------:R0:W5:Y:S01]  /*25f0*/  @!P4 LDG.E R11, desc[UR6][R14.64+0x80] ;  /* 0x000080060e0bc981 */ /* 0x000162000c1e1900 */
[----:B------:R-:W-:Y:S01]  /*2600*/  ISETP.GE.AND P4, PT, R61, R0, PT ;  /* 0x000000003d00720c */ /* 0x000fe20003f86270 */
[----:B------:R-:W-:-:S02]  /*2610*/  VIADD R61, R9, 0x120 ;  /* 0x00000120093d7836 */ /* 0x000fc40000000000 */
[----:B------:R0:W5:Y:S01]  /*2620*/  @!P6 LDG.E R13, desc[UR6][R14.64+0x100] ;  /* 0x000100060e0de981 */ /* 0x000162000c1e1900 */
        /* <DEDUP_REMOVED lines=39> */
[----:B------:R-:W-:-:S03]  /*28a0*/  ISETP.GE.AND P5, PT, R61, R0, PT ;  /* 0x000000003d00720c */ /* 0x000fc60003fa6270 */
[----:B------:R0:W5:Y:S01]  /*28b0*/  @!P3 LDG.E R43, desc[UR6][R14.64+0x800] ;  /* 0x000800060e2bb981 */ /* 0x000162000c1e1900 */
[----:B------:R-:W-:-:S03]  /*28c0*/  ISETP.GE.AND P3, PT, R3, R0, PT ;  /* 0x000000000300720c */ /* 0x000fc60003f66270 */
[----:B------:R0:W5:Y:S04]  /*28d0*/  @!P2 LDG.E R45, desc[UR6][R14.64+0x880] ;  /* 0x000880060e2da981 */ /* 0x000168000c1e1900 */
[----:B------:R0:W5:Y:S04]  /*28e0*/  @!P1 LDG.E R47, desc[UR6][R14.64+0x900] ;  /* 0x000900060e2f9981 */ /* 0x000168000c1e1900 */
[----:B------:R0:W5:Y:S04]  /*28f0*/  @!P4 LDG.E R49, desc[UR6][R14.64+0x980] ;  /* 0x000980060e31c981 */ /* 0x000168000c1e1900 */
[----:B------:R0:W5:Y:S04]  /*2900*/  @!P6 LDG.E R51, desc[UR6][R14.64+0xa00] ;  /* 0x000a00060e33e981 */ /* 0x000168000c1e1900 */
[----:B------:R0:W5:Y:S04]  /*2910*/  @!P5 LDG.E R53, desc[UR6][R14.64+0xa80] ;  /* 0x000a80060e35d981 */ /* 0x000168000c1e1900 */
[----:B------:R0:W5:Y:S02]  /*2920*/  @!P3 LDG.E R55, desc[UR6][R14.64+0xb00] ;  /* 0x000b00060e37b981 */ /* 0x000164000c1e1900 */
.L_x_27:
[----:B------:R-:W-:Y:S05]  /*2930*/  @P0 BRA `(.L_x_28) ;  /* 0x00000000006c0947 */ /* 0x000fea0003800000 */
[----:B------:R-:W2:Y:S02]  /*2940*/  LDCU.64 UR4, c[0x0][0x3b0] ;  /* 0x00007600ff0477ac */ /* 0x000ea40008000a00 */
[----:B--2---:R-:W-:-:S04]  /*2950*/  LEA R2, P0, R6, UR4, 0x2 ;  /* 0x0000000406027c11 */ /* 0x004fc8000f8010ff */
[----:B------:R-:W-:-:S05]  /*2960*/  LEA.HI.X R3, R6, UR5, R57, 0x2, P0 ;  /* 0x0000000506037c11 */ /* 0x000fca00080f1439 */
[----:B-----5:R-:W-:Y:S04]  /*2970*/  STG.E desc[UR6][R2.64], R5 ;  /* 0x0000000502007986 */ /* 0x020fe8000c101906 */
[----:B------:R-:W-:Y:S04]  /*2980*/  STG.E desc[UR6][R2.64+0x80], R11 ;  /* 0x0000800b02007986 */ /* 0x000fe8000c101906 */
        /* <DEDUP_REMOVED lines=20> */
[----:B------:R-:W-:Y:S01]  /*2ad0*/  STG.E desc[UR6][R2.64+0xb00], R55 ;  /* 0x000b003702007986 */ /* 0x000fe2000c101906 */
[----:B------:R-:W-:Y:S05]  /*2ae0*/  EXIT ;  /* 0x000000000000794d */ /* 0x000fea0003800000 */
.L_x_28:
[----:B------:R-:W2:Y:S01]  /*2af0*/  LDCU.64 UR4, c[0x0][0x3b0] ;  /* 0x00007600ff0477ac */ /* 0x000ea20008000a00 */
[----:B------:R-:W-:Y:S02]  /*2b00*/  IMAD R0, R7, -0x2280, R59 ;  /* 0xffffdd8007007824 */ /* 0x000fe400078e023b */
[C---:B------:R-:W-:Y:S02]  /*2b10*/  VIADD R7, R9.reuse, 0x40 ;  /* 0x0000004009077836 */ /* 0x040fe40000000000 */
[C---:B------:R-:W-:Y:S01]  /*2b20*/  VIADD R3, R9.reuse, 0x20 ;  /* 0x0000002009037836 */ /* 0x040fe20000000000 */
[CC--:B------:R-:W-:Y:S01]  /*2b30*/  ISETP.GE.AND P6, PT, R9.reuse, R0.reuse, PT ;  /* 0x000000000900720c */ /* 0x0c0fe20003fc6270 */
[----:B0--3--:R-:W-:Y:S01]  /*2b40*/  VIADD R15, R9, 0x60 ;  /* 0x00000060090f7836 */ /* 0x009fe20000000000 */
[-C--:B------:R-:W-:Y:S01]  /*2b50*/  ISETP.GE.AND P1, PT, R7, R0.reuse, PT ;  /* 0x000000000700720c */ /* 0x080fe20003f26270 */
[----:B------:R-:W-:Y:S01]  /*2b60*/  VIADD R7, R9, 0x80 ;  /* 0x0000008009077836 */ /* 0x000fe20000000000 */
[-C--:B------:R-:W-:Y:S01]  /*2b70*/  ISETP.GE.AND P5, PT, R3, R0.reuse, PT ;  /* 0x000000000300720c */ /* 0x080fe20003fa6270 */
[----:B------:R-:W-:Y:S01]  /*2b80*/  VIADD R59, R9, 0xc0 ;  /* 0x000000c0093b7836 */ /* 0x000fe20000000000 */
[-C--:B------:R-:W-:Y:S01]  /*2b90*/  ISETP.GE.AND P0, PT, R15, R0.reuse, PT ;  /* 0x000000000f00720c */ /* 0x080fe20003f06270 */
[----:B------:R-:W-:Y:S01]  /*2ba0*/  VIADD R15, R9, 0xa0 ;  /* 0x000000a0090f7836 */ /* 0x000fe20000000000 */
[----:B------:R-:W-:Y:S01]  /*2bb0*/  ISETP.GE.AND P4, PT, R7, R0, PT ;  /* 0x000000000700720c */ /* 0x000fe20003f86270 */
[----:B------:R-:W-:Y:S01]  /*2bc0*/  VIADD R7, R9, 0xe0 ;  /* 0x000000e009077836 */ /* 0x000fe20000000000 */
[----:B--2---:R-:W-:-:S02]  /*2bd0*/  LEA R2, P2, R6, UR4, 0x2 ;  /* 0x0000000406027c11 */ /* 0x004fc4000f8410ff */
[-C--:B------:R-:W-:Y:S01]  /*2be0*/  ISETP.GE.AND P3, PT, R15, R0.reuse, PT ;  /* 0x000000000f00720c */ /* 0x080fe20003f66270 */
[----:B------:R-:W-:Y:S01]  /*2bf0*/  VIADD R15, R9, 0x100 ;  /* 0x00000100090f7836 */ /* 0x000fe20000000000 */
[----:B------:R-:W-:Y:S02]  /*2c00*/  LEA.HI.X R3, R6, UR5, R57, 0x2, P2 ;  /* 0x0000000506037c11 */ /* 0x000fe400090f1439 */
[----:B------:R-:W-:-:S03]  /*2c10*/  ISETP.GE.AND P2, PT, R59, R0, PT ;  /* 0x000000003b00720c */ /* 0x000fc60003f46270 */
[----:B-----5:R0:W-:Y:S01]  /*2c20*/  @!P6 STG.E desc[UR6][R2.64], R5 ;  /* 0x000000050200e986 */ /* 0x0201e2000c101906 */
[-C--:B------:R-:W-:Y:S01]  /*2c30*/  ISETP.GE.AND P6, PT, R7, R0.reuse, PT ;  /* 0x000000000700720c */ /* 0x080fe20003fc6270 */
[----:B------:R-:W-:Y:S02]  /*2c40*/  VIADD R7, R9, 0x120 ;  /* 0x0000012009077836 */ /* 0x000fe40000000000 */
[----:B------:R2:W-:Y:S03]  /*2c50*/  @!P1 STG.E desc[UR6][R2.64+0x100], R13 ;  /* 0x0001000d02009986 */ /* 0x0005e6000c101906 */
[-C--:B------:R-:W-:Y:S01]  /*2c60*/  ISETP.GE.AND P1, PT, R7, R0.reuse, PT ;  /* 0x000000000700720c */ /* 0x080fe20003f26270 */
[----:B------:R-:W-:Y:S01]  /*2c70*/  VIADD R7, R9, 0x160 ;  /* 0x0000016009077836 */ /* 0x000fe20000000000 */
[----:B------:R2:W-:Y:S01]  /*2c80*/  @!P5 STG.E desc[UR6][R2.64+0x80], R11 ;  /* 0x0000800b0200d986 */ /* 0x0005e2000c101906 */
[----:B------:R-:W-:Y:S01]  /*2c90*/  ISETP.GE.AND P5, PT, R15, R0, PT ;  /* 0x000000000f00720c */ /* 0x000fe20003fa6270 */
[----:B------:R-:W-:-:S02]  /*2ca0*/  VIADD R15, R9, 0x140 ;  /* 0x00000140090f7836 */ /* 0x000fc40000000000 */
[----:B------:R2:W-:Y:S01]  /*2cb0*/  @!P4 STG.E desc[UR6][R2.64+0x200], R19 ;  /* 0x000200130200c986 */ /* 0x0005e2000c101906 */
[-C--:B------:R-:W-:Y:S01]  /*2cc0*/  ISETP.GE.AND P4, PT, R7, R0.reuse, PT ;  /* 0x000000000700720c */ /* 0x080fe20003f86270 */
[C---:B0-----:R-:W-:Y:S02]  /*2cd0*/  VIADD R5, R9.reuse, 0x180 ;  /* 0x0000018009057836 */ /* 0x041fe40000000000 */
[----:B------:R-:W-:Y:S01]  /*2ce0*/  VIADD R7, R9, 0x1a0 ;  /* 0x000001a009077836 */ /* 0x000fe20000000000 */
[----:B------:R2:W-:Y:S01]  /*2cf0*/  @!P0 STG.E desc[UR6][R2.64+0x180], R17 ;  /* 0x0001801102008986 */ /* 0x0005e2000c101906 */
        /* <DEDUP_REMOVED lines=24> */
[C---:B------:R-:W-:Y:S02]  /*2e80*/  VIADD R7, R9.reuse, 0x2a0 ;  /* 0x000002a009077836 */ /* 0x040fe40000000000 */
[----:B------:R-:W-:Y:S01]  /*2e90*/  VIADD R9, R9, 0x2c0 ;  /* 0x000002c009097836 */ /* 0x000fe20000000000 */
[----:B------:R2:W-:Y:S01]  /*2ea0*/  @!P2 STG.E desc[UR6][R2.64+0x680], R37 ;  /* 0x000680250200a986 */ /* 0x0005e2000c101906 */
[----:B------:R-:W-:-:S03]  /*2eb0*/  ISETP.GE.AND P2, PT, R5, R0, PT ;  /* 0x000000000500720c */ /* 0x000fc60003f46270 */
        /* <DEDUP_REMOVED lines=9> */
[----:B------:R2:W-:Y:S01]  /*2f50*/  @!P6 STG.E desc[UR6][R2.64+0xa80], R53 ;  /* 0x000a80350200e986 */ /* 0x0005e2000c101906 */
[----:B------:R-:W-:Y:S05]  /*2f60*/  @P5 EXIT ;  /* 0x000000000000594d */ /* 0x000fea0003800000 */
[----:B------:R-:W-:Y:S01]  /*2f70*/  STG.E desc[UR6][R2.64+0xb00], R55 ;  /* 0x000b003702007986 */ /* 0x000fe2000c101906 */
[----:B------:R-:W-:Y:S05]  /*2f80*/  EXIT ;  /* 0x000000000000794d */ /* 0x000fea0003800000 */
.L_x_14:
[----:B------:R-:W-:Y:S01]  /*2f90*/  IMAD.MOV.U32 R2, RZ, RZ, RZ ;  /* 0x000000ffff027224 */ /* 0x000fe200078e00ff */
[C---:B------:R-:W-:Y:S01]  /*2fa0*/  ISETP.GT.U32.AND P0, PT, R3.reuse, 0x1f, PT ;  /* 0x0000001f0300780c */ /* 0x040fe20003f04070 */
[----:B------:R-:W-:Y:S05]  /*2fb0*/  WARPSYNC.ALL ;  /* 0x0000000000007948 */ /* 0x000fea0003800000 */
[----:B------:R-:W-:-:S04]  /*2fc0*/  IMAD.HI.U32 R4, R3, 0x15555556, R2 ;  /* 0x1555555603047827 */ /* 0x000fc800078e0002 */
[----:B------:R-:W-:-:S05]  /*2fd0*/  IMAD R81, R4, 0x4, R13 ;  /* 0x0000000404517824 */ /* 0x000fca00078e020d */
[----:B------:R1:W-:Y:S01]  /*2fe0*/  STS [R81+0x3410], R44 ;  /* 0x0034102c51007388 */ /* 0x0003e20000000800 */
[----:B------:R-:W-:Y:S06]  /*2ff0*/  BAR.SYNC.DEFER_BLOCKING 0x0 ;  /* 0x0000000000007b1d */ /* 0x000fec0000010000 */
[----:B------:R-:W-:Y:S05]  /*3000*/  @P0 BRA `(.L_x_29) ;  /* 0x0000000000dc0947 */ /* 0x000fea0003800000 */
[----:B------:R-:W-:Y:S01]  /*3010*/  IMAD R4, R3, 0x34, R13 ;  /* 0x0000003403047824 */ /* 0x000fe200078e020d */
[----:B------:R-:W-:-:S04]  /*3020*/  UMOV UR5, 0xffffffff ;  /* 0xffffffff00057882 */ /* 0x000fc80000000000 */
[----:B------:R-:W-:Y:S04]  /*3030*/  LDS R5, [R4+0x3410] ;  /* 0x0034100004057984 */ /* 0x000fe80000000800 */
[----:B------:R-:W-:Y:S04]  /*3040*/  LDS R86, [R4+0x3414] ;  /* 0x0034140004567984 */ /* 0x000fe80000000800 */
[----:B------:R-:W2:Y:S04]  /*3050*/  LDS R87, [R4+0x3418] ;  /* 0x0034180004577984 */ /* 0x000ea80000000800 */
[----:B------:R-:W-:Y:S04]  /*3060*/  LDS R88, [R4+0x341c] ;  /* 0x00341c0004587984 */ /* 0x000fe80000000800 */
[----:B------:R-:W3:Y:S04]  /*3070*/  LDS R89, [R4+0x3420] ;  /* 0x0034200004597984 */ /* 0x000ee80000000800 */
[----:B------:R-:W-:Y:S04]  /*3080*/  LDS R91, [R4+0x3424] ;  /* 0x00342400045b7984 */ /* 0x000fe80000000800 */
[----:B------:R-:W4:Y:S04]  /*3090*/  LDS R92, [R4+0x3428] ;  /* 0x00342800045c7984 */ /* 0x000f280000000800 */
[----:B------:R-:W-:Y:S04]  /*30a0*/  LDS R93, [R4+0x342c] ;  /* 0x00342c00045d7984 */ /* 0x000fe80000000800 */
[----:B------:R-:W5:Y:S04]  /*30b0*/  LDS R94, [R4+0x3430] ;  /* 0x00343000045e7984 */ /* 0x000f680000000800 */
[----:B------:R-:W-:Y:S04]  /*30c0*/  LDS R95, [R4+0x3434] ;  /* 0x00343400045f7984 */ /* 0x000fe80000000800 */
[----:B------:R-:W0:Y:S04]  /*30d0*/  LDS R96, [R4+0x3438] ;  /* 0x0034380004607984 */ /* 0x000e280000000800 */
[----:B------:R-:W1:Y:S01]  /*30e0*/  LDS R97, [R4+0x343c] ;  /* 0x00343c0004617984 */ /* 0x000e620000000800 */
[----:B--2---:R-:W-:-:S04]  /*30f0*/  IADD3 R98, PT, PT, R87, R86, R5 ;  /* 0x0000005657627210 */ /* 0x004fc80007ffe005 */
[----:B---3--:R-:W-:-:S04]  /*3100*/  IADD3 R98, PT, PT, R89, R98, R88 ;  /* 0x0000006259627210 */ /* 0x008fc80007ffe058 */
[----:B----4-:R-:W-:-:S04]  /*3110*/  IADD3 R98, PT, PT, R92, R98, R91 ;  /* 0x000000625c627210 */ /* 0x010fc80007ffe05b */
[----:B-----5:R-:W-:-:S04]  /*3120*/  IADD3 R98, PT, PT, R94, R98, R93 ;  /* 0x000000625e627210 */ /* 0x020fc80007ffe05d */
[----:B0-----:R-:W-:-:S05]  /*3130*/  IADD3 R98, PT, PT, R96, R98, R95 ;  /* 0x0000006260627210 */ /* 0x001fca0007ffe05f */
[----:B-1----:R-:W-:Y:S01]  /*3140*/  IMAD.IADD R97, R97, 0x1, R98 ;  /* 0x0000000161617824 */ /* 0x002fe200078e0262 */
[----:B------:R-:W-:Y:S06]  /*3150*/  BRA.DIV UR5, `(.L_x_30) ;  /* 0x0000008a05bc7947 */ /* 0x000fec000b800000 */
[----:B------:R-:W0:Y:S02]  /*3160*/  SHFL.UP P0, R98, R97, 0x1, RZ ;  /* 0x0420000061627989 */ /* 0x000e2400000000ff */
[----:B0-----:R-:W-:-:S05]  /*3170*/  @P0 IMAD.IADD R98, R97, 0x1, R98 ;  /* 0x0000000161620824 */ /* 0x001fca00078e0262 */
[----:B------:R-:W0:Y:S02]  /*3180*/  SHFL.UP P0, R99, R98, 0x2, RZ ;  /* 0x0440000062637989 */ /* 0x000e2400000000ff */
[----:B0-----:R-:W-:-:S05]  /*3190*/  @P0 IMAD.IADD R99, R98, 0x1, R99 ;  /* 0x0000000162630824 */ /* 0x001fca00078e0263 */
[----:B------:R-:W0:Y:S02]  /*31a0*/  SHFL.UP P0, R100, R99, 0x4, RZ ;  /* 0x0480000063647989 */ /* 0x000e2400000000ff */
[----:B0-----:R-:W-:-:S05]  /*31b0*/  @P0 IMAD.IADD R100, R99, 0x1, R100 ;  /* 0x0000000163640824 */ /* 0x001fca00078e0264 */
[----:B------:R-:W0:Y:S02]  /*31c0*/  SHFL.UP P0, R101, R100, 0x8, RZ ;  /* 0x0500000064657989 */ /* 0x000e2400000000ff */
[----:B0-----:R-:W-:-:S05]  /*31d0*/  @P0 IMAD.IADD R101, R100, 0x1, R101 ;  /* 0x0000000164650824 */ /* 0x001fca00078e0265 */
[----:B------:R0:W1:Y:S02]  /*31e0*/  SHFL.UP P0, R102, R101, 0x10, RZ ;  /* 0x0600000065667989 */ /* 0x00006400000000ff */
.L_x_143:
[----:B-1----:R-:W-:-:S04]  /*31f0*/  @P0 IMAD.IADD R102, R101, 0x1, R102 ;  /* 0x0000000165660824 */ /* 0x002fc800078e0266 */
[----:B------:R-:W-:-:S04]  /*3200*/  IMAD.IADD R97, R102, 0x1, -R97 ;  /* 0x0000000166617824 */ /* 0x000fc800078e0a61 */
[----:B------:R-:W-:Y:S01]  /*3210*/  IMAD.IADD R5, R5, 0x1, R97 ;  /* 0x0000000105057824 */ /* 0x000fe200078e0261 */
[----:B------:R2:W-:Y:S03]  /*3220*/  STS [R4+0x3410], R97 ;  /* 0x0034106104007388 */ /* 0x0005e60000000800 */
        /* <DEDUP_REMOVED lines=19> */
[----:B------:R2:W-:Y:S04]  /*3360*/  STS [R4+0x3438], R95 ;  /* 0x0034385f04007388 */ /* 0x0005e80000000800 */
[----:B------:R2:W-:Y:S02]  /*3370*/  STS [R4+0x343c], R99 ;  /* 0x00343c6304007388 */ /* 0x0005e40000000800 */
.L_x_29:
[----:B------:R-:W-:Y:S05]  /*3380*/  WARPSYNC.ALL ;  /* 0x0000000000007948 */ /* 0x000fea0003800000 */
[----:B------:R-:W-:Y:S01]  /*3390*/  BAR.SYNC.DEFER_BLOCKING 0x0 ;  /* 0x0000000000007b1d */ /* 0x000fe20000010000 */
[----:B------:R-:W-:-:S05]  /*33a0*/  ISETP.NE.AND P0, PT, R90, RZ, PT ;  /* 0x000000ff5a00720c */ /* 0x000fca0003f05270 */
[----:B------:R-:W-:Y:S01]  /*33b0*/  BSSY.RECONVERGENT B0, `(.L_x_31) ;  /* 0x0000027000007945 */ /* 0x000fe20003800200 */
[----:B-1----:R-:W1:Y:S07]  /*33c0*/  LDS R81, [R81+0x3410] ;  /* 0x0034100051517984 */ /* 0x002e6e0000000800 */
[----:B------:R-:W-:Y:S05]  /*33d0*/  @P0 BRA `(.L_x_32) ;  /* 0x0000000000900947 */ /* 0x000fea0003800000 */
[----:B--2---:R-:W1:Y:S04]  /*33e0*/  LDS R4, [R10] ;  /* 0x000000000a047984 */ /* 0x004e680000000800 */
        /* <DEDUP_REMOVED lines=8> */
[----:B------:R-:W0:Y:S04]  /*3470*/  LDS R104, [R10+0x2400] ;  /* 0x002400000a687984 */ /* 0x000e280000000800 */
[----:B------:R-:W0:Y:S01]  /*3480*/  LDS R106, [R10+0x2800] ;  /* 0x002800000a6a7984 */ /* 0x000e220000000800 */
[----:B-1----:R-:W-:-:S03]  /*3490*/  IMAD.IADD R5, R81, 0x1, R4 ;  /* 0x0000000151057824 */ /* 0x002fc600078e0204 */
[----:B------:R-:W1:Y:S01]  /*34a0*/  LDS R108, [R10+0x2c00] ;  /* 0x002c00000a6c7984 */ /* 0x000e620000000800 */
[----:B--2---:R-:W-:-:S03]  /*34b0*/  IMAD.IADD R87, R81, 0x1, R86 ;  /* 0x0000000151577824 */ /* 0x004fc600078e0256 */
[----:B------:R2:W-:Y:S01]  /*34c0*/  STS [R10], R5 ;  /* 0x000000050a007388 */ /* 0x0005e20000000800 */
[----:B---3--:R-:W-:-:S03]  /*34d0*/  IMAD.IADD R89, R81, 0x1, R88 ;  /* 0x0000000151597824 */ /* 0x008fc600078e0258 */
[----:B------:R3:W-:Y:S01]  /*34e0*/  STS [R10+0x400], R87 ;  /* 0x000400570a007388 */ /* 0x0007e20000000800 */
[C---:B----4-:R-:W-:Y:S02]  /*34f0*/  IMAD.IADD R91, R81.reuse, 0x1, R92 ;  /* 0x00000001515b7824 */ /* 0x050fe400078e025c */
[C---:B-----5:R-:W-:Y:S01]  /*3500*/  IMAD.IADD R93, R81.reuse, 0x1, R94 ;  /* 0x00000001515d7824 */ /* 0x060fe200078e025e */
[----:B------:R4:W-:Y:S01]  /*3510*/  STS [R10+0x800], R89 ;  /* 0x000800590a007388 */ /* 0x0009e20000000800 */
[----:B0-----:R-:W-:-:S03]  /*3520*/  IMAD.IADD R95, R81, 0x1, R96 ;  /* 0x00000001515f7824 */ /* 0x001fc600078e0260 */
[----:B------:R4:W-:Y:S01]  /*3530*/  STS [R10+0xc00], R91 ;  /* 0x000c005b0a007388 */ /* 0x0009e20000000800 */
[----:B------:R-:W-:-:S03]  /*3540*/  IMAD.IADD R97, R81, 0x1, R98 ;  /* 0x0000000151617824 */ /* 0x000fc600078e0262 */
[----:B------:R4:W-:Y:S01]  /*3550*/  STS [R10+0x1000], R93 ;  /* 0x0010005d0a007388 */ /* 0x0009e20000000800 */
[----:B--2---:R-:W-:-:S03]  /*3560*/  IMAD.IADD R5, R81, 0x1, R100 ;  /* 0x0000000151057824 */ /* 0x004fc600078e0264 */
[----:B------:R4:W-:Y:S01]  /*3570*/  STS [R10+0x1400], R95 ;  /* 0x0014005f0a007388 */ /* 0x0009e20000000800 */
[----:B---3--:R-:W-:-:S03]  /*3580*/  IMAD.IADD R87, R81, 0x1, R102 ;  /* 0x0000000151577824 */ /* 0x008fc600078e0266 */
[----:B------:R4:W-:Y:S01]  /*3590*/  STS [R10+0x1800], R97 ;  /* 0x001800610a007388 */ /* 0x0009e20000000800 */
[----:B------:R-:W-:-:S03]  /*35a0*/  IMAD.IADD R99, R81, 0x1, R104 ;  /* 0x0000000151637824 */ /* 0x000fc600078e0268 */
[----:B------:R4:W-:Y:S01]  /*35b0*/  STS [R10+0x1c00], R5 ;  /* 0x001c00050a007388 */ /* 0x0009e20000000800 */
[----:B------:R-:W-:-:S03]  /*35c0*/  IMAD.IADD R101, R81, 0x1, R106 ;  /* 0x0000000151657824 */ /* 0x000fc600078e026a */
[----:B------:R4:W-:Y:S01]  /*35d0*/  STS [R10+0x2000], R87 ;  /* 0x002000570a007388 */ /* 0x0009e20000000800 */
[----:B-1----:R-:W-:-:S03]  /*35e0*/  IMAD.IADD R103, R81, 0x1, R108 ;  /* 0x0000000151677824 */ /* 0x002fc600078e026c */
[----:B------:R4:W-:Y:S04]  /*35f0*/  STS [R10+0x2400], R99 ;  /* 0x002400630a007388 */ /* 0x0009e80000000800 */
[----:B------:R4:W-:Y:S04]  /*3600*/  STS [R10+0x2800], R101 ;  /* 0x002800650a007388 */ /* 0x0009e80000000800 */
[----:B------:R4:W-:Y:S02]  /*3610*/  STS [R10+0x2c00], R103 ;  /* 0x002c00670a007388 */ /* 0x0009e40000000800 */
.L_x_32:
[----:B------:R-:W-:Y:S05]  /*3620*/  BSYNC.RECONVERGENT B0 ;  /* 0x0000000000007941 */ /* 0x000fea0003800200 */
.L_x_31:
[----:B------:R-:W-:Y:S01]  /*3630*/  BAR.SYNC.DEFER_BLOCKING 0x0 ;  /* 0x0000000000007b1d */ /* 0x000fe20000010000 */
[----:B------:R-:W-:-:S05]  /*3640*/  R2P PR, R17, 0x7f ;  /* 0x0000007f11007804 */ /* 0x000fca0000000000 */
[----:B------:R-:W-:Y:S08]  /*3650*/  BSSY.RECONVERGENT B0, `(.L_x_33) ;  /* 0x0000021000007945 */ /* 0x000ff00003800200 */
[----:B--2---:R-:W-:Y:S02]  /*3660*/  VOTE.ANY R4, PT, P0 ;  /* 0x0000000000047806 */ /* 0x004fe400000e0100 */
[----:B----4-:R-:W-:-:S02]  /*3670*/  VOTE.ANY R5, PT, P1 ;  /* 0x0000000000057806 */ /* 0x010fc400008e0100 */
[----:B------:R-:W-:Y:S02]  /*3680*/  @!P0 LOP3.LUT R4, RZ, R4, RZ, 0x33, !PT ;  /* 0x00000004ff048212 */ /* 0x000fe400078e33ff */
[----:B------:R-:W-:Y:S02]  /*3690*/  VOTE.ANY R87, PT, P2 ;  /* 0x0000000000577806 */ /* 0x000fe400010e0100 */
[----:B------:R-:W-:Y:S02]  /*36a0*/  @!P1 LOP3.LUT R5, RZ, R5, RZ, 0x33, !PT ;  /* 0x00000005ff059212 */ /* 0x000fe400078e33ff */
[----:B------:R-:W-:Y:S02]  /*36b0*/  VOTE.ANY R89, PT, P3 ;  /* 0x0000000000597806 */ /* 0x000fe400018e0100 */
[----:B------:R-:W-:Y:S02]  /*36c0*/  @!P2 LOP3.LUT R87, RZ, R87, RZ, 0x33, !PT ;  /* 0x00000057ff57a212 */ /* 0x000fe400078e33ff */
[----:B------:R-:W-:-:S02]  /*36d0*/  LOP3.LUT R4, R5, R4, RZ, 0xc0, !PT ;  /* 0x0000000405047212 */ /* 0x000fc400078ec0ff */
[----:B------:R-:W-:Y:S02]  /*36e0*/  @!P3 LOP3.LUT R89, RZ, R89, RZ, 0x33, !PT ;  /* 0x00000059ff59b212 */ /* 0x000fe400078e33ff */
[----:B------:R-:W-:Y:S02]  /*36f0*/  LOP3.LUT R4, R87, R4, RZ, 0xc0, !PT ;  /* 0x0000000457047212 */ /* 0x000fe400078ec0ff */
[----:B------:R-:W-:Y:S02]  /*3700*/  VOTE.ANY R5, PT, P4 ;  /* 0x0000000000057806 */ /* 0x000fe400020e0100 */
[----:B------:R-:W-:Y:S02]  /*3710*/  LOP3.LUT P0, RZ, R17, 0x80, RZ, 0xc0, !PT ;  /* 0x0000008011ff7812 */ /* 0x000fe4000780c0ff */
[----:B------:R-:W-:Y:S02]  /*3720*/  LOP3.LUT R4, R89, R4, RZ, 0xc0, !PT ;  /* 0x0000000459047212 */ /* 0x000fe400078ec0ff */
[----:B------:R-:W-:-:S02]  /*3730*/  @!P4 LOP3.LUT R5, RZ, R5, RZ, 0x33, !PT ;  /* 0x00000005ff05c212 */ /* 0x000fc400078e33ff */
[----:B------:R-:W-:Y:S02]  /*3740*/  VOTE.ANY R17, PT, P5 ;  /* 0x0000000000117806 */ /* 0x000fe400028e0100 */
[----:B------:R-:W-:Y:S01]  /*3750*/  LOP3.LUT R4, R5, R4, RZ, 0xc0, !PT ;  /* 0x0000000405047212 */ /* 0x000fe200078ec0ff */
[----:B------:R-:W-:Y:S01]  /*3760*/  IMAD.MOV.U32 R5, RZ, RZ, RZ ;  /* 0x000000ffff057224 */ /* 0x000fe200078e00ff */
[----:B------:R-:W-:Y:S02]  /*3770*/  @!P5 LOP3.LUT R17, RZ, R17, RZ, 0x33, !PT ;  /* 0x00000011ff11d212 */ /* 0x000fe400078e33ff */
[----:B------:R-:W-:Y:S02]  /*3780*/  VOTE.ANY R86, PT, P6 ;  /* 0x0000000000567806 */ /* 0x000fe400030e0100 */
[----:B------:R-:W-:Y:S02]  /*3790*/  LOP3.LUT R17, R17, R4, RZ, 0xc0, !PT ;  /* 0x0000000411117212 */ /* 0x000fe400078ec0ff */
[----:B------:R-:W2:Y:S01]  /*37a0*/  S2R R4, SR_LEMASK ;  /* 0x0000000000047919 */ /* 0x000ea20000003a00 */
[----:B------:R-:W-:-:S02]  /*37b0*/  VOTE.ANY R88, PT, P0 ;  /* 0x0000000000587806 */ /* 0x000fc400000e0100 */
[----:B------:R-:W-:Y:S02]  /*37c0*/  @!P6 LOP3.LUT R86, RZ, R86, RZ, 0x33, !PT ;  /* 0x00000056ff56e212 */ /* 0x000fe400078e33ff */
[----:B------:R-:W-:Y:S02]  /*37d0*/  @!P0 LOP3.LUT R88, RZ, R88, RZ, 0x33, !PT ;  /* 0x00000058ff588212 */ /* 0x000fe400078e33ff */
[----:B------:R-:W-:-:S04]  /*37e0*/  LOP3.LUT R17, R86, R17, RZ, 0xc0, !PT ;  /* 0x0000001156117212 */ /* 0x000fc800078ec0ff */
[----:B------:R-:W-:-:S04]  /*37f0*/  LOP3.LUT R17, R88, R17, RZ, 0xc0, !PT ;  /* 0x0000001158117212 */ /* 0x000fc800078ec0ff */
[----:B------:R-:W3:Y:S02]  /*3800*/  FLO.U32 R87, R17 ;  /* 0x0000001100577300 */ /* 0x000ee400000e0000 */
[----:B---3--:R-:W-:Y:S02]  /*3810*/  ISETP.NE.AND P0, PT, R12, R87, PT ;  /* 0x000000570c00720c */ /* 0x008fe40003f05270 */
[----:B--2---:R-:W-:-:S06]  /*3820*/  LOP3.LUT R86, R4, R17, RZ, 0xc0, !PT ;  /* 0x0000001104567212 */ /* 0x004fcc00078ec0ff */
[----:B------:R-:W2:Y:S05]  /*3830*/  POPC R86, R86 ;  /* 0x0000005600567309 */ /* 0x000eaa0000000000 */
[----:B------:R-:W-:Y:S05]  /*3840*/  @P0 BRA `(.L_x_34) ;  /* 0x0000000000040947 */ /* 0x000fea0003800000 */
[----:B--2---:R3:W4:Y:S02]  /*3850*/  ATOMS.ADD R5, [R85], R86 ;  /* 0x000000565505738c */ /* 0x0047240000000000 */
.L_x_34:
[----:B------:R-:W-:Y:S05]  /*3860*/  BSYNC.RECONVERGENT B0 ;  /* 0x0000000000007941 */ /* 0x000fea0003800200 */
.L_x_33:
[----:B------:R-:W-:Y:S01]  /*3870*/  R2P PR, R73, 0x7f ;  /* 0x0000007f49007804 */ /* 0x000fe20000000000 */
[----:B----4-:R4:W1:Y:S01]  /*3880*/  SHFL.IDX PT, R5, R5, R87, 0x1f ;  /* 0x00001f5705057589 */ /* 0x01086200000e0000 */
[----:B------:R-:W-:Y:S01]  /*3890*/  BSSY.RECONVERGENT B0, `(.L_x_35) ;  /* 0x0000020000007945 */ /* 0x000fe20003800200 */
[----:B0--3--:R-:W-:-:S10]  /*38a0*/  IMAD.MOV.U32 R85, RZ, RZ, RZ ;  /* 0x000000ffff557224 */ /* 0x009fd400078e00ff */
[----:B------:R-:W-:Y:S02]  /*38b0*/  VOTE.ANY R17, PT, P0 ;  /* 0x0000000000117806 */ /* 0x000fe400000e0100 */
[----:B------:R-:W-:Y:S02]  /*38c0*/  VOTE.ANY R88, PT, P1 ;  /* 0x0000000000587806 */ /* 0x000fe400008e0100 */
[----:B------:R-:W-:Y:S02]  /*38d0*/  @!P0 LOP3.LUT R17, RZ, R17, RZ, 0x33, !PT ;  /* 0x00000011ff118212 */ /* 0x000fe400078e33ff */
[----:B------:R-:W-:Y:S02]  /*38e0*/  VOTE.ANY R92, PT, P2 ;  /* 0x00000000005c7806 */ /* 0x000fe400010e0100 */
[----:B------:R-:W-:Y:S02]  /*38f0*/  @!P1 LOP3.LUT R88, RZ, R88, RZ, 0x33, !PT ;  /* 0x00000058ff589212 */ /* 0x000fe400078e33ff */
[----:B------:R-:W-:-:S02]  /*3900*/  @!P2 LOP3.LUT R92, RZ, R92, RZ, 0x33, !PT ;  /* 0x0000005cff5ca212 */ /* 0x000fc400078e33ff */
[----:B------:R-:W-:Y:S02]  /*3910*/  LOP3.LUT R17, R88, R17, RZ, 0xc0, !PT ;  /* 0x0000001158117212 */ /* 0x000fe400078ec0ff */
[----:B------:R-:W-:Y:S02]  /*3920*/  VOTE.ANY R88, PT, P3 ;  /* 0x0000000000587806 */ /* 0x000fe400018e0100 */
[----:B------:R-:W-:Y:S02]  /*3930*/  LOP3.LUT R17, R92, R17, RZ, 0xc0, !PT ;  /* 0x000000115c117212 */ /* 0x000fe400078ec0ff */
[----:B------:R-:W-:Y:S02]  /*3940*/  LOP3.LUT P0, RZ, R73, 0x80, RZ, 0xc0, !PT ;  /* 0x0000008049ff7812 */ /* 0x000fe4000780c0ff */
[----:B------:R-:W-:Y:S02]  /*3950*/  VOTE.ANY R92, PT, P4 ;  /* 0x00000000005c7806 */ /* 0x000fe400020e0100 */
[----:B------:R-:W-:-:S02]  /*3960*/  @!P3 LOP3.LUT R88, RZ, R88, RZ, 0x33, !PT ;  /* 0x00000058ff58b212 */ /* 0x000fc400078e33ff */
[----:B------:R-:W-:Y:S02]  /*3970*/  @!P4 LOP3.LUT R92, RZ, R92, RZ, 0x33, !PT ;  /* 0x0000005cff5cc212 */ /* 0x000fe400078e33ff */
[----:B------:R-:W-:Y:S02]  /*3980*/  LOP3.LUT R17, R88, R17, RZ, 0xc0, !PT ;  /* 0x0000001158117212 */ /* 0x000fe400078ec0ff */
[----:B------:R-:W-:Y:S02]  /*3990*/  VOTE.ANY R88, PT, P5 ;  /* 0x0000000000587806 */ /* 0x000fe400028e0100 */
[----:B------:R-:W-:Y:S02]  /*39a0*/  LOP3.LUT R17, R92, R17, RZ, 0xc0, !PT ;  /* 0x000000115c117212 */ /* 0x000fe400078ec0ff */
[----:B------:R-:W-:Y:S02]  /*39b0*/  VOTE.ANY R92, PT, P6 ;  /* 0x00000000005c7806 */ /* 0x000fe400030e0100 */
[----:B------:R-:W-:-:S02]  /*39c0*/  @!P5 LOP3.LUT R88, RZ, R88, RZ, 0x33, !PT ;  /* 0x00000058ff58d212 */ /* 0x000fc400078e33ff */
[----:B------:R-:W-:Y:S02]  /*39d0*/  VOTE.ANY R94, PT, P0 ;  /* 0x00000000005e7806 */ /* 0x000fe400000e0100 */
[----:B------:R-:W-:Y:S02]  /*39e0*/  @!P6 LOP3.LUT R92, RZ, R92, RZ, 0x33, !PT ;  /* 0x0000005cff5ce212 */ /* 0x000fe400078e33ff */
[----:B------:R-:W-:Y:S02]  /*39f0*/  LOP3.LUT R17, R88, R17, RZ, 0xc0, !PT ;  /* 0x0000001158117212 */ /* 0x000fe400078ec0ff */
[----:B------:R-:W-:Y:S02]  /*3a00*/  @!P0 LOP3.LUT R94, RZ, R94, RZ, 0x33, !PT ;  /* 0x0000005eff5e8212 */ /* 0x000fe400078e33ff */
[----:B------:R-:W-:-:S04]  /*3a10*/  LOP3.LUT R17, R92, R17, RZ, 0xc0, !PT ;  /* 0x000000115c117212 */ /* 0x000fc800078ec0ff */
[----:B------:R-:W-:-:S04]  /*3a20*/  LOP3.LUT R73, R94, R17, RZ, 0xc0, !PT ;  /* 0x000000115e497212 */ /* 0x000fc800078ec0ff */
[----:B------:R-:W0:Y:S01]  /*3a30*/  FLO.U32 R89, R73 ;  /* 0x0000004900597300 */ /* 0x000e2200000e0000 */
[----:B------:R-:W-:-:S07]  /*3a40*/  LOP3.LUT R17, R4, R73, RZ, 0xc0, !PT ;  /* 0x0000004904117212 */ /* 0x000fce00078ec0ff */
[----:B------:R-:W3:Y:S01]  /*3a50*/  POPC R17, R17 ;  /* 0x0000001100117309 */ /* 0x000ee20000000000 */
[----:B0-----:R-:W-:-:S13]  /*3a60*/  ISETP.NE.AND P0, PT, R12, R89, PT ;  /* 0x000000590c00720c */ /* 0x001fda0003f05270 */
[----:B-1-34-:R-:W-:Y:S05]  /*3a70*/  @P0 BRA `(.L_x_36) ;  /* 0x0000000000040947 */ /* 0x01afea0003800000 */
[----:B------:R0:W1:Y:S02]  /*3a80*/  ATOMS.ADD R85, [R84], R17 ;  /* 0x000000115455738c */ /* 0x0000640000000000 */
.L_x_36:
[----:B------:R-:W-:Y:S05]  /*3a90*/  BSYNC.RECONVERGENT B0 ;  /* 0x0000000000007941 */ /* 0x000fea0003800200 */
.L_x_35:
[----:B------:R-:W-:Y:S01]  /*3aa0*/  R2P PR, R71, 0x7f ;  /* 0x0000007f47007804 */ /* 0x000fe20000000000 */
[----:B------:R-:W-:-:S12]  /*3ab0*/  BSSY.RECONVERGENT B0, `(.L_x_37) ;  /* 0x0000021000007945 */ /* 0x000fd80003800200 */
[----:B------:R-:W-:Y:S02]  /*3ac0*/  VOTE.ANY R73, PT, P0 ;  /* 0x0000000000497806 */ /* 0x000fe400000e0100 */
[----:B0-----:R-:W-:Y:S02]  /*3ad0*/  VOTE.ANY R84, PT, P1 ;  /* 0x0000000000547806 */ /* 0x001fe400008e0100 */
[----:B------:R-:W-:Y:S02]  /*3ae0*/  @!P0 LOP3.LUT R73, RZ, R73, RZ, 0x33, !PT ;  /* 0x00000049ff498212 */ /* 0x000fe400078e33ff */
[----:B------:R-:W-:Y:S02]  /*3af0*/  VOTE.ANY R88, PT, P2 ;  /* 0x0000000000587806 */ /* 0x000fe400010e0100 */
[----:B------:R-:W-:Y:S02]  /*3b00*/  @!P1 LOP3.LUT R84, RZ, R84, RZ, 0x33, !PT ;  /* 0x00000054ff549212 */ /* 0x000fe400078e33ff */
[----:B------:R-:W-:-:S02]  /*3b10*/  @!P2 LOP3.LUT R88, RZ, R88, RZ, 0x33, !PT ;  /* 0x00000058ff58a212 */ /* 0x000fc400078e33ff */
[----:B------:R-:W-:Y:S02]  /*3b20*/  LOP3.LUT R73, R84, R73, RZ, 0xc0, !PT ;  /* 0x0000004954497212 */ /* 0x000fe400078ec0ff */
[----:B------:R-:W-:Y:S02]  /*3b30*/  VOTE.ANY R84, PT, P3 ;  /* 0x0000000000547806 */ /* 0x000fe400018e0100 */
[----:B------:R-:W-:Y:S02]  /*3b40*/  LOP3.LUT R73, R88, R73, RZ, 0xc0, !PT ;  /* 0x0000004958497212 */ /* 0x000fe400078ec0ff */
[----:B------:R-:W-:Y:S01]  /*3b50*/  LOP3.LUT P0, RZ, R71, 0x80, RZ, 0xc0, !PT ;  /* 0x0000008047ff7812 */ /* 0x000fe2000780c0ff */
[----:B------:R-:W-:Y:S01]  /*3b60*/  IMAD.MOV.U32 R71, RZ, RZ, RZ ;  /* 0x000000ffff477224 */ /* 0x000fe200078e00ff */
        /* <DEDUP_REMOVED lines=11> */
[----:B------:R-:W-:Y:S01]  /*3c20*/  @!P0 LOP3.LUT R92, RZ, R92, RZ, 0x33, !PT ;  /* 0x0000005cff5c8212 */ /* 0x000fe200078e33ff */
[----:B-1----:R0:W1:Y:S01]  /*3c30*/  SHFL.IDX PT, R84, R85, R89, 0x1f ;  /* 0x00001f5955547589 */ /* 0x00206200000e0000 */
[----:B------:R-:W-:-:S04]  /*3c40*/  LOP3.LUT R73, R88, R73, RZ, 0xc0, !PT ;  /* 0x0000004958497212 */ /* 0x000fc800078ec0ff */
[----:B------:R-:W-:-:S04]  /*3c50*/  LOP3.LUT R73, R92, R73, RZ, 0xc0, !PT ;  /* 0x000000495c497212 */ /* 0x000fc800078ec0ff */
[----:B------:R-:W3:Y:S01]  /*3c60*/  FLO.U32 R87, R73 ;  /* 0x0000004900577300 */ /* 0x000ee200000e0000 */
[----:B------:R-:W-:-:S07]  /*3c70*/  LOP3.LUT R88, R4, R73, RZ, 0xc0, !PT ;  /* 0x0000004904587212 */ /* 0x000fce00078ec0ff */
[----:B------:R-:W4:Y:S01]  /*3c80*/  POPC R88, R88 ;  /* 0x0000005800587309 */ /* 0x000f220000000000 */
[----:B---3--:R-:W-:-:S13]  /*3c90*/  ISETP.NE.AND P0, PT, R12, R87, PT ;  /* 0x000000570c00720c */ /* 0x008fda0003f05270 */
[----:B01--4-:R-:W-:Y:S05]  /*3ca0*/  @P0 BRA `(.L_x_38) ;  /* 0x0000000000040947 */ /* 0x013fea0003800000 */
[----:B------:R0:W1:Y:S02]  /*3cb0*/  ATOMS.ADD R71, [R83], R88 ;  /* 0x000000585347738c */ /* 0x0000640000000000 */
.L_x_38:
[----:B------:R-:W-:Y:S05]  /*3cc0*/  BSYNC.RECONVERGENT B0 ;  /* 0x0000000000007941 */ /* 0x000fea0003800200 */
.L_x_37:
[----:B------:R-:W-:Y:S01]  /*3cd0*/  R2P PR, R70, 0x7f ;  /* 0x0000007f46007804 */ /* 0x000fe20000000000 */
[----:B-1----:R1:W3:Y:S01]  /*3ce0*/  SHFL.IDX PT, R71, R71, R87, 0x1f ;  /* 0x00001f5747477589 */ /* 0x0022e200000e0000 */
[----:B------:R-:W-:Y:S11]  /*3cf0*/  BSSY.RECONVERGENT B0, `(.L_x_39) ;  /* 0x0000020000007945 */ /* 0x000ff60003800200 */
[----:B------:R-:W-:-:S02]  /*3d00*/  VOTE.ANY R73, PT, P0 ;  /* 0x0000000000497806 */ /* 0x000fc400000e0100 */
[----:B------:R-:W-:Y:S02]  /*3d10*/  VOTE.ANY R92, PT, P1 ;  /* 0x00000000005c7806 */ /* 0x000fe400008e0100 */
[----:B------:R-:W-:Y:S02]  /*3d20*/  @!P0 LOP3.LUT R73, RZ, R73, RZ, 0x33, !PT ;  /* 0x00000049ff498212 */ /* 0x000fe400078e33ff */
[----:B------:R-:W-:Y:S02]  /*3d30*/  @!P1 LOP3.LUT R92, RZ, R92, RZ, 0x33, !PT ;  /* 0x0000005cff5c9212 */ /* 0x000fe400078e33ff */
[----:B------:R-:W-:Y:S02]  /*3d40*/  VOTE.ANY R94, PT, P2 ;  /* 0x00000000005e7806 */ /* 0x000fe400010e0100 */
[----:B------:R-:W-:Y:S02]  /*3d50*/  LOP3.LUT R73, R92, R73, RZ, 0xc0, !PT ;  /* 0x000000495c497212 */ /* 0x000fe400078ec0ff */
[----:B------:R-:W-:-:S02]  /*3d60*/  @!P2 LOP3.LUT R94, RZ, R94, RZ, 0x33, !PT ;  /* 0x0000005eff5ea212 */ /* 0x000fc400078e33ff */
[----:B------:R-:W-:Y:S02]  /*3d70*/  VOTE.ANY R92, PT, P3 ;  /* 0x00000000005c7806 */ /* 0x000fe400018e0100 */
[----:B------:R-:W-:Y:S02]  /*3d80*/  LOP3.LUT P0, RZ, R70, 0x80, RZ, 0xc0, !PT ;  /* 0x0000008046ff7812 */ /* 0x000fe4000780c0ff */
[----:B------:R-:W-:Y:S02]  /*3d90*/  LOP3.LUT R73, R94, R73, RZ, 0xc0, !PT ;  /* 0x000000495e497212 */ /* 0x000fe400078ec0ff */
[----:B------:R-:W-:Y:S02]  /*3da0*/  VOTE.ANY R70, PT, P4 ;  /* 0x0000000000467806 */ /* 0x000fe400020e0100 */
[----:B------:R-:W-:Y:S02]  /*3db0*/  @!P3 LOP3.LUT R92, RZ, R92, RZ, 0x33, !PT ;  /* 0x0000005cff5cb212 */ /* 0x000fe400078e33ff */
[----:B------:R-:W-:-:S02]  /*3dc0*/  @!P4 LOP3.LUT R70, RZ, R70, RZ, 0x33, !PT ;  /* 0x00000046ff46c212 */ /* 0x000fc400078e33ff */
[----:B------:R-:W-:Y:S02]  /*3dd0*/  LOP3.LUT R73, R92, R73, RZ, 0xc0, !PT ;  /* 0x000000495c497212 */ /* 0x000fe400078ec0ff */
[----:B------:R-:W-:Y:S02]  /*3de0*/  VOTE.ANY R92, PT, P5 ;  /* 0x00000000005c7806 */ /* 0x000fe400028e0100 */
[----:B------:R-:W-:Y:S02]  /*3df0*/  LOP3.LUT R73, R70, R73, RZ, 0xc0, !PT ;  /* 0x0000004946497212 */ /* 0x000fe400078ec0ff */
[----:B------:R-:W-:Y:S02]  /*3e00*/  VOTE.ANY R70, PT, P6 ;  /* 0x0000000000467806 */ /* 0x000fe400030e0100 */
[----:B------:R-:W-:Y:S02]  /*3e10*/  @!P5 LOP3.LUT R92, RZ, R92, RZ, 0x33, !PT ;  /* 0x0000005cff5cd212 */ /* 0x000fe400078e33ff */
[----:B------:R-:W-:-:S02]  /*3e20*/  VOTE.ANY R94, PT, P0 ;  /* 0x00000000005e7806 */ /* 0x000fc400000e0100 */
[----:B------:R-:W-:Y:S02]  /*3e30*/  @!P6 LOP3.LUT R70, RZ, R70, RZ, 0x33, !PT ;  /* 0x00000046ff46e212 */ /* 0x000fe400078e33ff */
[----:B------:R-:W-:Y:S02]  /*3e40*/  LOP3.LUT R73, R92, R73, RZ, 0xc0, !PT ;  /* 0x000000495c497212 */ /* 0x000fe400078ec0ff */
[----:B------:R-:W-:Y:S02]  /*3e50*/  @!P0 LOP3.LUT R94, RZ, R94, RZ, 0x33, !PT ;  /* 0x0000005eff5e8212 */ /* 0x000fe400078e33ff */
[----:B------:R-:W-:Y:S01]  /*3e60*/  LOP3.LUT R73, R70, R73, RZ, 0xc0, !PT ;  /* 0x0000004946497212 */ /* 0x000fe200078ec0ff */
[----:B------:R-:W-:-:S03]  /*3e70*/  IMAD.MOV.U32 R70, RZ, RZ, RZ ;  /* 0x000000ffff467224 */ /* 0x000fc600078e00ff */
[----:B0-----:R-:W-:-:S04]  /*3e80*/  LOP3.LUT R83, R94, R73, RZ, 0xc0, !PT ;  /* 0x000000495e537212 */ /* 0x001fc800078ec0ff */
[----:B------:R-:W0:Y:S01]  /*3e90*/  FLO.U32 R89, R83 ;  /* 0x0000005300597300 */ /* 0x000e2200000e0000 */
[----:B------:R-:W-:-:S07]  /*3ea0*/  LOP3.LUT R73, R4, R83, RZ, 0xc0, !PT ;  /* 0x0000005304497212 */ /* 0x000fce00078ec0ff */
[----:B------:R-:W4:Y:S01]  /*3eb0*/  POPC R73, R73 ;  /* 0x0000004900497309 */ /* 0x000f220000000000 */
[----:B0-----:R-:W-:-:S13]  /*3ec0*/  ISETP.NE.AND P0, PT, R12, R89, PT ;  /* 0x000000590c00720c */ /* 0x001fda0003f05270 */
[----:B-1-34-:R-:W-:Y:S05]  /*3ed0*/  @P0 BRA `(.L_x_40) ;  /* 0x0000000000040947 */ /* 0x01afea0003800000 */
[----:B------:R0:W1:Y:S02]  /*3ee0*/  ATOMS.ADD R70, [R82], R73 ;  /* 0x000000495246738c */ /* 0x0000640000000000 */
.L_x_40:
[----:B------:R-:W-:Y:S05]  /*3ef0*/  BSYNC.RECONVERGENT B0 ;  /* 0x0000000000007941 */ /* 0x000fea0003800200 */
.L_x_39:
[----:B------:R-:W-:Y:S01]  /*3f00*/  R2P PR, R69, 0x7f ;  /* 0x0000007f45007804 */ /* 0x000fe20000000000 */
[----:B-1----:R1:W3:Y:S01]  /*3f10*/  SHFL.IDX PT, R70, R70, R89, 0x1f ;  /* 0x00001f5946467589 */ /* 0x0022e200000e0000 */
[----:B------:R-:W-:Y:S11]  /*3f20*/  BSSY.RECONVERGENT B0, `(.L_x_41) ;  /* 0x0000020000007945 */ /* 0x000ff60003800200 */
[----:B0-----:R-:W-:-:S02]  /*3f30*/  VOTE.ANY R82, PT, P0 ;  /* 0x0000000000527806 */ /* 0x001fc400000e0100 */
        /* <DEDUP_REMOVED lines=19> */
[----:B------:R-:W-:Y:S01]  /*4070*/  LOP3.LUT R82, R83, R82, RZ, 0xc0, !PT ;  /* 0x0000005253527212 */ /* 0x000fe200078ec0ff */
[----:B------:R-:W-:Y:S01]  /*4080*/  IMAD.MOV.U32 R83, RZ, RZ, RZ ;  /* 0x000000ffff537224 */ /* 0x000fe200078e00ff */
[----:B------:R-:W-:Y:S02]  /*4090*/  @!P0 LOP3.LUT R85, RZ, R85, RZ, 0x33, !PT ;  /* 0x00000055ff558212 */ /* 0x000fe400078e33ff */
[----:B------:R-:W-:-:S04]  /*40a0*/  LOP3.LUT R82, R69, R82, RZ, 0xc0, !PT ;  /* 0x0000005245527212 */ /* 0x000fc800078ec0ff */
[----:B------:R-:W-:-:S04]  /*40b0*/  LOP3.LUT R85, R85, R82, RZ, 0xc0, !PT ;  /* 0x0000005255557212 */ /* 0x000fc800078ec0ff */
[----:B------:R-:W0:Y:S01]  /*40c0*/  FLO.U32 R91, R85 ;  /* 0x00000055005b7300 */ /* 0x000e2200000e0000 */
[----:B------:R-:W-:-:S07]  /*40d0*/  LOP3.LUT R69, R4, R85, RZ, 0xc0, !PT ;  /* 0x0000005504457212 */ /* 0x000fce00078ec0ff */
[----:B------:R-:W4:Y:S01]  /*40e0*/  POPC R69, R69 ;  /* 0x0000004500457309 */ /* 0x000f220000000000 */
[----:B0-----:R-:W-:-:S13]  /*40f0*/  ISETP.NE.AND P0, PT, R12, R91, PT ;  /* 0x0000005b0c00720c */ /* 0x001fda0003f05270 */
[----:B-1-34-:R-:W-:Y:S05]  /*4100*/  @P0 BRA `(.L_x_42) ;  /* 0x0000000000040947 */ /* 0x01afea0003800000 */
[----:B------:R0:W1:Y:S02]  /*4110*/  ATOMS.ADD R83, [R80], R69 ;  /* 0x000000455053738c */ /* 0x0000640000000000 */
.L_x_42:
[----:B------:R-:W-:Y:S05]  /*4120*/  BSYNC.RECONVERGENT B0 ;  /* 0x0000000000007941 */ /* 0x000fea0003800200 */
.L_x_41:
[----:B------:R-:W-:Y:S01]  /*4130*/  R2P PR, R67, 0x7f ;  /* 0x0000007f43007804 */ /* 0x000fe20000000000 */
[----:B------:R-:W-:-:S12]  /*4140*/  BSSY.RECONVERGENT B0, `(.L_x_43) ;  /* 0x0000021000007945 */ /* 0x000fd80003800200 */
[----:B0-----:R-:W-:Y:S02]  /*4150*/  VOTE.ANY R80, PT, P0 ;  /* 0x0000000000507806 */ /* 0x001fe400000e0100 */
[----:B------:R-:W-:Y:S02]  /*4160*/  VOTE.ANY R85, PT, P1 ;  /* 0x0000000000557806 */ /* 0x000fe400008e0100 */
[----:B------:R-:W-:Y:S02]  /*4170*/  @!P0 LOP3.LUT R80, RZ, R80, RZ, 0x33, !PT ;  /* 0x00000050ff508212 */ /* 0x000fe400078e33ff */
[----:B------:R-:W-:Y:S02]  /*4180*/  @!P1 LOP3.LUT R85, RZ, R85, RZ, 0x33, !PT ;  /* 0x00000055ff559212 */ /* 0x000fe400078e33ff */
[----:B------:R-:W-:Y:S02]  /*4190*/  VOTE.ANY R87, PT, P2 ;  /* 0x0000000000577806 */ /* 0x000fe400010e0100 */
[----:B------:R-:W-:-:S02]  /*41a0*/  LOP3.LUT R80, R85, R80, RZ, 0xc0, !PT ;  /* 0x0000005055507212 */ /* 0x000fc400078ec0ff */
[----:B------:R-:W-:Y:S02]  /*41b0*/  @!P2 LOP3.LUT R87, RZ, R87, RZ, 0x33, !PT ;  /* 0x00000057ff57a212 */ /* 0x000fe400078e33ff */
[----:B------:R-:W-:Y:S02]  /*41c0*/  VOTE.ANY R85, PT, P3 ;  /* 0x0000000000557806 */ /* 0x000fe400018e0100 */
[----:B------:R-:W-:Y:S02]  /*41d0*/  LOP3.LUT P0, RZ, R67, 0x80, RZ, 0xc0, !PT ;  /* 0x0000008043ff7812 */ /* 0x000fe4000780c0ff */
[----:B------:R-:W-:Y:S02]  /*41e0*/  LOP3.LUT R80, R87, R80, RZ, 0xc0, !PT ;  /* 0x0000005057507212 */ /* 0x000fe400078ec0ff */
        /* <DEDUP_REMOVED lines=12> */
[----:B------:R-:W-:Y:S01]  /*42b0*/  LOP3.LUT R80, R67, R80, RZ, 0xc0, !PT ;  /* 0x0000005043507212 */ /* 0x000fe200078ec0ff */
[----:B------:R-:W-:-:S03]  /*42c0*/  IMAD.MOV.U32 R67, RZ, RZ, RZ ;  /* 0x000000ffff437224 */ /* 0x000fc600078e00ff */
[----:B------:R-:W-:Y:S02]  /*42d0*/  LOP3.LUT R87, R87, R80, RZ, 0xc0, !PT ;  /* 0x0000005057577212 */ /* 0x000fe400078ec0ff */
[----:B-1----:R0:W1:Y:S02]  /*42e0*/  SHFL.IDX PT, R80, R83, R91, 0x1f ;  /* 0x00001f5b53507589 */ /* 0x00206400000e0000 */
[----:B------:R-:W3:Y:S01]  /*42f0*/  FLO.U32 R89, R87 ;  /* 0x0000005700597300 */ /* 0x000ee200000e0000 */
[----:B------:R-:W-:-:S07]  /*4300*/  LOP3.LUT R82, R4, R87, RZ, 0xc0, !PT ;  /* 0x0000005704527212 */ /* 0x000fce00078ec0ff */
[----:B------:R-:W4:Y:S01]  /*4310*/  POPC R82, R82 ;  /* 0x0000005200527309 */ /* 0x000f220000000000 */
[----:B---3--:R-:W-:-:S13]  /*4320*/  ISETP.NE.AND P0, PT, R12, R89, PT ;  /* 0x000000590c00720c */ /* 0x008fda0003f05270 */
[----:B01--4-:R-:W-:Y:S05]  /*4330*/  @P0 BRA `(.L_x_44) ;  /* 0x0000000000040947 */ /* 0x013fea0003800000 */
[----:B------:R0:W1:Y:S02]  /*4340*/  ATOMS.ADD R67, [R79], R82 ;  /* 0x000000524f43738c */ /* 0x0000640000000000 */
.L_x_44:
[----:B------:R-:W-:Y:S05]  /*4350*/  BSYNC.RECONVERGENT B0 ;  /* 0x0000000000007941 */ /* 0x000fea0003800200 */
.L_x_43:
[----:B------:R-:W-:Y:S01]  /*4360*/  R2P PR, R66, 0x7f ;  /* 0x0000007f42007804 */ /* 0x000fe20000000000 */
[----:B-1----:R1:W3:Y:S01]  /*4370*/  SHFL.IDX PT, R67, R67, R89, 0x1f ;  /* 0x00001f5943437589 */ /* 0x0022e200000e0000 */
[----:B------:R-:W-:Y:S01]  /*4380*/  BSSY.RECONVERGENT B0, `(.L_x_45) ;  /* 0x0000020000007945 */ /* 0x000fe20003800200 */
[----:B------:R-:W-:-:S10]  /*4390*/  IMAD.MOV.U32 R85, RZ, RZ, RZ ;  /* 0x000000ffff557224 */ /* 0x000fd400078e00ff */
        /* <DEDUP_REMOVED lines=30> */
.L_x_46:
[----:B------:R-:W-:Y:S05]  /*4580*/  BSYNC.RECONVERGENT B0 ;  /* 0x0000000000007941 */ /* 0x000fea0003800200 */
.L_x_45:
[----:B------:R-:W-:Y:S01]  /*4590*/  R2P PR, R64, 0x7f ;  /* 0x0000007f40007804 */ /* 0x000fe20000000000 */
[----:B------:R-:W-:Y:S01]  /*45a0*/  BSSY.RECONVERGENT B0, `(.L_x_47) ;  /* 0x0000021000007945 */ /* 0x000fe20003800200 */
[----:B0-----:R-:W-:-:S11]  /*45b0*/  IMAD.MOV.U32 R78, RZ, RZ, RZ ;  /* 0x000000ffff4e7224 */ /* 0x001fd600078e00ff */
        /* <DEDUP_REMOVED lines=10> */
[----:B------:R-:W-:Y:S01]  /*4660*/  VOTE.ANY R87, PT, P4 ;  /* 0x0000000000577806 */ /* 0x000fe200020e0100 */
[----:B-1----:R0:W1:Y:S01]  /*4670*/  SHFL.IDX PT, R64, R85, R91, 0x1f ;  /* 0x00001f5b55407589 */ /* 0x00206200000e0000 */
        /* <DEDUP_REMOVED lines=19> */
.L_x_48:
[----:B------:R-:W-:Y:S05]  /*47b0*/  BSYNC.RECONVERGENT B0 ;  /* 0x0000000000007941 */ /* 0x000fea0003800200 */
.L_x_47:
[----:B------:R-:W-:Y:S01]  /*47c0*/  R2P PR, R63, 0x7f ;  /* 0x0000007f3f007804 */ /* 0x000fe20000000000 */
[----:B------:R-:W-:Y:S01]  /*47d0*/  BSSY.RECONVERGENT B0, `(.L_x_49) ;  /* 0x0000021000007945 */ /* 0x000fe20003800200 */
[----:B------:R-:W-:-:S11]  /*47e0*/  IMAD.MOV.U32 R85, RZ, RZ, RZ ;  /* 0x000000ffff557224 */ /* 0x000fd600078e00ff */
[----:B0-----:R-:W-:Y:S02]  /*47f0*/  VOTE.ANY R77, PT, P0 ;  /* 0x00000000004d7806 */ /* 0x001fe400000e0100 */
        /* <DEDUP_REMOVED lines=30> */
.L_x_50:
[----:B------:R-:W-:Y:S05]  /*49e0*/  BSYNC.RECONVERGENT B0 ;  /* 0x0000000000007941 */ /* 0x000fea0003800200 */
.L_x_49:
        /* <DEDUP_REMOVED lines=22> */
[----:B------:R-:W-:Y:S01]  /*4b50*/  LOP3.LUT R76, R83, R76, RZ, 0xc0, !PT ;  /* 0x0000004c534c7212 */ /* 0x000fe200078ec0ff */
[----:B------:R-:W-:Y:S01]  /*4b60*/  IMAD.MOV.U32 R83, RZ, RZ, RZ ;  /* 0x000000ffff537224 */ /* 0x000fe200078e00ff */
[----:B------:R-:W-:Y:S02]  /*4b70*/  @!P0 LOP3.LUT R87, RZ, R87, RZ, 0x33, !PT ;  /* 0x00000057ff578212 */ /* 0x000fe400078e33ff */
[----:B------:R-:W-:-:S04]  /*4b80*/  LOP3.LUT R76, R61, R76, RZ, 0xc0, !PT ;  /* 0x0000004c3d4c7212 */ /* 0x000fc800078ec0ff */
        /* <DEDUP_REMOVED lines=8> */
.L_x_52:
[----:B------:R-:W-:Y:S05]  /*4c10*/  BSYNC.RECONVERGENT B0 ;  /* 0x0000000000007941 */ /* 0x000fea0003800200 */
.L_x_51:
[----:B------:R-:W-:Y:S01]  /*4c20*/  R2P PR, R59, 0x7f ;  /* 0x0000007f3b007804 */ /* 0x000fe20000000000 */
[----:B------:R-:W-:Y:S01]  /*4c30*/  BSSY.RECONVERGENT B0, `(.L_x_53) ;  /* 0x0000021000007945 */ /* 0x000fe20003800200 */
[----:B------:R-:W-:-:S11]  /*4c40*/  IMAD.MOV.U32 R85, RZ, RZ, RZ ;  /* 0x000000ffff557224 */ /* 0x000fd600078e00ff */
        /* <DEDUP_REMOVED lines=11> */
[----:B-1----:R1:W3:Y:S01]  /*4d00*/  SHFL.IDX PT, R59, R83, R91, 0x1f ;  /* 0x00001f5b533b7589 */ /* 0x0022e200000e0000 */
        /* <DEDUP_REMOVED lines=12> */
[----:B0-----:R-:W-:-:S04]  /*4dd0*/  LOP3.LUT R75, R96, R61, RZ, 0xc0, !PT ;  /* 0x0000003d604b7212 */ /* 0x001fc800078ec0ff */
[----:B------:R-:W0:Y:S01]  /*4de0*/  FLO.U32 R89, R75 ;  /* 0x0000004b00597300 */ /* 0x000e2200000e0000 */
[----:B------:R-:W-:-:S07]  /*4df0*/  LOP3.LUT R61, R4, R75, RZ, 0xc0, !PT ;  /* 0x0000004b043d7212 */ /* 0x000fce00078ec0ff */
[----:B------:R-:W4:Y:S01]  /*4e00*/  POPC R61, R61 ;  /* 0x0000003d003d7309 */ /* 0x000f220000000000 */
[----:B0-----:R-:W-:-:S13]  /*4e10*/  ISETP.NE.AND P0, PT, R12, R89, PT ;  /* 0x000000590c00720c */ /* 0x001fda0003f05270 */
[----:B-1-34-:R-:W-:Y:S05]  /*4e20*/  @P0 BRA `(.L_x_54) ;  /* 0x0000000000040947 */ /* 0x01afea0003800000 */
[----:B------:R0:W1:Y:S02]  /*4e30*/  ATOMS.ADD R85, [R74], R61 ;  /* 0x0000003d4a55738c */ /* 0x0000640000000000 */
.L_x_54:
[----:B------:R-:W-:Y:S05]  /*4e40*/  BSYNC.RECONVERGENT B0 ;  /* 0x0000000000007941 */ /* 0x000fea0003800200 */
.L_x_53:
[----:B------:R-:W-:Y:S01]  /*4e50*/  R2P PR, R58, 0x7f ;  /* 0x0000007f3a007804 */ /* 0x000fe20000000000 */
[----:B------:R-:W-:-:S12]  /*4e60*/  BSSY.RECONVERGENT B0, `(.L_x_55) ;  /* 0x0000021000007945 */ /* 0x000fd80003800200 */
        /* <DEDUP_REMOVED lines=24> */
[----:B------:R-:W-:Y:S01]  /*4ff0*/  LOP3.LUT R87, R87, R74, RZ, 0xc0, !PT ;  /* 0x0000004a57577212 */ /* 0x000fe200078ec0ff */
[----:B------:R-:W-:-:S03]  /*5000*/  IMAD.MOV.U32 R74, RZ, RZ, RZ ;  /* 0x000000ffff4a7224 */ /* 0x000fc600078e00ff */
[----:B------:R-:W3:Y:S01]  /*5010*/  FLO.U32 R91, R87 ;  /* 0x00000057005b7300 */ /* 0x000ee200000e0000 */
[----:B------:R-:W-:-:S07]  /*5020*/  LOP3.LUT R75, R4, R87, RZ, 0xc0, !PT ;  /* 0x00000057044b7212 */ /* 0x000fce00078ec0ff */
[----:B------:R-:W4:Y:S01]  /*5030*/  POPC R75, R75 ;  /* 0x0000004b004b7309 */ /* 0x000f220000000000 */
[----:B---3--:R-:W-:-:S13]  /*5040*/  ISETP.NE.AND P0, PT, R12, R91, PT ;  /* 0x0000005b0c00720c */ /* 0x008fda0003f05270 */
[----:B01--4-:R-:W-:Y:S05]  /*5050*/  @P0 BRA `(.L_x_56) ;  /* 0x0000000000040947 */ /* 0x013fea0003800000 */
[----:B------:R0:W1:Y:S02]  /*5060*/  ATOMS.ADD R74, [R72], R75 ;  /* 0x0000004b484a738c */ /* 0x0000640000000000 */
.L_x_56:
[----:B------:R-:W-:Y:S05]  /*5070*/  BSYNC.RECONVERGENT B0 ;  /* 0x0000000000007941 */ /* 0x000fea0003800200 */
.L_x_55:
        /* <DEDUP_REMOVED lines=27> */
[----:B------:R-:W-:-:S04]  /*5230*/  LOP3.LUT R87, R87, R72, RZ, 0xc0, !PT ;  /* 0x0000004857577212 */ /* 0x000fc800078ec0ff */
[----:B------:R-:W3:Y:S01]  /*5240*/  FLO.U32 R92, R87 ;  /* 0x00000057005c7300 */ /* 0x000ee200000e0000 */
[----:B------:R-:W-:-:S07]  /*5250*/  LOP3.LUT R83, R4, R87, RZ, 0xc0, !PT ;  /* 0x0000005704537212 */ /* 0x000fce00078ec0ff */
[----:B------:R-:W4:Y:S01]  /*5260*/  POPC R83, R83 ;  /* 0x0000005300537309 */ /* 0x000f220000000000 */
[----:B---3--:R-:W-:-:S13]  /*5270*/  ISETP.NE.AND P0, PT, R12, R92, PT ;  /* 0x0000005c0c00720c */ /* 0x008fda0003f05270 */
[----:B01--4-:R-:W-:Y:S05]  /*5280*/  @P0 BRA `(.L_x_58) ;  /* 0x0000000000040947 */ /* 0x013fea0003800000 */
[----:B------:R0:W1:Y:S02]  /*5290*/  ATOMS.ADD R85, [R68], R83 ;  /* 0x000000534455738c */ /* 0x0000640000000000 */
.L_x_58:
[----:B------:R-:W-:Y:S05]  /*52a0*/  BSYNC.RECONVERGENT B0 ;  /* 0x0000000000007941 */ /* 0x000fea0003800200 */
.L_x_57:
[----:B------:R-:W-:Y:S01]  /*52b0*/  R2P PR, R55, 0x7f ;  /* 0x0000007f37007804 */ /* 0x000fe20000000000 */
[----:B------:R-:W-:Y:S01]  /*52c0*/  BSSY.RECONVERGENT B0, `(.L_x_59) ;  /* 0x0000021000007945 */ /* 0x000fe20003800200 */
[----:B------:R-:W-:-:S11]  /*52d0*/  IMAD.MOV.U32 R74, RZ, RZ, RZ ;  /* 0x000000ffff4a7224 */ /* 0x000fd600078e00ff */
        /* <DEDUP_REMOVED lines=31> */
.L_x_60:
[----:B------:R-:W-:Y:S05]  /*54d0*/  BSYNC.RECONVERGENT B0 ;  /* 0x0000000000007941 */ /* 0x000fea0003800200 */
.L_x_59:
        /* <DEDUP_REMOVED lines=34> */
.L_x_62:
[----:B------:R-:W-:Y:S05]  /*5700*/  BSYNC.RECONVERGENT B0 ;  /* 0x0000000000007941 */ /* 0x000fea0003800200 */
.L_x_61:
        /* <DEDUP_REMOVED lines=34> */
.L_x_64:
[----:B------:R-:W-:Y:S05]  /*5930*/  BSYNC.RECONVERGENT B0 ;  /* 0x0000000000007941 */ /* 0x000fea0003800200 */
.L_x_63:
        /* <DEDUP_REMOVED lines=34> */
.L_x_66:
[----:B------:R-:W-:Y:S05]  /*5b60*/  BSYNC.RECONVERGENT B0 ;  /* 0x0000000000007941 */ /* 0x000fea0003800200 */
.L_x_65:
[----:B------:R-:W-:Y:S01]  /*5b70*/  R2P PR, R49, 0x7f ;  /* 0x0000007f31007804 */ /* 0x000fe20000000000 */
[----:B------:R-:W-:-:S12]  /*5b80*/  BSSY.RECONVERGENT B0, `(.L_x_67) ;  /* 0x0000021000007945 */ /* 0x000fd80003800200 */
        /* <DEDUP_REMOVED lines=32> */
.L_x_68:
[----:B------:R-:W-:Y:S05]  /*5d90*/  BSYNC.RECONVERGENT B0 ;  /* 0x0000000000007941 */ /* 0x000fea0003800200 */
.L_x_67:
        /* <DEDUP_REMOVED lines=34> */
.L_x_70:
[----:B------:R-:W-:Y:S05]  /*5fc0*/  BSYNC.RECONVERGENT B0 ;  /* 0x0000000000007941 */ /* 0x000fea0003800200 */
.L_x_69:
        /* <DEDUP_REMOVED lines=34> */
.L_x_72:
[----:B------:R-:W-:Y:S05]  /*61f0*/  BSYNC.RECONVERGENT B0 ;  /* 0x0000000000007941 */ /* 0x000fea0003800200 */
.L_x_71:
        /* <DEDUP_REMOVED lines=30> */
[----:B------:R0:W4:Y:S01]  /*63e0*/  POPC R91, R14 ;  /* 0x0000000e005b7309 */ /* 0x0001220000000000 */
[----:B---3--:R-:W-:-:S13]  /*63f0*/  ISETP.NE.AND P0, PT, R12, R89, PT ;  /* 0x000000590c00720c */ /* 0x008fda0003f05270 */
[----:B01--4-:R-:W-:Y:S05]  /*6400*/  @P0 BRA `(.L_x_74) ;  /* 0x0000000000040947 */ /* 0x013fea0003800000 */
[----:B------:R0:W1:Y:S02]  /*6410*/  ATOMS.ADD R85, [R22], R91 ;  /* 0x0000005b1655738c */ /* 0x0000640000000000 */
.L_x_74:
[----:B------:R-:W-:Y:S05]  /*6420*/  BSYNC.RECONVERGENT B0 ;  /* 0x0000000000007941 */ /* 0x000fea0003800200 */
.L_x_73:
        /* <DEDUP_REMOVED lines=27> */
[----:B------:R-:W-:-:S04]  /*65e0*/  LOP3.LUT R87, R87, R14, RZ, 0xc0, !PT ;  /* 0x0000000e57577212 */ /* 0x000fc800078ec0ff */
[----:B0-----:R-:W0:Y:S01]  /*65f0*/  FLO.U32 R22, R87 ;  /* 0x0000005700167300 */ /* 0x001e2200000e0000 */
[----:B------:R-:W-:-:S07]  /*6600*/  LOP3.LUT R14, R4, R87, RZ, 0xc0, !PT ;  /* 0x00000057040e7212 */ /* 0x000fce00078ec0ff */
[----:B------:R1:W4:Y:S01]  /*6610*/  POPC R74, R14 ;  /* 0x0000000e004a7309 */ /* 0x0003220000000000 */
[----:B0-----:R-:W-:-:S13]  /*6620*/  ISETP.NE.AND P0, PT, R12, R22, PT ;  /* 0x000000160c00720c */ /* 0x001fda0003f05270 */
[----:B-1-34-:R-:W-:Y:S05]  /*6630*/  @P0 BRA `(.L_x_76) ;  /* 0x0000000000040947 */ /* 0x01afea0003800000 */
[----:B------:R0:W1:Y:S02]  /*6640*/  ATOMS.ADD R15, [R18], R74 ;  /* 0x0000004a120f738c */ /* 0x0000640000000000 */
.L_x_76:
[----:B------:R-:W-:Y:S05]  /*6650*/  BSYNC.RECONVERGENT B0 ;  /* 0x0000000000007941 */ /* 0x000fea0003800200 */
.L_x_75:
[----:B------:R-:W-:Y:S01]  /*6660*/  R2P PR, R46, 0x7f ;  /* 0x0000007f2e007804 */ /* 0x000fe20000000000 */
[----:B------:R-:W-:Y:S01]  /*6670*/  IMAD.IADD R84, R17, 0x1, R84 ;  /* 0x0000000111547824 */ /* 0x000fe200078e0254 */
[----:B-1----:R1:W3:Y:S01]  /*6680*/  SHFL.IDX PT, R15, R15, R22, 0x1f ;  /* 0x00001f160f0f7589 */ /* 0x0022e200000e0000 */
[----:B------:R-:W-:Y:S01]  /*6690*/  BSSY.RECONVERGENT B0, `(.L_x_77) ;  /* 0x0000021000007945 */ /* 0x000fe20003800200 */
[----:B--2---:R-:W-:Y:S02]  /*66a0*/  IMAD.IADD R86, R86, 0x1, R5 ;  /* 0x0000000156567824 */ /* 0x004fe400078e0205 */
[----:B------:R-:W-:-:S07]  /*66b0*/  IMAD.MOV.U32 R5, RZ, RZ, RZ ;  /* 0x000000ffff057224 */ /* 0x000fce00078e00ff */
        /* <DEDUP_REMOVED lines=24> */
[----:B------:R-:W2:Y:S01]  /*6840*/  FLO.U32 R14, R89 ;  /* 0x00000059000e7300 */ /* 0x000ea200000e0000 */
[----:B------:R-:W-:-:S07]  /*6850*/  LOP3.LUT R4, R4, R89, RZ, 0xc0, !PT ;  /* 0x0000005904047212 */ /* 0x000fce00078ec0ff */
[----:B------:R1:W4:Y:S01]  /*6860*/  POPC R17, R4 ;  /* 0x0000000400117309 */ /* 0x0003220000000000 */
[----:B--2---:R-:W-:-:S13]  /*6870*/  ISETP.NE.AND P0, PT, R12, R14, PT ;  /* 0x0000000e0c00720c */ /* 0x004fda0003f05270 */
[----:B-1-34-:R-:W-:Y:S05]  /*6880*/  @P0 BRA `(.L_x_78) ;  /* 0x0000000000040947 */ /* 0x01afea0003800000 */
[----:B------:R1:W2:Y:S02]  /*6890*/  ATOMS.ADD R5, [R48], R17 ;  /* 0x000000113005738c */ /* 0x0002a40000000000 */
.L_x_78:
[----:B------:R-:W-:Y:S05]  /*68a0*/  BSYNC.RECONVERGENT B0 ;  /* 0x0000000000007941 */ /* 0x000fea0003800200 */
.L_x_77:
[----:B--2---:R2:W3:Y:S01]  /*68b0*/  SHFL.IDX PT, R14, R5, R14, 0x1f ;  /* 0x00001f0e050e7589 */ /* 0x0044e200000e0000 */
[----:B------:R-:W-:Y:S01]  /*68c0*/  IMAD.IADD R12, R88, 0x1, R71 ;  /* 0x00000001580c7824 */ /* 0x000fe200078e0247 */
[----:B------:R-:W-:Y:S01]  /*68d0*/  ISETP.NE.AND P0, PT, R90, RZ, PT ;  /* 0x000000ff5a00720c */ /* 0x000fe20003f05270 */
[----:B------:R-:W-:Y:S01]  /*68e0*/  IMAD.IADD R70, R73, 0x1, R70 ;  /* 0x0000000149467824 */ /* 0x000fe200078e0246 */
[----:B------:R-:W-:Y:S01]  /*68f0*/  BAR.SYNC.DEFER_BLOCKING 0x0 ;  /* 0x0000000000007b1d */ /* 0x000fe20000010000 */
[----:B------:R-:W-:Y:S02]  /*6900*/  IMAD.IADD R80, R69, 0x1, R80 ;  /* 0x0000000145507824 */ /* 0x000fe400078e0250 */
[----:B------:R-:W-:Y:S02]  /*6910*/  IMAD R4, R86, 0x4, R13 ;  /* 0x0000000456047824 */ /* 0x000fe400078e020d */
[----:B------:R-:W-:Y:S01]  /*6920*/  IMAD.IADD R82, R82, 0x1, R67 ;  /* 0x0000000152527824 */ /* 0x000fe200078e0243 */
[----:B------:R-:W-:Y:S01]  /*6930*/  BSSY B1, `(.L_x_79) ;  /* 0x0000069000017945 */ /* 0x000fe20003800000 */
[----:B--2---:R-:W-:-:S02]  /*6940*/  IMAD R5, R84, 0x4, R13 ;  /* 0x0000000454057824 */ /* 0x004fc400078e020d */
[----:B------:R-:W-:Y:S02]  /*6950*/  IMAD.IADD R64, R79, 0x1, R64 ;  /* 0x000000014f407824 */ /* 0x000fe400078e0240 */
[----:B------:R-:W-:Y:S02]  /*6960*/  IMAD R12, R12, 0x4, R13 ;  /* 0x000000040c0c7824 */ /* 0x000fe400078e020d */
[----:B0-----:R-:W-:Y:S02]  /*6970*/  IMAD.IADD R18, R66, 0x1, R63 ;  /* 0x0000000142127824 */ /* 0x001fe400078e023f */
[----:B------:R-:W-:Y:S02]  /*6980*/  IMAD.IADD R74, R74, 0x1, R15 ;  /* 0x000000014a4a7824 */ /* 0x000fe400078e020f */
[----:B------:R-:W-:Y:S02]  /*6990*/  IMAD.IADD R76, R77, 0x1, R76 ;  /* 0x000000014d4c7824 */ /* 0x000fe400078e024c */
[----:B-1----:R-:W-:-:S02]  /*69a0*/  IMAD.IADD R48, R16, 0x1, R23 ;  /* 0x0000000110307824 */ /* 0x002fc400078e0217 */
[----:B---3--:R-:W-:Y:S02]  /*69b0*/  IMAD.IADD R46, R17, 0x1, R14 ;  /* 0x00000001112e7824 */ /* 0x008fe400078e020e */
[--C-:B------:R-:W-:Y:S01]  /*69c0*/  IMAD R14, R70, 0x4, R13.reuse ;  /* 0x00000004460e7824 */ /* 0x100fe200078e020d */
[----:B------:R0:W-:Y:S01]  /*69d0*/  STS [R4+-0x4], R19 ;  /* 0xfffffc1304007388 */ /* 0x0001e20000000800 */
[----:B------:R-:W-:Y:S02]  /*69e0*/  IMAD R15, R80, 0x4, R13 ;  /* 0x00000004500f7824 */ /* 0x000fe400078e020d */
[----:B------:R-:W-:Y:S01]  /*69f0*/  IMAD.IADD R78, R78, 0x1, R59 ;  /* 0x000000014e4e7824 */ /* 0x000fe200078e023b */
[----:B------:R1:W-:Y:S01]  /*6a00*/  STS [R5+-0x4], R20 ;  /* 0xfffffc1405007388 */ /* 0x0003e20000000800 */
[--C-:B------:R-:W-:Y:S02]  /*6a10*/  IMAD R16, R82, 0x4, R13.reuse ;  /* 0x0000000452107824 */ /* 0x100fe400078e020d */
[----:B------:R-:W-:Y:S01]  /*6a20*/  IMAD.IADD R58, R61, 0x1, R58 ;  /* 0x000000013d3a7824 */ /* 0x000fe200078e023a */
[----:B------:R2:W-:Y:S01]  /*6a30*/  STS [R12+-0x4], R21 ;  /* 0xfffffc150c007388 */ /* 0x0005e20000000800 */
[----:B------:R-:W-:-:S02]  /*6a40*/  IMAD R17, R64, 0x4, R13 ;  /* 0x0000000440117824 */ /* 0x000fc400078e020d */
[----:B------:R-:W-:Y:S01]  /*6a50*/  IMAD.IADD R22, R75, 0x1, R56 ;  /* 0x000000014b167824 */ /* 0x000fe200078e0238 */
[----:B------:R3:W-:Y:S01]  /*6a60*/  STS [R14+-0x4], R25 ;  /* 0xfffffc190e007388 */ /* 0x0007e20000000800 */
[--C-:B------:R-:W-:Y:S02]  /*6a70*/  IMAD R18, R18, 0x4, R13.reuse ;  /* 0x0000000412127824 */ /* 0x100fe400078e020d */
[----:B------:R-:W-:Y:S01]  /*6a80*/  IMAD.IADD R68, R83, 0x1, R68 ;  /* 0x0000000153447824 */ /* 0x000fe200078e0244 */
[----:B------:R4:W-:Y:S01]  /*6a90*/  STS [R15+-0x4], R26 ;  /* 0xfffffc1a0f007388 */ /* 0x0009e20000000800 */
[----:B0-----:R-:W-:Y:S02]  /*6aa0*/  IMAD R19, R76, 0x4, R13 ;  /* 0x000000044c137824 */ /* 0x001fe400078e020d */
[----:B------:R-:W-:Y:S01]  /*6ab0*/  IMAD.IADD R72, R72, 0x1, R53 ;  /* 0x0000000148487824 */ /* 0x000fe200078e0235 */
[----:B------:R0:W-:Y:S01]  /*6ac0*/  STS [R16+-0x4], R27 ;  /* 0xfffffc1b10007388 */ /* 0x0001e20000000800 */
[----:B-1----:R-:W-:-:S02]  /*6ad0*/  IMAD R20, R78, 0x4, R13 ;  /* 0x000000044e147824 */ /* 0x002fc400078e020d */
[----:B------:R-:W-:Y:S01]  /*6ae0*/  IMAD.IADD R52, R55, 0x1, R52 ;  /* 0x0000000137347824 */ /* 0x000fe200078e0234 */
[----:B------:R1:W-:Y:S01]  /*6af0*/  STS [R17+-0x4], R28 ;  /* 0xfffffc1c11007388 */ /* 0x0003e20000000800 */
[--C-:B--2---:R-:W-:Y:S02]  /*6b00*/  IMAD R21, R58, 0x4, R13.reuse ;  /* 0x000000043a157824 */ /* 0x104fe400078e020d */
[----:B------:R-:W-:Y:S01]  /*6b10*/  IMAD.IADD R60, R65, 0x1, R60 ;  /* 0x00000001413c7824 */ /* 0x000fe200078e023c */
[----:B------:R2:W-:Y:S01]  /*6b20*/  STS [R18+-0x4], R29 ;  /* 0xfffffc1d12007388 */ /* 0x0005e20000000800 */
[----:B------:R-:W-:Y:S02]  /*6b30*/  IMAD R22, R22, 0x4, R13 ;  /* 0x0000000416167824 */ /* 0x000fe400078e020d */
[----:B------:R-:W-:Y:S01]  /*6b40*/  IMAD.IADD R62, R62, 0x1, R49 ;  /* 0x000000013e3e7824 */ /* 0x000fe200078e0231 */
[----:B------:R-:W-:Y:S01]  /*6b50*/  STS [R19+-0x4], R34 ;  /* 0xfffffc2213007388 */ /* 0x000fe20000000800 */
[----:B------:R-:W-:-:S02]  /*6b60*/  IMAD R23, R68, 0x4, R13 ;  /* 0x0000000444177824 */ /* 0x000fc400078e020d */
[----:B------:R-:W-:Y:S01]  /*6b70*/  IMAD.IADD R54, R51, 0x1, R54 ;  /* 0x0000000133367824 */ /* 0x000fe200078e0236 */
[----:B------:R-:W-:Y:S01]  /*6b80*/  STS [R20+-0x4], R33 ;  /* 0xfffffc2114007388 */ /* 0x000fe20000000800 */
[--C-:B---3--:R-:W-:Y:S02]  /*6b90*/  IMAD R25, R72, 0x4, R13.reuse ;  /* 0x0000000448197824 */ /* 0x108fe400078e020d */
[----:B------:R-:W-:Y:S01]  /*6ba0*/  IMAD.IADD R50, R47, 0x1, R50 ;  /* 0x000000012f327824 */ /* 0x000fe200078e0232 */
[----:B------:R3:W-:Y:S01]  /*6bb0*/  STS [R21+-0x4], R32 ;  /* 0xfffffc2015007388 */ /* 0x0007e20000000800 */
[--C-:B----4-:R-:W-:Y:S02]  /*6bc0*/  IMAD R26, R52, 0x4, R13.reuse ;  /* 0x00000004341a7824 */ /* 0x110fe400078e020d */
[----:B0-----:R-:W-:Y:S01]  /*6bd0*/  IMAD R27, R60, 0x4, R13 ;  /* 0x000000043c1b7824 */ /* 0x001fe200078e020d */
[----:B------:R0:W-:Y:S01]  /*6be0*/  STS [R22+-0x4], R31 ;  /* 0xfffffc1f16007388 */ /* 0x0001e20000000800 */
[----:B------:R-:W-:-:S02]  /*6bf0*/  IMAD.IADD R56, R91, 0x1, R85 ;  /* 0x000000015b387824 */ /* 0x000fc400078e0255 */
[--C-:B-1----:R-:W-:Y:S01]  /*6c00*/  IMAD R28, R62, 0x4, R13.reuse ;  /* 0x000000043e1c7824 */ /* 0x102fe200078e020d */
[----:B------:R1:W-:Y:S01]  /*6c10*/  STS [R23+-0x4], R30 ;  /* 0xfffffc1e17007388 */ /* 0x0003e20000000800 */
[--C-:B--2---:R-:W-:Y:S02]  /*6c20*/  IMAD R29, R54, 0x4, R13.reuse ;  /* 0x00000004361d7824 */ /* 0x104fe400078e020d */
[--C-:B---3--:R-:W-:Y:S01]  /*6c30*/  IMAD R32, R56, 0x4, R13.reuse ;  /* 0x0000000438207824 */ /* 0x108fe200078e020d */
[----:B------:R2:W-:Y:S01]  /*6c40*/  STS [R25+-0x4], R38 ;  /* 0xfffffc2619007388 */ /* 0x0005e20000000800 */
[--C-:B------:R-:W-:Y:S02]  /*6c50*/  IMAD R33, R74, 0x4, R13.reuse ;  /* 0x000000044a217824 */ /* 0x100fe400078e020d */
[--C-:B0-----:R-:W-:Y:S01]  /*6c60*/  IMAD R31, R48, 0x4, R13.reuse ;  /* 0x00000004301f7824 */ /* 0x101fe200078e020d */
[----:B------:R2:W-:Y:S01]  /*6c70*/  STS [R26+-0x4], R41 ;  /* 0xfffffc291a007388 */ /* 0x0005e20000000800 */
[----:B------:R-:W-:-:S02]  /*6c80*/  IMAD R34, R46, 0x4, R13 ;  /* 0x000000042e227824 */ /* 0x000fc400078e020d */
[----:B-1----:R-:W-:Y:S01]  /*6c90*/  IMAD R30, R50, 0x4, R13 ;  /* 0x00000004321e7824 */ /* 0x002fe200078e020d */
[----:B------:R2:W-:Y:S04]  /*6ca0*/  STS [R27+-0x4], R40 ;  /* 0xfffffc281b007388 */ /* 0x0005e80000000800 */
[----:B------:R2:W-:Y:S04]  /*6cb0*/  STS [R28+-0x4], R43 ;  /* 0xfffffc2b1c007388 */ /* 0x0005e80000000800 */
[----:B------:R2:W-:Y:S04]  /*6cc0*/  STS [R29+-0x4], R42 ;  /* 0xfffffc2a1d007388 */ /* 0x0005e80000000800 */
[----:B------:R2:W-:Y:S04]  /*6cd0*/  STS [R30+-0x4], R35 ;  /* 0xfffffc231e007388 */ /* 0x0005e80000000800 */
[----:B------:R2:W-:Y:S04]  /*6ce0*/  STS [R31+-0x4], R24 ;  /* 0xfffffc181f007388 */ /* 0x0005e80000000800 */
[----:B------:R2:W-:Y:S04]  /*6cf0*/  STS [R32+-0x4], R37 ;  /* 0xfffffc2520007388 */ /* 0x0005e80000000800 */
[----:B------:R2:W-:Y:S04]  /*6d00*/  STS [R33+-0x4], R36 ;  /* 0xfffffc2421007388 */ /* 0x0005e80000000800 */
[----:B------:R2:W-:Y:S01]  /*6d10*/  STS [R34+-0x4], R39 ;  /* 0xfffffc2722007388 */ /* 0x0005e20000000800 */
[----:B------:R-:W-:Y:S05]  /*6d20*/  @P0 BRA `(.L_x_80) ;  /* 0x0000000000a40947 */ /* 0x000fea0003800000 */
[----:B--2---:R-:W0:Y:S02]  /*6d30*/  LDC.64 R36, c[0x0][0x398] ;  /* 0x0000e600ff247b82 */ /* 0x004e240000000a00 */
[----:B0-----:R-:W-:-:S06]  /*6d40*/  IMAD.WIDE.U32 R36, R3, 0x4, R36 ;  /* 0x0000000403247825 */ /* 0x001fcc00078e0024 */
[----:B------:R-:W2:Y:S01]  /*6d50*/  LDG.E R36, desc[UR6][R36.64] ;  /* 0x0000000624247981 */ /* 0x000ea2000c1e1900 */
[----:B------:R-:W-:Y:S01]  /*6d60*/  ISETP.GE.AND P0, PT, R7, 0x1, PT ;  /* 0x000000010700780c */ /* 0x000fe20003f06270 */
[----:B------:R-:W-:Y:S02]  /*6d70*/  IMAD.MOV.U32 R24, RZ, RZ, R44 ;  /* 0x000000ffff187224 */ /* 0x000fe400078e002c */
[----:B--2---:R-:W-:-:S05]  /*6d80*/  IMAD.IADD R35, R36, 0x1, -R81 ;  /* 0x0000000124237824 */ /* 0x004fca00078e0a51 */
[----:B------:R0:W-:Y:S05]  /*6d90*/  STS [R10+0x8a00], R35 ;  /* 0x008a00230a007388 */ /* 0x0001ea0000000800 */
[----:B------:R-:W-:Y:S05]  /*6da0*/  @!P0 BRA `(.L_x_81) ;  /* 0x00000000006c8947 */ /* 0x000fea0003800000 */
[----:B------:R-:W-:Y:S01]  /*6db0*/  BSSY B0, `(.L_x_82) ;  /* 0x0000019000007945 */ /* 0x000fe20003800000 */
[----:B0-----:R-:W-:Y:S02]  /*6dc0*/  IMAD.MOV.U32 R35, RZ, RZ, -0x1 ;  /* 0xffffffffff237424 */ /* 0x001fe400078e00ff */
[----:B------:R-:W-:Y:S02]  /*6dd0*/  IMAD.MOV.U32 R38, RZ, RZ, R7 ;  /* 0x000000ffff267224 */ /* 0x000fe400078e0007 */
[----:B------:R-:W-:-:S07]  /*6de0*/  IMAD.MOV.U32 R24, RZ, RZ, R44 ;  /* 0x000000ffff187224 */ /* 0x000fce00078e002c */
.L_x_86:
[----:B------:R-:W0:Y:S01]  /*6df0*/  LDC.64 R36, c[0x0][0x380] ;  /* 0x0000e000ff247b82 */ /* 0x000e220000000a00 */
[----:B------:R-:W-:Y:S01]  /*6e00*/  VIADD R41, R38, 0xffffffff ;  /* 0xffffffff26297836 */ /* 0x000fe20000000000 */
[----:B------:R-:W-:Y:S03]  /*6e10*/  BSSY B2, `(.L_x_83) ;  /* 0x0000008000027945 */ /* 0x000fe60003800000 */
[----:B------:R-:W-:-:S04]  /*6e20*/  IMAD R39, R41, 0x100, R3 ;  /* 0x0000010029277824 */ /* 0x000fc800078e0203 */
[----:B0-----:R-:W-:-:S07]  /*6e30*/  IMAD.WIDE R36, R39, 0x4, R36 ;  /* 0x0000000427247825 */ /* 0x001fce00078e0224 */
.L_x_84:
[----:B------:R-:W-:Y:S05]  /*6e40*/  YIELD ;  /* 0x0000000000007946 */ /* 0x000fea0003800000 */
[----:B------:R0:W-:Y:S06]  /*6e50*/  MEMBAR.SC.CTA ;  /* 0x0000000000007992 */ /* 0x0001ec0000000000 */
[----:B0-----:R-:W2:Y:S02]  /*6e60*/  LDG.E.STRONG.SYS R39, desc[UR6][R36.64] ;  /* 0x0000000624277981 */ /* 0x001ea4000c1f5900 */
[----:B--2---:R-:W-:-:S13]  /*6e70*/  ISETP.NE.AND P0, PT, R39, RZ, PT ;  /* 0x000000ff2700720c */ /* 0x004fda0003f05270 */
[----:B------:R-:W-:Y:S05]  /*6e80*/  @!P0 BRA `(.L_x_84) ;  /* 0xfffffffc00ec8947 */ /* 0x000fea000383ffff */
[----:B------:R-:W-:Y:S05]  /*6e90*/  BSYNC B2 ;  /* 0x0000000000027941 */ /* 0x000fea0003800000 */
.L_x_83:
[----:B------:R-:W-:Y:S01]  /*6ea0*/  BSSY.RECONVERGENT B2, `(.L_x_85) ;  /* 0x0000006000027945 */ /* 0x000fe20003800200 */
[C---:B------:R-:W-:Y:S02]  /*6eb0*/  ISETP.GT.AND P0, PT, R39.reuse, -0x1, PT ;  /* 0xffffffff2700780c */ /* 0x040fe40003f04270 */
[----:B------:R-:W-:Y:S01]  /*6ec0*/  LOP3.LUT R39, R39, 0x3fffffff, RZ, 0xc0, !PT ;  /* 0x3fffffff27277812 */ /* 0x000fe200078ec0ff */
[----:B------:R-:W-:Y:S05]  /*6ed0*/  WARPSYNC.EXCLUSIVE R35 ;  /* 0x0000000023007348 */ /* 0x000fea0003a00000 */
[----:B------:R-:W-:-:S05]  /*6ee0*/  IMAD.IADD R24, R39, 0x1, R24 ;  /* 0x0000000127187824 */ /* 0x000fca00078e0218 */
[----:B------:R-:W-:-:S07]  /*6ef0*/  VOTE.ANY R35, PT, P0 ;  /* 0x0000000000237806 */ /* 0x000fce00000e0100 */
[----:B------:R-:W-:Y:S05]  /*6f00*/  BSYNC.RECONVERGENT B2 ;  /* 0x0000000000027941 */ /* 0x000fea0003800200 */
.L_x_85:
[----:B------:R-:W-:Y:S01]  /*6f10*/  ISETP.GT.U32.AND P1, PT, R38, 0x1, PT ;  /* 0x000000012600780c */ /* 0x000fe20003f24070 */
[----:B------:R-:W-:-:S12]  /*6f20*/  IMAD.MOV.U32 R38, RZ, RZ, R41 ;  /* 0x000000ffff267224 */ /* 0x000fd800078e0029 */
[----:B------:R-:W-:Y:S05]  /*6f30*/  @P0 BRA P1, `(.L_x_86) ;  /* 0xfffffffc00ac0947 */ /* 0x000fea000083ffff */
[----:B------:R-:W-:Y:S05]  /*6f40*/  BSYNC B0 ;  /* 0x0000000000007941 */ /* 0x000fea0003800000 */
.L_x_82:
[----:B------:R1:W2:Y:S02]  /*6f50*/  LDS R35, [R10+0x8a00] ;  /* 0x008a00000a237984 */ /* 0x0002a40000000800 */
.L_x_81:
[----:B------:R-:W3:Y:S01]  /*6f60*/  LDC.64 R36, c[0x0][0x380] ;  /* 0x0000e000ff247b82 */ /* 0x000ee20000000a00 */
[----:B--2---:R-:W-:Y:S02]  /*6f70*/  IADD3 R39, PT, PT, R35, R24, -R44 ;  /* 0x0000001823277210 */ /* 0x004fe40007ffe82c */
[----:B0-----:R-:W-:-:S03]  /*6f80*/  LOP3.LUT R35, R24, 0x80000000, RZ, 0xfc, !PT ;  /* 0x8000000018237812 */ /* 0x001fc600078efcff */
[----:B------:R0:W-:Y:S01]  /*6f90*/  STS [R10+0x8a00], R39 ;  /* 0x008a00270a007388 */ /* 0x0001e20000000800 */
[----:B---3--:R-:W-:-:S05]  /*6fa0*/  IMAD.WIDE R36, R45, 0x4, R36 ;  /* 0x000000042d247825 */ /* 0x008fca00078e0224 */
[----:B------:R0:W-:Y:S02]  /*6fb0*/  STG.E.STRONG.SYS desc[UR6][R36.64], R35 ;  /* 0x0000002324007986 */ /* 0x0001e4000c115906 */
.L_x_80:
[----:B------:R-:W-:Y:S05]  /*6fc0*/  BSYNC B1 ;  /* 0x0000000000017941 */ /* 0x000fea0003800000 */
.L_x_79:
[----:B0-2---:R-:W0:Y:S01]  /*6fd0*/  LDC.64 R36, c[0x0][0x390] ;  /* 0x0000e400ff247b82 */ /* 0x005e220000000a00 */
[----:B------:R-:W-:Y:S01]  /*6fe0*/  VIADD R39, R0, 0x2280 ;  /* 0x0000228000277836 */ /* 0x000fe20000000000 */
[----:B------:R-:W-:Y:S06]  /*6ff0*/  WARPSYNC.ALL ;  /* 0x0000000000007948 */ /* 0x000fec0003800000 */
[----:B------:R-:W2:Y:S01]  /*7000*/  LDC R24, c[0x0][0x3c0] ;  /* 0x0000f000ff187b82 */ /* 0x000ea20000000800 */
[----:B0-----:R-:W-:Y:S02]  /*7010*/  ISETP.EQ.U32.AND P1, PT, R36, RZ, PT ;  /* 0x000000ff2400720c */ /* 0x001fe40003f22070 */
[----:B--2---:R-:W-:-:S02]  /*7020*/  ISETP.GE.AND P0, PT, R39, R24, PT ;  /* 0x000000182700720c */ /* 0x004fc40003f06270 */
[----:B------:R-:W-:Y:S02]  /*7030*/  ISETP.GT.AND P2, PT, R39, R24, PT ;  /* 0x000000182700720c */ /* 0x000fe40003f44270 */
[----:B------:R-:W-:Y:S02]  /*7040*/  ISETP.EQ.OR.EX P0, PT, R37, RZ, !P0, P1 ;  /* 0x000000ff2500720c */ /* 0x000fe40004702710 */
[----:B------:R-:W-:Y:S02]  /*7050*/  P2R R42, PR, RZ, 0x4 ;  /* 0x00000004ff2a7803 */ /* 0x000fe40000000000 */
[----:B------:R-:W-:-:S13]  /*7060*/  ISETP.GT.U32.OR P0, PT, R3, 0xff, P0 ;  /* 0x000000ff0300780c */ /* 0x000fda0000704470 */
[----:B------:R-:W0:Y:S01]  /*7070*/  @!P0 LDS R35, [R10+0x8a00] ;  /* 0x008a00000a238984 */ /* 0x000e220000000800 */
[----:B------:R-:W2:Y:S02]  /*7080*/  @!P0 LDC.64 R36, c[0x0][0x390] ;  /* 0x0000e400ff248b82 */ /* 0x000ea40000000a00 */
[----:B--2---:R-:W-:Y:S01]  /*7090*/  @!P0 IMAD.WIDE.U32 R36, R3, 0x4, R36 ;  /* 0x0000000403248825 */ /* 0x004fe200078e0024 */
[----:B0-----:R-:W-:-:S05]  /*70a0*/  @!P0 IADD3 R81, PT, PT, R35, R81, R44 ;  /* 0x0000005123518210 */ /* 0x001fca0007ffe02c */
[----:B------:R0:W-:Y:S01]  /*70b0*/  @!P0 STG.E desc[UR6][R36.64], R81 ;  /* 0x0000005124008986 */ /* 0x0001e2000c101906 */
[----:B------:R-:W-:Y:S06]  /*70c0*/  BAR.SYNC.DEFER_BLOCKING 0x0 ;  /* 0x0000000000007b1d */ /* 0x000fec0000010000 */
[----:B------:R-:W-:Y:S05]  /*70d0*/  @P2 BRA `(.L_x_87) ;  /* 0x0000000c00482947 */ /* 0x000fea0003800000 */
[----:B------:R-:W0:Y:S01]  /*70e0*/  LDS R35, [R10] ;  /* 0x000000000a237984 */ /* 0x000e220000000800 */
[----:B------:R-:W0:Y:S02]  /*70f0*/  LDCU UR5, c[0x0][0x3c4] ;  /* 0x00007880ff0577ac */ /* 0x000e240008000800 */
[----:B0-----:R-:W-:-:S04]  /*7100*/  SHF.R.U32.HI R36, RZ, UR5, R35 ;  /* 0x00000005ff247c19 */ /* 0x001fc80008011623 */
[----:B------:R-:W-:-:S05]  /*7110*/  LOP3.LUT R36, R36, UR4, RZ, 0x30, !PT ;  /* 0x0000000424247c12 */ /* 0x000fca000f8e30ff */
[----:B------:R-:W-:Y:S02]  /*7120*/  IMAD R44, R36, 0x4, R13 ;  /* 0x00000004242c7824 */ /* 0x000fe400078e020d */
[----:B------:R-:W0:Y:S03]  /*7130*/  LDC.64 R36, c[0x0][0x3a0] ;  /* 0x0000e800ff247b82 */ /* 0x000e260000000a00 */
[----:B------:R-:W2:Y:S02]  /*7140*/  LDS R39, [R44+0x8a00] ;  /* 0x008a00002c277984 */ /* 0x000ea40000000800 */
[----:B--2---:R-:W-:-:S04]  /*7150*/  IMAD.IADD R39, R39, 0x1, R3 ;  /* 0x0000000127277824 */ /* 0x004fc800078e0203 */
[----:B0-----:R-:W-:-:S05]  /*7160*/  IMAD.WIDE.U32 R38, R39, 0x4, R36 ;  /* 0x0000000427267825 */ /* 0x001fca00078e0024 */
[----:B------:R-:W-:Y:S01]  /*7170*/  STG.E desc[UR6][R38.64], R35 ;  /* 0x0000002326007986 */ /* 0x000fe2000c101906 */
[----:B------:R-:W-:-:S03]  /*7180*/  NOP ;  /* 0x0000000000007918 */ /* 0x000fc60000000000 */
[----:B------:R-:W0:Y:S02]  /*7190*/  LDS R43, [R10+0x600] ;  /* 0x000600000a2b7984 */ /* 0x000e240000000800 */
[----:B0-----:R-:W-:-:S04]  /*71a0*/  SHF.R.U32.HI R40, RZ, UR5, R43 ;  /* 0x00000005ff287c19 */ /* 0x001fc8000801162b */
[----:B------:R-:W-:-:S05]  /*71b0*/  LOP3.LUT R40, R40, UR4, RZ, 0x30, !PT ;  /* 0x0000000428287c12 */ /* 0x000fca000f8e30ff */
[----:B------:R-:W-:-:S05]  /*71c0*/  IMAD R45, R40, 0x4, R13 ;  /* 0x00000004282d7824 */ /* 0x000fca00078e020d */
[----:B------:R-:W0:Y:S02]  /*71d0*/  LDS R41, [R45+0x8a00] ;  /* 0x008a00002d297984 */ /* 0x000e240000000800 */
[----:B0-----:R-:W-:-:S05]  /*71e0*/  IADD3 R41, PT, PT, R3, 0x180, R41 ;  /* 0x0000018003297810 */ /* 0x001fca0007ffe029 */
[----:B------:R-:W-:-:S05]  /*71f0*/  IMAD.WIDE.U32 R40, R41, 0x4, R36 ;  /* 0x0000000429287825 */ /* 0x000fca00078e0024 */
        /* <DEDUP_REMOVED lines=189> */
[----:B------:R0:W-:Y:S01]  /*7dd0*/  STG.E desc[UR6][R36.64], R35 ;  /* 0x0000002324007986 */ /* 0x0001e2000c101906 */
[----:B------:R-:W-:Y:S01]  /*7de0*/  NOP ;  /* 0x0000000000007918 */ /* 0x000fe20000000000 */
[----:B------:R-:W-:Y:S05]  /*7df0*/  BRA `(.L_x_88) ;  /* 0x0000001400c07947 */ /* 0x000fea0003800000 */
.L_x_87:
[----:B------:R-:W-:Y:S01]  /*7e00*/  IMAD R35, R7, -0x2280, R24 ;  /* 0xffffdd8007237824 */ /* 0x000fe200078e0218 */
[----:B------:R-:W-:Y:S01]  /*7e10*/  BSSY.RECONVERGENT B0, `(.L_x_89) ;  /* 0x0000011000007945 */ /* 0x000fe20003800200 */
[C---:B------:R-:W-:Y:S02]  /*7e20*/  VIADD R40, R3.reuse, 0x180 ;  /* 0x0000018003287836 */ /* 0x040fe40000000000 */
[C---:B------:R-:W-:Y:S01]  /*7e30*/  VIADD R44, R3.reuse, 0x300 ;  /* 0x00000300032c7836 */ /* 0x040fe20000000000 */
[CC--:B------:R-:W-:Y:S01]  /*7e40*/  ISETP.GE.AND P0, PT, R3.reuse, R35.reuse, PT ;  /* 0x000000230300720c */ /* 0x0c0fe20003f06270 */
[----:B------:R-:W-:Y:S01]  /*7e50*/  VIADD R46, R3, 0x480 ;  /* 0x00000480032e7836 */ /* 0x000fe20000000000 */
[----:B------:R-:W-:-:S11]  /*7e60*/  ISETP.GE.AND P1, PT, R40, R35, PT ;  /* 0x000000232800720c */ /* 0x000fd60003f26270 */
        /* <DEDUP_REMOVED lines=10> */
[----:B------:R2:W-:Y:S02]  /*7f10*/  STG.E desc[UR6][R36.64], R39 ;  /* 0x0000002724007986 */ /* 0x0005e4000c101906 */
.L_x_90:
[----:B------:R-:W-:Y:S05]  /*7f20*/  BSYNC.RECONVERGENT B0 ;  /* 0x0000000000007941 */ /* 0x000fea0003800200 */
.L_x_89:
[----:B------:R-:W-:Y:S01]  /*7f30*/  NOP ;  /* 0x0000000000007918 */ /* 0x000fe20000000000 */
[----:B------:R-:W-:Y:S04]  /*7f40*/  BSSY.RECONVERGENT B0, `(.L_x_91) ;  /* 0x000000c000007945 */ /* 0x000fe80003800200 */
[----:B------:R-:W-:Y:S05]  /*7f50*/  @P1 BRA `(.L_x_92) ;  /* 0x0000000000281947 */ /* 0x000fea0003800000 */
[----:B--2---:R-:W0:Y:S01]  /*7f60*/  LDS R39, [R10+0x600] ;  /* 0x000600000a277984 */ /* 0x004e220000000800 */
        /* <DEDUP_REMOVED lines=9> */
.L_x_92:
[----:B------:R-:W-:Y:S05]  /*8000*/  BSYNC.RECONVERGENT B0 ;  /* 0x0000000000007941 */ /* 0x000fea0003800200 */
.L_x_91:
[-C--:B------:R-:W-:Y:S01]  /*8010*/  ISETP.GE.AND P6, PT, R44, R35.reuse, PT ;  /* 0x000000232c00720c */ /* 0x080fe20003fc6270 */
[C---:B------:R-:W-:Y:S01]  /*8020*/  VIADD R40, R3.reuse, 0x600 ;  /* 0x0000060003287836 */ /* 0x040fe20000000000 */
[C---:B------:R-:W-:Y:S01]  /*8030*/  LOP3.LUT R54, R3.reuse, 0xc00, RZ, 0xfc, !PT ;  /* 0x00000c0003367812 */ /* 0x040fe200078efcff */
[C---:B------:R-:W-:Y:S01]  /*8040*/  VIADD R48, R3.reuse, 0x780 ;  /* 0x0000078003307836 */ /* 0x040fe20000000000 */
[----:B------:R-:W-:Y:S01]  /*8050*/  NOP ;  /* 0x0000000000007918 */ /* 0x000fe20000000000 */
[C---:B------:R-:W-:Y:S01]  /*8060*/  VIADD R50, R3.reuse, 0x900 ;  /* 0x0000090003327836 */ /* 0x040fe20000000000 */
[----:B------:R-:W-:Y:S01]  /*8070*/  BSSY.RECONVERGENT B0, `(.L_x_93) ;  /* 0x0000013000007945 */ /* 0x000fe20003800200 */
[----:B------:R-:W-:Y:S01]  /*8080*/  VIADD R52, R3, 0xa80 ;  /* 0x00000a8003347836 */ /* 0x000fe20000000000 */
[-C--:B------:R-:W-:Y:S02]  /*8090*/  ISETP.GE.AND P0, PT, R46, R35.reuse, PT ;  /* 0x000000232e00720c */ /* 0x080fe40003f06270 */
[----:B------:R-:W-:-:S02]  /*80a0*/  ISETP.GE.AND P1, PT, R40, R35, PT ;  /* 0x000000232800720c */ /* 0x000fc40003f26270 */
[-C--:B------:R-:W-:Y:S02]  /*80b0*/  ISETP.GE.AND P2, PT, R48, R35.reuse, PT ;  /* 0x000000233000720c */ /* 0x080fe40003f46270 */
[-C--:B------:R-:W-:Y:S02]  /*80c0*/  ISETP.GE.AND P3, PT, R50, R35.reuse, PT ;  /* 0x000000233200720c */ /* 0x080fe40003f66270 */
[-C--:B------:R-:W-:Y:S02]  /*80d0*/  ISETP.GE.AND P4, PT, R52, R35.reuse, PT ;  /* 0x000000233400720c */ /* 0x080fe40003f86270 */
[----:B------:R-:W-:Y:S01]  /*80e0*/  ISETP.GE.AND P5, PT, R54, R35, PT ;  /* 0x000000233600720c */ /* 0x000fe20003fa6270 */
[----:B------:R-:W-:-:S12]  /*80f0*/  @P6 BRA `(.L_x_94) ;  /* 0x0000000000286947 */ /* 0x000fd80003800000 */
[----:B--23--:R-:W0:Y:S01]  /*8100*/  LDS R39, [R10+0xc00] ;  /* 0x000c00000a277984 */ /* 0x00ce220000000800 */
        /* <DEDUP_REMOVED lines=9> */
.L_x_94:
[----:B------:R-:W-:Y:S05]  /*81a0*/  BSYNC.RECONVERGENT B0 ;  /* 0x0000000000007941 */ /* 0x000fea0003800200 */
.L_x_93:
[----:B------:R-:W-:Y:S01]  /*81b0*/  NOP ;  /* 0x0000000000007918 */ /* 0x000fe20000000000 */
[----:B------:R-:W-:Y:S04]  /*81c0*/  BSSY.RECONVERGENT B0, `(.L_x_95) ;  /* 0x000000c000007945 */ /* 0x000fe80003800200 */
[----:B------:R-:W-:Y:S05]  /*81d0*/  @P0 BRA `(.L_x_96) ;  /* 0x0000000000280947 */ /* 0x000fea0003800000 */
[----:B--234-:R-:W0:Y:S01]  /*81e0*/  LDS R39, [R10+0x1200] ;  /* 0x001200000a277984 */ /* 0x01ce220000000800 */
        /* <DEDUP_REMOVED lines=9> */
.L_x_96:
[----:B------:R-:W-:Y:S05]  /*8280*/  BSYNC.RECONVERGENT B0 ;  /* 0x0000000000007941 */ /* 0x000fea0003800200 */
.L_x_95:
[----:B------:R-:W-:Y:S01]  /*8290*/  NOP ;  /* 0x0000000000007918 */ /* 0x000fe20000000000 */
[----:B------:R-:W-:Y:S04]  /*82a0*/  BSSY.RECONVERGENT B0, `(.L_x_97) ;  /* 0x000000c000007945 */ /* 0x000fe80003800200 */
[----:B------:R-:W-:Y:S05]  /*82b0*/  @P1 BRA `(.L_x_98) ;  /* 0x0000000000281947 */ /* 0x000fea0003800000 */
[----:B0-234-:R-:W0:Y:S01]  /*82c0*/  LDS R39, [R10+0x1800] ;  /* 0x001800000a277984 */ /* 0x01de220000000800 */
        /* <DEDUP_REMOVED lines=9> */
.L_x_98:
[----:B------:R-:W-:Y:S05]  /*8360*/  BSYNC.RECONVERGENT B0 ;  /* 0x0000000000007941 */ /* 0x000fea0003800200 */
.L_x_97:
        /* <DEDUP_REMOVED lines=13> */
.L_x_100:
[----:B------:R-:W-:Y:S05]  /*8440*/  BSYNC.RECONVERGENT B0 ;  /* 0x0000000000007941 */ /* 0x000fea0003800200 */
.L_x_99:
        /* <DEDUP_REMOVED lines=13> */
.L_x_102:
[----:B------:R-:W-:Y:S05]  /*8520*/  BSYNC.RECONVERGENT B0 ;  /* 0x0000000000007941 */ /* 0x000fea0003800200 */
.L_x_101:
[----:B------:R-:W-:Y:S01]  /*8530*/  NOP ;  /* 0x0000000000007918 */ /* 0x000fe20000000000 */
[----:B------:R-:W-:Y:S01]  /*8540*/  BSSY.RECONVERGENT B0, `(.L_x_103) ;  /* 0x000000d000007945 */ /* 0x000fe20003800200 */
[----:B------:R-:W-:-:S03]  /*8550*/  VIADD R40, R3, 0xd80 ;  /* 0x00000d8003287836 */ /* 0x000fc60000000000 */
        /* <DEDUP_REMOVED lines=11> */
.L_x_104:
[----:B------:R-:W-:Y:S05]  /*8610*/  BSYNC.RECONVERGENT B0 ;  /* 0x0000000000007941 */ /* 0x000fea0003800200 */
.L_x_103:
        /* <DEDUP_REMOVED lines=14> */
.L_x_106:
[----:B------:R-:W-:Y:S05]  /*8700*/  BSYNC.RECONVERGENT B0 ;  /* 0x0000000000007941 */ /* 0x000fea0003800200 */
.L_x_105:
[-C--:B------:R-:W-:Y:S01]  /*8710*/  ISETP.GE.AND P6, PT, R40, R35.reuse, PT ;  /* 0x000000232800720c */ /* 0x080fe20003fc6270 */
[C---:B------:R-:W-:Y:S01]  /*8720*/  VIADD R46, R3.reuse, 0x1080 ;  /* 0x00001080032e7836 */ /* 0x040fe20000000000 */
[----:B------:R-:W-:Y:S01]  /*8730*/  NOP ;  /* 0x0000000000007918 */ /* 0x000fe20000000000 */
[C---:B------:R-:W-:Y:S01]  /*8740*/  VIADD R48, R3.reuse, 0x1200 ;  /* 0x0000120003307836 */ /* 0x040fe20000000000 */
[----:B------:R-:W-:Y:S01]  /*8750*/  BSSY.RECONVERGENT B0, `(.L_x_107) ;  /* 0x0000015000007945 */ /* 0x000fe20003800200 */
[C---:B------:R-:W-:Y:S01]  /*8760*/  VIADD R50, R3.reuse, 0x1380 ;  /* 0x0000138003327836 */ /* 0x040fe20000000000 */
[-C--:B------:R-:W-:Y:S01]  /*8770*/  ISETP.GE.AND P0, PT, R44, R35.reuse, PT ;  /* 0x000000232c00720c */ /* 0x080fe20003f06270 */
[C---:B------:R-:W-:Y:S01]  /*8780*/  VIADD R52, R3.reuse, 0x1500 ;  /* 0x0000150003347836 */ /* 0x040fe20000000000 */
[-C--:B------:R-:W-:Y:S01]  /*8790*/  ISETP.GE.AND P1, PT, R46, R35.reuse, PT ;  /* 0x000000232e00720c */ /* 0x080fe20003f26270 */
[----:B------:R-:W-:Y:S01]  /*87a0*/  VIADD R54, R3, 0x1680 ;  /* 0x0000168003367836 */ /* 0x000fe20000000000 */
[----:B------:R-:W-:-:S02]  /*87b0*/  ISETP.GE.AND P2, PT, R48, R35, PT ;  /* 0x000000233000720c */ /* 0x000fc40003f46270 */
[-C--:B------:R-:W-:Y:S02]  /*87c0*/  ISETP.GE.AND P3, PT, R50, R35.reuse, PT ;  /* 0x000000233200720c */ /* 0x080fe40003f66270 */
[-C--:B------:R-:W-:Y:S02]  /*87d0*/  ISETP.GE.AND P4, PT, R52, R35.reuse, PT ;  /* 0x000000233400720c */ /* 0x080fe40003f86270 */
[----:B------:R-:W-:Y:S01]  /*87e0*/  ISETP.GE.AND P5, PT, R54, R35, PT ;  /* 0x000000233600720c */ /* 0x000fe20003fa6270 */
[----:B------:R-:W-:-:S12]  /*87f0*/  @P6 BRA `(.L_x_108) ;  /* 0x0000000000286947 */ /* 0x000fd80003800000 */
        /* <DEDUP_REMOVED lines=10> */
.L_x_108:
[----:B------:R-:W-:Y:S05]  /*88a0*/  BSYNC.RECONVERGENT B0 ;  /* 0x0000000000007941 */ /* 0x000fea0003800200 */
.L_x_107:
        /* <DEDUP_REMOVED lines=13> */
.L_x_110:
[----:B------:R-:W-:Y:S05]  /*8980*/  BSYNC.RECONVERGENT B0 ;  /* 0x0000000000007941 */ /* 0x000fea0003800200 */
.L_x_109:
        /* <DEDUP_REMOVED lines=13> */
.L_x_112:
[----:B------:R-:W-:Y:S05]  /*8a60*/  BSYNC.RECONVERGENT B0 ;  /* 0x0000000000007941 */ /* 0x000fea0003800200 */
.L_x_111:
        /* <DEDUP_REMOVED lines=13> */
.L_x_114:
[----:B------:R-:W-:Y:S05]  /*8b40*/  BSYNC.RECONVERGENT B0 ;  /* 0x0000000000007941 */ /* 0x000fea0003800200 */
.L_x_113:
        /* <DEDUP_REMOVED lines=13> */
.L_x_116:
[----:B------:R-:W-:Y:S05]  /*8c20*/  BSYNC.RECONVERGENT B0 ;  /* 0x0000000000007941 */ /* 0x000fea0003800200 */
.L_x_115:
[----:B------:R-:W-:Y:S01]  /*8c30*/  NOP ;  /* 0x0000000000007918 */ /* 0x000fe20000000000 */
[----:B------:R-:W-:Y:S01]  /*8c40*/  BSSY.RECONVERGENT B0, `(.L_x_117) ;  /* 0x000000d000007945 */ /* 0x000fe20003800200 */
[----:B------:R-:W-:-:S03]  /*8c50*/  LOP3.LUT R40, R3, 0x1800, RZ, 0xfc, !PT ;  /* 0x0000180003287812 */ /* 0x000fc600078efcff */
        /* <DEDUP_REMOVED lines=11> */
.L_x_118:
[----:B------:R-:W-:Y:S05]  /*8d10*/  BSYNC.RECONVERGENT B0 ;  /* 0x0000000000007941 */ /* 0x000fea0003800200 */
.L_x_117:
        /* <DEDUP_REMOVED lines=14> */
.L_x_120:
[----:B------:R-:W-:Y:S05]  /*8e00*/  BSYNC.RECONVERGENT B0 ;  /* 0x0000000000007941 */ /* 0x000fea0003800200 */
.L_x_119:
        /* <DEDUP_REMOVED lines=15> */
[----:B------:R-:W0:Y:S01]  /*8f00*/  LDS R35, [R10+0x6000] ;  /* 0x006000000a237984 */ /* 0x000e220000000800 */
[----:B------:R-:W0:Y:S02]  /*8f10*/  LDCU UR5, c[0x0][0x3c4] ;  /* 0x00007880ff0577ac */ /* 0x000e240008000800 */
[----:B0-234-:R-:W-:-:S04]  /*8f20*/  SHF.R.U32.HI R36, RZ, UR5, R35 ;  /* 0x00000005ff247c19 */ /* 0x01dfc80008011623 */
[----:B------:R-:W-:-:S05]  /*8f30*/  LOP3.LUT R36, R36, UR4, RZ, 0x30, !PT ;  /* 0x0000000424247c12 */ /* 0x000fca000f8e30ff */
[----:B------:R-:W-:Y:S02]  /*8f40*/  IMAD R38, R36, 0x4, R13 ;  /* 0x0000000424267824 */ /* 0x000fe400078e020d */
[----:B------:R-:W0:Y:S03]  /*8f50*/  LDC.64 R36, c[0x0][0x3a0] ;  /* 0x0000e800ff247b82 */ /* 0x000e260000000a00 */
[----:B------:R-:W2:Y:S02]  /*8f60*/  LDS R39, [R38+0x8a00] ;  /* 0x008a000026277984 */ /* 0x000ea40000000800 */
[----:B--2---:R-:W-:-:S04]  /*8f70*/  IMAD.IADD R39, R40, 0x1, R39 ;  /* 0x0000000128277824 */ /* 0x004fc800078e0227 */
[----:B0-----:R-:W-:-:S05]  /*8f80*/  IMAD.WIDE.U32 R36, R39, 0x4, R36 ;  /* 0x0000000427247825 */ /* 0x001fca00078e0024 */
[----:B------:R0:W-:Y:S02]  /*8f90*/  STG.E desc[UR6][R36.64], R35 ;  /* 0x0000002324007986 */ /* 0x0001e4000c101906 */
.L_x_122:
[----:B------:R-:W-:Y:S05]  /*8fa0*/  BSYNC.RECONVERGENT B0 ;  /* 0x0000000000007941 */ /* 0x000fea0003800200 */
.L_x_121:
[----:B------:R-:W-:Y:S01]  /*8fb0*/  NOP ;  /* 0x0000000000007918 */ /* 0x000fe20000000000 */
[----:B------:R-:W-:Y:S04]  /*8fc0*/  BSSY.RECONVERGENT B0, `(.L_x_123) ;  /* 0x000000c000007945 */ /* 0x000fe80003800200 */
[----:B------:R-:W-:Y:S05]  /*8fd0*/  @P0 BRA `(.L_x_124) ;  /* 0x0000000000280947 */ /* 0x000fea0003800000 */
[----:B0-----:R-:W2:Y:S01]  /*8fe0*/  LDS R35, [R10+0x6600] ;  /* 0x006600000a237984 */ /* 0x001ea20000000800 */
[----:B------:R-:W2:Y:S02]  /*8ff0*/  LDCU UR5, c[0x0][0x3c4] ;  /* 0x00007880ff0577ac */ /* 0x000ea40008000800 */
[----:B--234-:R-:W-:-:S04]  /*9000*/  SHF.R.U32.HI R36, RZ, UR5, R35 ;  /* 0x00000005ff247c19 */ /* 0x01cfc80008011623 */
[----:B------:R-:W-:-:S05]  /*9010*/  LOP3.LUT R36, R36, UR4, RZ, 0x30, !PT ;  /* 0x0000000424247c12 */ /* 0x000fca000f8e30ff */
[----:B------:R-:W-:Y:S02]  /*9020*/  IMAD R38, R36, 0x4, R13 ;  /* 0x0000000424267824 */ /* 0x000fe400078e020d */
[----:B------:R-:W0:Y:S03]  /*9030*/  LDC.64 R36, c[0x0][0x3a0] ;  /* 0x0000e800ff247b82 */ /* 0x000e260000000a00 */
[----:B------:R-:W2:Y:S02]  /*9040*/  LDS R39, [R38+0x8a00] ;  /* 0x008a000026277984 */ /* 0x000ea40000000800 */
[----:B--2---:R-:W-:-:S04]  /*9050*/  IMAD.IADD R39, R44, 0x1, R39 ;  /* 0x000000012c277824 */ /* 0x004fc800078e0227 */
[----:B0-----:R-:W-:-:S05]  /*9060*/  IMAD.WIDE.U32 R36, R39, 0x4, R36 ;  /* 0x0000000427247825 */ /* 0x001fca00078e0024 */
[----:B------:R0:W-:Y:S02]  /*9070*/  STG.E desc[UR6][R36.64], R35 ;  /* 0x0000002324007986 */ /* 0x0001e4000c101906 */
.L_x_124:
[----:B------:R-:W-:Y:S05]  /*9080*/  BSYNC.RECONVERGENT B0 ;  /* 0x0000000000007941 */ /* 0x000fea0003800200 */
.L_x_123:
        /* <DEDUP_REMOVED lines=13> */
.L_x_126:
[----:B------:R-:W-:Y:S05]  /*9160*/  BSYNC.RECONVERGENT B0 ;  /* 0x0000000000007941 */ /* 0x000fea0003800200 */
.L_x_125:
        /* <DEDUP_REMOVED lines=13> */
.L_x_128:
[----:B------:R-:W-:Y:S05]  /*9240*/  BSYNC.RECONVERGENT B0 ;  /* 0x0000000000007941 */ /* 0x000fea0003800200 */
.L_x_127:
        /* <DEDUP_REMOVED lines=13> */
.L_x_130:
[----:B------:R-:W-:Y:S05]  /*9320*/  BSYNC.RECONVERGENT B0 ;  /* 0x0000000000007941 */ /* 0x000fea0003800200 */
.L_x_129:
        /* <DEDUP_REMOVED lines=13> */
.L_x_132:
[----:B------:R-:W-:Y:S05]  /*9400*/  BSYNC.RECONVERGENT B0 ;  /* 0x0000000000007941 */ /* 0x000fea0003800200 */
.L_x_131:
        /* <DEDUP_REMOVED lines=8> */
[----:B------:R-:W0:Y:S04]  /*9490*/  LDC.64 R36, c[0x0][0x3a0] ;  /* 0x0000e800ff247b82 */ /* 0x000e280000000a00 */
[----:B------:R-:W2:Y:S02]  /*94a0*/  LDS R13, [R13+0x8a00] ;  /* 0x008a00000d0d7984 */ /* 0x000ea40000000800 */
[----:B--2---:R-:W-:-:S04]  /*94b0*/  IMAD.IADD R39, R54, 0x1, R13 ;  /* 0x0000000136277824 */ /* 0x004fc800078e020d */
[----:B0-----:R-:W-:-:S05]  /*94c0*/  IMAD.WIDE.U32 R36, R39, 0x4, R36 ;  /* 0x0000000427247825 */ /* 0x001fca00078e0024 */
[----:B------:R0:W-:Y:S02]  /*94d0*/  STG.E desc[UR6][R36.64], R35 ;  /* 0x0000002324007986 */ /* 0x0001e4000c101906 */
.L_x_134:
[----:B------:R-:W-:Y:S05]  /*94e0*/  BSYNC.RECONVERGENT B0 ;  /* 0x0000000000007941 */ /* 0x000fea0003800200 */
.L_x_133:
[----:B------:R-:W-:Y:S01]  /*94f0*/  NOP ;  /* 0x0000000000007918 */ /* 0x000fe20000000000 */
.L_x_88:
[----:B------:R-:W-:Y:S01]  /*9500*/  ISETP.NE.AND P6, PT, R42, RZ, PT ;  /* 0x000000ff2a00720c */ /* 0x000fe20003fc5270 */
[----:B------:R-:W5:Y:S01]  /*9510*/  LDS R44, [R10+0x3c00] ;  /* 0x003c00000a2c7984 */ /* 0x000f620000000800 */
[----:B------:R-:W1:Y:S03]  /*9520*/  LDCU UR4, c[0x0][0x3c8] ;  /* 0x00007900ff0477ac */ /* 0x000e660008000800 */
[----:B------:R-:W5:Y:S01]  /*9530*/  LDS R13, [R10] ;  /* 0x000000000a0d7984 */ /* 0x000f620000000800 */
[----:B------:R-:W5:Y:S03]  /*9540*/  LDCU UR8, c[0x0][0x3c4] ;  /* 0x00007880ff0877ac */ /* 0x000f660008000800 */
[----:B0-----:R-:W0:Y:S01]  /*9550*/  LDS R35, [R10+0x600] ;  /* 0x000600000a237984 */ /* 0x001e220000000800 */
[----:B------:R-:W-:-:S03]  /*9560*/  UMOV UR5, 0xffffffff ;  /* 0xffffffff00057882 */ /* 0x000fc60000000000 */
[----:B--234-:R-:W2:Y:S04]  /*9570*/  LDS R36, [R10+0xc00] ;  /* 0x000c00000a247984 */ /* 0x01cea80000000800 */
[----:B------:R-:W3:Y:S01]  /*9580*/  LDS R37, [R10+0x1200] ;  /* 0x001200000a257984 */ /* 0x000ee20000000800 */
[----:B-1----:R-:W-:-:S03]  /*9590*/  USHF.L.U32 UR4, UR5, UR4, URZ ;  /* 0x0000000405047299 */ /* 0x002fc600080006ff */
[----:B------:R-:W1:Y:S04]  /*95a0*/  LDS R38, [R10+0x1800] ;  /* 0x001800000a267984 */ /* 0x000e680000000800 */
[----:B------:R-:W4:Y:S04]  /*95b0*/  LDS R39, [R10+0x1e00] ;  /* 0x001e00000a277984 */ /* 0x000f280000000800 */
[----:B------:R-:W4:Y:S04]  /*95c0*/  LDS R40, [R10+0x2400] ;  /* 0x002400000a287984 */ /* 0x000f280000000800 */
[----:B------:R-:W4:Y:S04]  /*95d0*/  LDS R41, [R10+0x2a00] ;  /* 0x002a00000a297984 */ /* 0x000f280000000800 */
[----:B------:R-:W4:Y:S04]  /*95e0*/  LDS R42, [R10+0x3000] ;  /* 0x003000000a2a7984 */ /* 0x000f280000000800 */
[----:B------:R-:W4:Y:S01]  /*95f0*/  LDS R43, [R10+0x3600] ;  /* 0x003600000a2b7984 */ /* 0x000f220000000800 */
[----:B-----5:R-:W-:-:S03]  /*9600*/  SHF.R.U32.HI R44, RZ, UR8, R44 ;  /* 0x00000008ff2c7c19 */ /* 0x020fc6000801162c */
[----:B------:R-:W-:Y:S01]  /*9610*/  LDS R45, [R10+0x4200] ;  /* 0x004200000a2d7984 */ /* 0x000fe20000000800 */
[----:B------:R-:W-:-:S03]  /*9620*/  SHF.R.U32.HI R13, RZ, UR8, R13 ;  /* 0x00000008ff0d7c19 */ /* 0x000fc6000801160d */
[----:B------:R-:W5:Y:S01]  /*9630*/  LDS R65, [R10+0x8400] ;  /* 0x008400000a417984 */ /* 0x000f620000000800 */
[----:B0-----:R-:W-:-:S03]  /*9640*/  SHF.R.U32.HI R35, RZ, UR8, R35 ;  /* 0x00000008ff237c19 */ /* 0x001fc60008011623 */
[----:B------:R-:W0:Y:S01]  /*9650*/  LDS R46, [R10+0x4800] ;  /* 0x004800000a2e7984 */ /* 0x000e220000000800 */
[----:B--2---:R-:W-:-:S03]  /*9660*/  SHF.R.U32.HI R36, RZ, UR8, R36 ;  /* 0x00000008ff247c19 */ /* 0x004fc60008011624 */
[----:B------:R-:W2:Y:S01]  /*9670*/  LDS R47, [R10+0x4e00] ;  /* 0x004e00000a2f7984 */ /* 0x000ea20000000800 */
[----:B---3--:R-:W-:-:S03]  /*9680*/  SHF.R.U32.HI R37, RZ, UR8, R37 ;  /* 0x00000008ff257c19 */ /* 0x008fc60008011625 */
[----:B------:R-:W3:Y:S01]  /*9690*/  LDS R48, [R10+0x5400] ;  /* 0x005400000a307984 */ /* 0x000ee20000000800 */
[----:B-1----:R-:W-:-:S03]  /*96a0*/  SHF.R.U32.HI R38, RZ, UR8, R38 ;  /* 0x00000008ff267c19 */ /* 0x002fc60008011626 */
[----:B------:R-:W1:Y:S01]  /*96b0*/  LDS R49, [R10+0x5a00] ;  /* 0x005a00000a317984 */ /* 0x000e620000000800 */
[----:B----4-:R-:W-:-:S03]  /*96c0*/  SHF.R.U32.HI R39, RZ, UR8, R39 ;  /* 0x00000008ff277c19 */ /* 0x010fc60008011627 */
[----:B------:R-:W4:Y:S01]  /*96d0*/  LDS R50, [R10+0x6000] ;  /* 0x006000000a327984 */ /* 0x000f220000000800 */
[----:B------:R-:W-:-:S03]  /*96e0*/  SHF.R.U32.HI R40, RZ, UR8, R40 ;  /* 0x00000008ff287c19 */ /* 0x000fc60008011628 */
[----:B------:R-:W4:Y:S01]  /*96f0*/  LDS R51, [R10+0x6600] ;  /* 0x006600000a337984 */ /* 0x000f220000000800 */
[----:B------:R-:W-:-:S03]  /*9700*/  SHF.R.U32.HI R41, RZ, UR8, R41 ;  /* 0x00000008ff297c19 */ /* 0x000fc60008011629 */
[----:B------:R-:W4:Y:S01]  /*9710*/  LDS R52, [R10+0x6c00] ;  /* 0x006c00000a347984 */ /* 0x000f220000000800 */
[----:B------:R-:W-:-:S03]  /*9720*/  SHF.R.U32.HI R42, RZ, UR8, R42 ;  /* 0x00000008ff2a7c19 */ /* 0x000fc6000801162a */
[----:B------:R-:W4:Y:S01]  /*9730*/  LDS R53, [R10+0x7200] ;  /* 0x007200000a357984 */ /* 0x000f220000000800 */
[----:B------:R-:W-:-:S03]  /*9740*/  SHF.R.U32.HI R43, RZ, UR8, R43 ;  /* 0x00000008ff2b7c19 */ /* 0x000fc6000801162b */
[----:B------:R-:W4:Y:S04]  /*9750*/  LDS R56, [R10+0x7800] ;  /* 0x007800000a387984 */ /* 0x000f280000000800 */
[----:B------:R2:W4:Y:S01]  /*9760*/  LDS R57, [R10+0x7e00] ;  /* 0x007e00000a397984 */ /* 0x0005220000000800 */
[----:B-----5:R-:W-:Y:S02]  /*9770*/  SHF.R.U32.HI R66, RZ, UR8, R65 ;  /* 0x00000008ff427c19 */ /* 0x020fe40008011641 */
[----:B0-----:R-:W-:Y:S02]  /*9780*/  SHF.R.U32.HI R54, RZ, UR8, R46 ;  /* 0x00000008ff367c19 */ /* 0x001fe4000801162e */
[----:B------:R-:W-:Y:S02]  /*9790*/  LOP3.LUT R46, R43, UR4, RZ, 0x30, !PT ;  /* 0x000000042b2e7c12 */ /* 0x000fe4000f8e30ff */
[----:B--2---:R-:W-:-:S02]  /*97a0*/  SHF.R.U32.HI R10, RZ, UR8, R45 ;  /* 0x00000008ff0a7c19 */ /* 0x004fc4000801162d */
[----:B------:R-:W-:Y:S02]  /*97b0*/  SHF.R.U32.HI R55, RZ, UR8, R47 ;  /* 0x00000008ff377c19 */ /* 0x000fe4000801162f */
[----:B---3--:R-:W-:Y:S02]  /*97c0*/  SHF.R.U32.HI R58, RZ, UR8, R48 ;  /* 0x00000008ff3a7c19 */ /* 0x008fe40008011630 */
[----:B------:R-:W-:Y:S02]  /*97d0*/  LOP3.LUT R45, R44, UR4, RZ, 0x30, !PT ;  /* 0x000000042c2d7c12 */ /* 0x000fe4000f8e30ff */
[----:B-1----:R-:W-:Y:S02]  /*97e0*/  SHF.R.U32.HI R59, RZ, UR8, R49 ;  /* 0x00000008ff3b7c19 */ /* 0x002fe40008011631 */
[----:B------:R-:W-:Y:S02]  /*97f0*/  LOP3.LUT R49, R40, UR4, RZ, 0x30, !PT ;  /* 0x0000000428317c12 */ /* 0x000fe4000f8e30ff */
[----:B----4-:R-:W-:-:S02]  /*9800*/  SHF.R.U32.HI R60, RZ, UR8, R50 ;  /* 0x00000008ff3c7c19 */ /* 0x010fc40008011632 */
[----:B------:R-:W-:Y:S02]  /*9810*/  LOP3.LUT R50, R39, UR4, RZ, 0x30, !PT ;  /* 0x0000000427327c12 */ /* 0x000fe4000f8e30ff */
[----:B------:R-:W-:Y:S02]  /*9820*/  SHF.R.U32.HI R61, RZ, UR8, R51 ;  /* 0x00000008ff3d7c19 */ /* 0x000fe40008011633 */
[----:B------:R-:W-:Y:S02]  /*9830*/  LOP3.LUT R51, R38, UR4, RZ, 0x30, !PT ;  /* 0x0000000426337c12 */ /* 0x000fe4000f8e30ff */
[----:B------:R-:W-:Y:S02]  /*9840*/  SHF.R.U32.HI R62, RZ, UR8, R52 ;  /* 0x00000008ff3e7c19 */ /* 0x000fe40008011634 */
[----:B------:R-:W-:Y:S02]  /*9850*/  LOP3.LUT R52, R37, UR4, RZ, 0x30, !PT ;  /* 0x0000000425347c12 */ /* 0x000fe4000f8e30ff */
[----:B------:R-:W-:-:S02]  /*9860*/  SHF.R.U32.HI R63, RZ, UR8, R53 ;  /* 0x00000008ff3f7c19 */ /* 0x000fc40008011635 */
[----:B------:R-:W-:Y:S02]  /*9870*/  LOP3.LUT R53, R36, UR4, RZ, 0x30, !PT ;  /* 0x0000000424357c12 */ /* 0x000fe4000f8e30ff */
[----:B------:R-:W-:Y:S02]  /*9880*/  SHF.R.U32.HI R64, RZ, UR8, R56 ;  /* 0x00000008ff407c19 */ /* 0x000fe40008011638 */
[----:B------:R-:W-:Y:S02]  /*9890*/  LOP3.LUT R56, R35, UR4, RZ, 0x30, !PT ;  /* 0x0000000423387c12 */ /* 0x000fe4000f8e30ff */
[----:B------:R-:W-:Y:S02]  /*98a0*/  SHF.R.U32.HI R65, RZ, UR8, R57 ;  /* 0x00000008ff417c19 */ /* 0x000fe40008011639 */
[----:B------:R-:W-:Y:S02]  /*98b0*/  LOP3.LUT R57, R13, UR4, RZ, 0x30, !PT ;  /* 0x000000040d397c12 */ /* 0x000fe4000f8e30ff */
[----:B------:R-:W-:-:S02]  /*98c0*/  LOP3.LUT R48, R41, UR4, RZ, 0x30, !PT ;  /* 0x0000000429307c12 */ /* 0x000fc4000f8e30ff */
[----:B------:R-:W-:Y:S02]  /*98d0*/  LOP3.LUT R47, R42, UR4, RZ, 0x30, !PT ;  /* 0x000000042a2f7c12 */ /* 0x000fe4000f8e30ff */
[----:B------:R-:W-:Y:S02]  /*98e0*/  LOP3.LUT R44, R10, UR4, RZ, 0x30, !PT ;  /* 0x000000040a2c7c12 */ /* 0x000fe4000f8e30ff */
[----:B------:R-:W-:Y:S02]  /*98f0*/  LOP3.LUT R43, R54, UR4, RZ, 0x30, !PT ;  /* 0x00000004362b7c12 */ /* 0x000fe4000f8e30ff */
[----:B------:R-:W-:Y:S02]  /*9900*/  LOP3.LUT R42, R55, UR4, RZ, 0x30, !PT ;  /* 0x00000004372a7c12 */ /* 0x000fe4000f8e30ff */
        /* <DEDUP_REMOVED lines=8> */
[----:B------:R-:W-:Y:S01]  /*9990*/  LOP3.LUT R13, R65, UR4, RZ, 0x30, !PT ;  /* 0x00000004410d7c12 */ /* 0x000fe2000f8e30ff */
[----:B------:R-:W-:Y:S06]  /*99a0*/  @P6 BRA `(.L_x_135) ;  /* 0x00000000006c6947 */ /* 0x000fec0003800000 */
[----:B------:R-:W0:Y:S02]  /*99b0*/  LDCU.64 UR4, c[0x0][0x3b8] ;  /* 0x00007700ff0477ac */ /* 0x000e240008000a00 */
[----:B0-----:R-:W-:-:S04]  /*99c0*/  IADD3 R8, P0, PT, R8, UR4, RZ ;  /* 0x0000000408087c10 */ /* 0x001fc8000ff1e0ff */
[----:B------:R-:W-:-:S05]  /*99d0*/  IADD3.X R9, PT, PT, R6, UR5, RZ, P0, !PT ;  /* 0x0000000506097c10 */ /* 0x000fca00087fe4ff */
        /* <DEDUP_REMOVED lines=24> */
.L_x_135:
[----:B------:R-:W0:Y:S01]  /*9b60*/  LDCU.64 UR4, c[0x0][0x3b8] ;  /* 0x00007700ff0477ac */ /* 0x000e220008000a00 */
[----:B------:R-:W-:Y:S02]  /*9b70*/  IMAD.IADD R2, R24, 0x1, -R0 ;  /* 0x0000000118027824 */ /* 0x000fe400078e0a00 */
[C---:B------:R-:W-:Y:S02]  /*9b80*/  VIADD R55, R9.reuse, 0x20 ;  /* 0x0000002009377836 */ /* 0x040fe40000000000 */
[C---:B------:R-:W-:Y:S01]  /*9b90*/  VIADD R59, R9.reuse, 0x40 ;  /* 0x00000040093b7836 */ /* 0x040fe20000000000 */
[CC--:B------:R-:W-:Y:S01]  /*9ba0*/  ISETP.GE.AND P3, PT, R9.reuse, R2.reuse, PT ;  /* 0x000000020900720c */ /* 0x0c0fe20003f66270 */
[----:B------:R-:W-:Y:S01]  /*9bb0*/  VIADD R83, R9, 0xa0 ;  /* 0x000000a009537836 */ /* 0x000fe20000000000 */
[-C--:B------:R-:W-:Y:S01]  /*9bc0*/  ISETP.GE.AND P0, PT, R55, R2.reuse, PT ;  /* 0x000000023700720c */ /* 0x080fe20003f06270 */
[----:B------:R-:W-:Y:S01]  /*9bd0*/  VIADD R55, R9, 0x60 ;  /* 0x0000006009377836 */ /* 0x000fe20000000000 */
[----:B------:R-:W-:Y:S01]  /*9be0*/  ISETP.GE.AND P1, PT, R59, R2, PT ;  /* 0x000000023b00720c */ /* 0x000fe20003f26270 */
[----:B------:R-:W-:-:S03]  /*9bf0*/  VIADD R59, R9, 0x80 ;  /* 0x00000080093b7836 */ /* 0x000fc60000000000 */
[-C--:B------:R-:W-:Y:S02]  /*9c00*/  ISETP.GE.AND P5, PT, R55, R2.reuse, PT ;  /* 0x000000023700720c */ /* 0x080fe40003fa6270 */
[----:B------:R-:W-:Y:S01]  /*9c10*/  ISETP.GE.AND P4, PT, R59, R2, PT ;  /* 0x000000023b00720c */ /* 0x000fe20003f86270 */
[----:B------:R-:W-:Y:S01]  /*9c20*/  VIADD R59, R9, 0xc0 ;  /* 0x000000c0093b7836 */ /* 0x000fe20000000000 */
[----:B0-----:R-:W-:-:S04]  /*9c30*/  IADD3 R54, P2, PT, R8, UR4, RZ ;  /* 0x0000000408367c10 */ /* 0x001fc8000ff5e0ff */
[----:B------:R-:W-:Y:S02]  /*9c40*/  IADD3.X R55, PT, PT, R6, UR5, RZ, P2, !PT ;  /* 0x0000000506377c10 */ /* 0x000fe400097fe4ff */
[-C--:B------:R-:W-:Y:S01]  /*9c50*/  ISETP.GE.AND P2, PT, R83, R2.reuse, PT ;  /* 0x000000025300720c */ /* 0x080fe20003f46270 */
[----:B------:R-:W-:Y:S02]  /*9c60*/  VIADD R83, R9, 0xe0 ;  /* 0x000000e009537836 */ /* 0x000fe40000000000 */
[----:B------:R-:W5:Y:S01]  /*9c70*/  @!P3 LDG.E R61, desc[UR6][R54.64] ;  /* 0x00000006363db981 */ /* 0x000f62000c1e1900 */
[-C--:B------:R-:W-:Y:S01]  /*9c80*/  ISETP.GE.AND P3, PT, R59, R2.reuse, PT ;  /* 0x000000023b00720c */ /* 0x080fe20003f66270 */
[----:B------:R-:W-:Y:S02]  /*9c90*/  VIADD R59, R9, 0x100 ;  /* 0x00000100093b7836 */ /* 0x000fe40000000000 */
[----:B------:R-:W5:Y:S01]  /*9ca0*/  @!P0 LDG.E R6, desc[UR6][R54.64+0x80] ;  /* 0x0000800636068981 */ /* 0x000f62000c1e1900 */
[----:B------:R-:W-:Y:S01]  /*9cb0*/  ISETP.GE.AND P0, PT, R83, R2, PT ;  /* 0x000000025300720c */ /* 0x000fe20003f06270 */
[----:B------:R-:W-:-:S02]  /*9cc0*/  VIADD R83, R9, 0x120 ;  /* 0x0000012009537836 */ /* 0x000fc40000000000 */
[----:B------:R-:W5:Y:S01]  /*9cd0*/  @!P1 LDG.E R63, desc[UR6][R54.64+0x100] ;  /* 0x00010006363f9981 */ /* 0x000f62000c1e1900 */
        /* <DEDUP_REMOVED lines=33> */
[----:B------:R-:W-:-:S03]  /*9ef0*/  ISETP.GE.AND P0, PT, R83, R2, PT ;  /* 0x000000025300720c */ /* 0x000fc60003f06270 */
[----:B------:R-:W5:Y:S01]  /*9f00*/  @!P1 LDG.E R75, desc[UR6][R54.64+0x700] ;  /* 0x00070006364b9981 */ /* 0x000f62000c1e1900 */
[-C--:B------:R-:W-:Y:S01]  /*9f10*/  ISETP.GE.AND P1, PT, R59, R2.reuse, PT ;  /* 0x000000023b00720c */ /* 0x080fe20003f26270 */
[C---:B------:R-:W-:Y:S02]  /*9f20*/  VIADD R59, R9.reuse, 0x2a0 ;  /* 0x000002a0093b7836 */ /* 0x040fe40000000000 */
[----:B------:R-:W5:Y:S01]  /*9f30*/  @!P5 LDG.E R72, desc[UR6][R54.64+0x780] ;  /* 0x000780063648d981 */ /* 0x000f62000c1e1900 */
[----:B------:R-:W-:Y:S01]  /*9f40*/  VIADD R83, R9, 0x2c0 ;  /* 0x000002c009537836 */ /* 0x000fe20000000000 */
[----:B------:R-:W-:Y:S02]  /*9f50*/  @!P2 IADD3 R8, P5, PT, R0, R9, RZ ;  /* 0x000000090008a210 */ /* 0x000fe40007fbe0ff */
[----:B------:R-:W5:Y:S01]  /*9f60*/  @!P4 LDG.E R77, desc[UR6][R54.64+0x800] ;  /* 0x00080006364dc981 */ /* 0x000f62000c1e1900 */
[-C--:B------:R-:W-:Y:S02]  /*9f70*/  ISETP.GE.AND P4, PT, R59, R2.reuse, PT ;  /* 0x000000023b00720c */ /* 0x080fe40003f86270 */
[----:B------:R-:W-:Y:S01]  /*9f80*/  @!P2 IMAD.X R59, RZ, RZ, RZ, P5 ;  /* 0x000000ffff3ba224 */ /* 0x000fe200028e06ff */
[----:B------:R0:W5:Y:S01]  /*9f90*/  @!P3 LDG.E R74, desc[UR6][R54.64+0x880] ;  /* 0x00088006364ab981 */ /* 0x000162000c1e1900 */
[----:B------:R-:W-:-:S02]  /*9fa0*/  ISETP.GE.AND P3, PT, R83, R2, PT ;  /* 0x000000025300720c */ /* 0x000fc40003f66270 */
[C---:B------:R-:W-:Y:S02]  /*9fb0*/  @!P2 LEA R58, P5, R8.reuse, UR4, 0x2 ;  /* 0x00000004083aac11 */ /* 0x040fe4000f8a10ff */
[C---:B------:R-:W-:Y:S02]  /*9fc0*/  @!P0 LOP3.LUT R2, R3.reuse, 0x3e0, RZ, 0xc0, !PT ;  /* 0x000003e003028812 */ /* 0x040fe400078ec0ff */
[----:B------:R-:W-:Y:S02]  /*9fd0*/  @!P0 LOP3.LUT R83, R3, 0x1f, RZ, 0xc0, !PT ;  /* 0x0000001f03538812 */ /* 0x000fe400078ec0ff */
[----:B------:R-:W-:-:S03]  /*9fe0*/  @!P2 LEA.HI.X R59, R8, UR5, R59, 0x2, P5 ;  /* 0x00000005083bac11 */ /* 0x000fc6000a8f143b */
[----:B------:R-:W-:Y:S02]  /*9ff0*/  @!P0 IMAD R83, R2, 0x17, R83 ;  /* 0x0000001702538824 */ /* 0x000fe400078e0253 */
[----:B------:R1:W5:Y:S01]  /*a000*/  @!P2 LDG.E R79, desc[UR6][R58.64+0x900] ;  /* 0x000900063a4fa981 */ /* 0x000362000c1e1900 */
[C---:B------:R-:W-:Y:S02]  /*a010*/  @!P1 IADD3 R9, P2, PT, R0.reuse, R9, RZ ;  /* 0x0000000900099210 */ /* 0x040fe40007f5e0ff */
[----:B------:R-:W-:Y:S02]  /*a020*/  @!P3 LOP3.LUT R78, R11, 0x1f, R3, 0xf8, !PT ;  /* 0x0000001f0b4eb812 */ /* 0x000fe400078ef803 */
[C---:B0-----:R-:W-:Y:S02]  /*a030*/  @!P4 LOP3.LUT R54, R3.reuse, 0x3e0, RZ, 0xc0, !PT ;  /* 0x000003e00336c812 */ /* 0x041fe400078ec0ff */
[----:B------:R-:W-:Y:S01]  /*a040*/  @!P4 LOP3.LUT R3, R3, 0x1f, RZ, 0xc0, !PT ;  /* 0x0000001f0303c812 */ /* 0x000fe200078ec0ff */
[----:B------:R-:W-:Y:S01]  /*a050*/  @!P1 IMAD.X R8, RZ, RZ, RZ, P2 ;  /* 0x000000ffff089224 */ /* 0x000fe200010e06ff */
[----:B------:R-:W-:Y:S01]  /*a060*/  @!P0 IADD3 R83, P5, PT, R0, R83, RZ ;  /* 0x0000005300538210 */ /* 0x000fe20007fbe0ff */
[----:B------:R-:W-:Y:S01]  /*a070*/  @!P3 IMAD R85, R7, 0x2280, RZ ;  /* 0x000022800755b824 */ /* 0x000fe200078e02ff */
[----:B------:R-:W-:Y:S01]  /*a080*/  @!P1 LEA R2, P2, R9, UR4, 0x2 ;  /* 0x0000000409029c11 */ /* 0x000fe2000f8410ff */
[----:B------:R-:W-:-:S02]  /*a090*/  @!P4 IMAD R55, R54, 0x17, R3 ;  /* 0x000000173637c824 */ /* 0x000fc400078e0203 */
[----:B------:R-:W-:Y:S01]  /*a0a0*/  @!P0 IMAD.X R54, RZ, RZ, RZ, P5 ;  /* 0x000000ffff368224 */ /* 0x000fe200028e06ff */
[----:B------:R-:W-:Y:S01]  /*a0b0*/  @!P1 LEA.HI.X R3, R9, UR5, R8, 0x2, P2 ;  /* 0x0000000509039c11 */ /* 0x000fe200090f1408 */
[----:B------:R-:W-:Y:S01]  /*a0c0*/  @!P4 IMAD R80, R7, 0x2280, RZ ;  /* 0x000022800750c824 */ /* 0x000fe200078e02ff */
[----:B------:R-:W-:Y:S02]  /*a0d0*/  @!P3 IADD3 R78, P5, PT, R85, R78, RZ ;  /* 0x0000004e554eb210 */ /* 0x000fe40007fbe0ff */
[C---:B------:R-:W-:Y:S01]  /*a0e0*/  @!P0 LEA R8, P2, R83.reuse, UR4, 0x2 ;  /* 0x0000000453088c11 */ /* 0x040fe2000f8410ff */
[----:B------:R2:W5:Y:S02]  /*a0f0*/  @!P1 LDG.E R0, desc[UR6][R2.64+0x980] ;  /* 0x0009800602009981 */ /* 0x000564000c1e1900 */
[----:B-1----:R-:W-:Y:S01]  /*a100*/  @!P3 IMAD.X R59, RZ, RZ, RZ, P5 ;  /* 0x000000ffff3bb224 */ /* 0x002fe200028e06ff */
[----:B------:R-:W-:Y:S02]  /*a110*/  @!P0 LEA.HI.X R9, R83, UR5, R54, 0x2, P2 ;  /* 0x0000000553098c11 */ /* 0x000fe400090f1436 */
[----:B------:R-:W-:-:S02]  /*a120*/  @!P3 LEA R58, P5, R78, UR4, 0x2 ;  /* 0x000000044e3abc11 */ /* 0x000fc4000f8a10ff */
[----:B------:R-:W-:Y:S01]  /*a130*/  @!P4 IADD3 R55, P2, PT, R80, R55, RZ ;  /* 0x000000375037c210 */ /* 0x000fe20007f5e0ff */
[----:B------:R2:W5:Y:S01]  /*a140*/  @!P0 LDG.E R11, desc[UR6][R8.64+0xa00] ;  /* 0x000a0006080b8981 */ /* 0x000562000c1e1900 */
[----:B------:R-:W-:-:S03]  /*a150*/  @!P3 LEA.HI.X R59, R78, UR5, R59, 0x2, P5 ;  /* 0x000000054e3bbc11 */ /* 0x000fc6000a8f143b */
[----:B------:R-:W-:Y:S01]  /*a160*/  @!P4 IMAD.X R78, RZ, RZ, RZ, P2 ;  /* 0x000000ffff4ec224 */ /* 0x000fe200010e06ff */
[C---:B------:R-:W-:Y:S01]  /*a170*/  @!P4 LEA R54, P2, R55.reuse, UR4, 0x2 ;  /* 0x000000043736cc11 */ /* 0x040fe2000f8410ff */
[----:B------:R2:W5:Y:S03]  /*a180*/  @!P3 LDG.E R81, desc[UR6][R58.64+0xb00] ;  /* 0x000b00063a51b981 */ /* 0x000566000c1e1900 */
[----:B------:R-:W-:-:S05]  /*a190*/  @!P4 LEA.HI.X R55, R55, UR5, R78, 0x2, P2 ;  /* 0x000000053737cc11 */ /* 0x000fca00090f144e */
[----:B------:R2:W5:Y:S04]  /*a1a0*/  @!P4 LDG.E R76, desc[UR6][R54.64+0xa80] ;  /* 0x000a8006364cc981 */ /* 0x000568000c1e1900 */
.L_x_136:
[----:B------:R-:W-:Y:S08]  /*a1b0*/  BAR.SYNC.DEFER_BLOCKING 0x0 ;  /* 0x0000000000007b1d */ /* 0x000ff00000010000 */
[----:B------:R-:W1:Y:S01]  /*a1c0*/  S2UR UR5, SR_CgaCtaId ;  /* 0x00000000000579c3 */ /* 0x000e620000008800 */
[----:B------:R-:W-:Y:S01]  /*a1d0*/  UMOV UR4, 0x400 ;  /* 0x0000040000047882 */ /* 0x000fe20000000000 */
[----:B--2---:R-:W2:Y:S01]  /*a1e0*/  S2R R2, SR_TID.X ;  /* 0x0000000000027919 */ /* 0x004ea20000002100 */
[----:B------:R-:W3:Y:S01]  /*a1f0*/  S2R R54, SR_TID.X ;  /* 0x0000000000367919 */ /* 0x000ee20000002100 */
[----:B-----5:R-:W-:Y:S04]  /*a200*/  STS [R4+-0x4], R61 ;  /* 0xfffffc3d04007388 */ /* 0x020fe80000000800 */
[----:B------:R-:W-:Y:S01]  /*a210*/  STS [R5+-0x4], R6 ;  /* 0xfffffc0605007388 */ /* 0x000fe20000000800 */
[----:B-1----:R-:W-:-:S03]  /*a220*/  ULEA UR4, UR5, UR4, 0x18 ;  /* 0x0000000405047291 */ /* 0x002fc6000f8ec0ff */
[----:B------:R3:W-:Y:S04]  /*a230*/  STS [R12+-0x4], R63 ;  /* 0xfffffc3f0c007388 */ /* 0x0007e80000000800 */
[----:B------:R-:W-:Y:S04]  /*a240*/  STS [R14+-0x4], R65 ;  /* 0xfffffc410e007388 */ /* 0x000fe80000000800 */
[----:B------:R1:W-:Y:S01]  /*a250*/  STS [R15+-0x4], R60 ;  /* 0xfffffc3c0f007388 */ /* 0x0003e20000000800 */
[----:B--2---:R-:W-:-:S03]  /*a260*/  VIADD R58, R2, 0x300 ;  /* 0x00000300023a7836 */ /* 0x004fc60000000000 */
[----:B------:R2:W-:Y:S01]  /*a270*/  STS [R16+-0x4], R67 ;  /* 0xfffffc4310007388 */ /* 0x0005e20000000800 */
[C---:B---3--:R-:W-:Y:S01]  /*a280*/  VIADD R12, R54.reuse, 0x1500 ;  /* 0x00001500360c7836 */ /* 0x048fe20000000000 */
[C---:B0-----:R-:W-:Y:S01]  /*a290*/  LOP3.LUT R9, R54.reuse, 0x1800, RZ, 0xfc, !PT ;  /* 0x0000180036097812 */ /* 0x041fe200078efcff */
[C---:B------:R-:W-:Y:S01]  /*a2a0*/  VIADD R8, R54.reuse, 0x1980 ;  /* 0x0000198036087836 */ /* 0x040fe20000000000 */
[----:B------:R0:W-:Y:S01]  /*a2b0*/  STS [R17+-0x4], R62 ;  /* 0xfffffc3e11007388 */ /* 0x0001e20000000800 */
[----:B------:R-:W-:Y:S02]  /*a2c0*/  VIADD R6, R54, 0x1b00 ;  /* 0x00001b0036067836 */ /* 0x000fe40000000000 */
[----:B-1----:R-:W-:Y:S01]  /*a2d0*/  VIADD R60, R2, 0x600 ;  /* 0x00000600023c7836 */ /* 0x002fe20000000000 */
[----:B------:R1:W-:Y:S01]  /*a2e0*/  STS [R18+-0x4], R69 ;  /* 0xfffffc4512007388 */ /* 0x0003e20000000800 */
[----:B------:R-:W-:Y:S02]  /*a2f0*/  VIADD R5, R54, 0x1c80 ;  /* 0x00001c8036057836 */ /* 0x000fe40000000000 */
[----:B--2---:R-:W-:Y:S01]  /*a300*/  VIADD R16, R2, 0x1380 ;  /* 0x0000138002107836 */ /* 0x004fe20000000000 */
[----:B------:R2:W-:Y:S01]  /*a310*/  STS [R19+-0x4], R64 ;  /* 0xfffffc4013007388 */ /* 0x0005e20000000800 */
[----:B------:R-:W-:-:S02]  /*a320*/  VIADD R4, R54, 0x1e00 ;  /* 0x00001e0036047836 */ /* 0x000fc40000000000 */
[C---:B0-----:R-:W-:Y:S01]  /*a330*/  VIADD R62, R2.reuse, 0x480 ;  /* 0x00000480023e7836 */ /* 0x041fe20000000000 */
[----:B------:R0:W-:Y:S01]  /*a340*/  STS [R20+-0x4], R71 ;  /* 0xfffffc4714007388 */ /* 0x0001e20000000800 */
[C---:B------:R-:W-:Y:S02]  /*a350*/  VIADD R17, R2.reuse, 0x1200 ;  /* 0x0000120002117836 */ /* 0x040fe40000000000 */
[----:B-1----:R-:W-:Y:S01]  /*a360*/  VIADD R18, R2, 0x1080 ;  /* 0x0000108002127836 */ /* 0x002fe20000000000 */
[----:B------:R-:W-:Y:S01]  /*a370*/  STS [R21+-0x4], R66 ;  /* 0xfffffc4215007388 */ /* 0x000fe20000000800 */
[----:B------:R-:W-:Y:S02]  /*a380*/  VIADD R3, R54, 0x1f80 ;  /* 0x00001f8036037836 */ /* 0x000fe40000000000 */
[C---:B--2---:R-:W-:Y:S01]  /*a390*/  VIADD R64, R2.reuse, 0x780 ;  /* 0x0000078002407836 */ /* 0x044fe20000000000 */
[----:B------:R1:W-:Y:S01]  /*a3a0*/  STS [R22+-0x4], R73 ;  /* 0xfffffc4916007388 */ /* 0x0003e20000000800 */
[----:B------:R-:W-:-:S02]  /*a3b0*/  VIADD R19, R2, 0xf00 ;  /* 0x00000f0002137836 */ /* 0x000fc40000000000 */
[C---:B0-----:R-:W-:Y:S01]  /*a3c0*/  VIADD R20, R2.reuse, 0xd80 ;  /* 0x00000d8002147836 */ /* 0x041fe20000000000 */
[----:B------:R-:W-:Y:S04]  /*a3d0*/  STS [R23+-0x4], R68 ;  /* 0xfffffc4417007388 */ /* 0x000fe80000000800 */
[----:B------:R-:W-:Y:S01]  /*a3e0*/  STS [R25+-0x4], R70 ;  /* 0xfffffc4619007388 */ /* 0x000fe20000000800 */
[----:B-1----:R-:W-:-:S03]  /*a3f0*/  LOP3.LUT R22, R2, 0xc00, RZ, 0xfc, !PT ;  /* 0x00000c0002167812 */ /* 0x002fc600078efcff */
[----:B------:R0:W-:Y:S04]  /*a400*/  STS [R26+-0x4], R75 ;  /* 0xfffffc4b1a007388 */ /* 0x0001e80000000800 */
[----:B------:R-:W-:Y:S04]  /*a410*/  STS [R27+-0x4], R72 ;  /* 0xfffffc481b007388 */ /* 0x000fe80000000800 */
[----:B------:R-:W-:Y:S01]  /*a420*/  STS [R28+-0x4], R77 ;  /* 0xfffffc4d1c007388 */ /* 0x000fe20000000800 */
[----:B0-----:R-:W-:-:S03]  /*a430*/  VIADD R26, R2, 0x180 ;  /* 0x00000180021a7836 */ /* 0x001fc60000000000 */
[----:B------:R-:W-:Y:S04]  /*a440*/  STS [R29+-0x4], R74 ;  /* 0xfffffc4a1d007388 */ /* 0x000fe80000000800 */
[----:B------:R0:W-:Y:S04]  /*a450*/  STS [R30+-0x4], R79 ;  /* 0xfffffc4f1e007388 */ /* 0x0001e80000000800 */
[----:B------:R1:W-:Y:S04]  /*a460*/  STS [R31+-0x4], R0 ;  /* 0xfffffc001f007388 */ /* 0x0003e80000000800 */
[----:B------:R2:W-:Y:S01]  /*a470*/  STS [R32+-0x4], R11 ;  /* 0xfffffc0b20007388 */ /* 0x0005e20000000800 */
[----:B0-----:R-:W-:-:S03]  /*a480*/  VIADD R30, R2, 0x900 ;  /* 0x00000900021e7836 */ /* 0x001fc60000000000 */
[----:B------:R0:W-:Y:S01]  /*a490*/  STS [R33+-0x4], R76 ;  /* 0xfffffc4c21007388 */ /* 0x0001e20000000800 */
[----:B-1----:R-:W-:-:S03]  /*a4a0*/  VIADD R0, R54, 0x2100 ;  /* 0x0000210036007836 */ /* 0x002fc60000000000 */
[----:B------:R0:W-:Y:S01]  /*a4b0*/  STS [R34+-0x4], R81 ;  /* 0xfffffc5122007388 */ /* 0x0001e20000000800 */
[----:B--2---:R-:W-:Y:S01]  /*a4c0*/  VIADD R32, R2, 0xa80 ;  /* 0x00000a8002207836 */ /* 0x004fe20000000000 */
[C---:B------:R-:W-:Y:S01]  /*a4d0*/  LEA R2, R54.reuse, UR4, 0x2 ;  /* 0x0000000436027c11 */ /* 0x040fe2000f8e10ff */
[----:B------:R-:W-:Y:S01]  /*a4e0*/  VIADD R11, R54, 0x1680 ;  /* 0x00001680360b7836 */ /* 0x000fe20000000000 */
[----:B------:R-:W-:Y:S06]  /*a4f0*/  BAR.SYNC.DEFER_BLOCKING 0x0 ;  /* 0x0000000000007b1d */ /* 0x000fec0000010000 */
[----:B------:R-:W-:Y:S05]  /*a500*/  @P6 BRA `(.L_x_137) ;  /* 0x00000008008c6947 */ /* 0x000fea0003800000 */
[----:B------:R-:W-:Y:S01]  /*a510*/  LEA R57, R57, UR4, 0x2 ;  /* 0x0000000439397c11 */ /* 0x000fe2000f8e10ff */
[----:B------:R-:W-:Y:S01]  /*a520*/  LDS R7, [R2] ;  /* 0x0000000002077984 */ /* 0x000fe20000000800 */
[----:B------:R-:W1:Y:S01]  /*a530*/  LDC.64 R14, c[0x0][0x3b0] ;  /* 0x0000ec00ff0e7b82 */ /* 0x000e620000000a00 */
[----:B------:R-:W-:Y:S02]  /*a540*/  LEA R56, R56, UR4, 0x2 ;  /* 0x0000000438387c11 */ /* 0x000fe4000f8e10ff */
[----:B------:R-:W2:Y:S01]  /*a550*/  LDS R21, [R57+0x8a00] ;  /* 0x008a000039157984 */ /* 0x000ea20000000800 */
[----:B------:R-:W-:Y:S02]  /*a560*/  LEA R53, R53, UR4, 0x2 ;  /* 0x0000000435357c11 */ /* 0x000fe4000f8e10ff */
[----:B------:R-:W-:Y:S02]  /*a570*/  LEA R52, R52, UR4, 0x2 ;  /* 0x0000000434347c11 */ /* 0x000fe4000f8e10ff */
[----:B------:R-:W-:-:S02]  /*a580*/  LEA R51, R51, UR4, 0x2 ;  /* 0x0000000433337c11 */ /* 0x000fc4000f8e10ff */
[----:B------:R-:W-:Y:S02]  /*a590*/  LEA R50, R50, UR4, 0x2 ;  /* 0x0000000432327c11 */ /* 0x000fe4000f8e10ff */
[----:B------:R-:W-:Y:S02]  /*a5a0*/  LEA R49, R49, UR4, 0x2 ;  /* 0x0000000431317c11 */ /* 0x000fe4000f8e10ff */
[----:B------:R-:W-:Y:S02]  /*a5b0*/  LEA R47, R47, UR4, 0x2 ;  /* 0x000000042f2f7c11 */ /* 0x000fe4000f8e10ff */
        /* <DEDUP_REMOVED lines=9> */
[----:B------:R-:W-:Y:S01]  /*a650*/  LEA R10, R10, UR4, 0x2 ;  /* 0x000000040a0a7c11 */ /* 0x000fe2000f8e10ff */
[----:B--2---:R-:W-:-:S04]  /*a660*/  IMAD.IADD R21, R21, 0x1, R54 ;  /* 0x0000000115157824 */ /* 0x004fc800078e0236 */
[----:B-1----:R-:W-:-:S05]  /*a670*/  IMAD.WIDE.U32 R24, R21, 0x4, R14 ;  /* 0x0000000415187825 */ /* 0x002fca00078e000e */
[----:B------:R-:W-:Y:S01]  /*a680*/  STG.E desc[UR6][R24.64], R7 ;  /* 0x0000000718007986 */ /* 0x000fe2000c101906 */
[----:B------:R-:W-:-:S03]  /*a690*/  NOP ;  /* 0x0000000000007918 */ /* 0x000fc60000000000 */
[----:B------:R-:W1:Y:S04]  /*a6a0*/  LDS R23, [R56+0x8a00] ;  /* 0x008a000038177984 */ /* 0x000e680000000800 */
[----:B------:R-:W2:Y:S01]  /*a6b0*/  LDS R21, [R2+0x600] ;  /* 0x0006000002157984 */ /* 0x000ea20000000800 */
[----:B-1----:R-:W-:-:S04]  /*a6c0*/  IMAD.IADD R23, R26, 0x1, R23 ;  /* 0x000000011a177824 */ /* 0x002fc800078e0217 */
[----:B------:R-:W-:-:S05]  /*a6d0*/  IMAD.WIDE.U32 R26, R23, 0x4, R14 ;  /* 0x00000004171a7825 */ /* 0x000fca00078e000e */
[----:B--2---:R-:W-:Y:S01]  /*a6e0*/  STG.E desc[UR6][R26.64], R21 ;  /* 0x000000151a007986 */ /* 0x004fe2000c101906 */
        /* <DEDUP_REMOVED lines=27> */
[----:B-1----:R-:W-:Y:S01]  /*a8a0*/  IMAD.IADD R25, R30, 0x1, R28 ;  /* 0x000000011e197824 */ /* 0x002fe200078e021c */
[----:B------:R-:W-:-:S03]  /*a8b0*/  LEA R28, R48, UR4, 0x2 ;  /* 0x00000004301c7c11 */ /* 0x000fc6000f8e10ff */
[----:B------:R-:W-:-:S05]  /*a8c0*/  IMAD.WIDE.U32 R24, R25, 0x4, R14 ;  /* 0x0000000419187825 */ /* 0x000fca00078e000e */
[----:B--2---:R1:W-:Y:S01]  /*a8d0*/  STG.E desc[UR6][R24.64], R7 ;  /* 0x0000000718007986 */ /* 0x0043e2000c101906 */
[----:B------:R-:W-:-:S03]  /*a8e0*/  NOP ;  /* 0x0000000000007918 */ /* 0x000fc60000000000 */
[----:B------:R-:W2:Y:S04]  /*a8f0*/  LDS R28, [R28+0x8a00] ;  /* 0x008a00001c1c7984 */ /* 0x000ea80000000800 */
[----:B------:R-:W3:Y:S01]  /*a900*/  LDS R21, [R2+0x2a00] ;  /* 0x002a000002157984 */ /* 0x000ee20000000800 */
[----:B-1----:R-:W-:Y:S01]  /*a910*/  LEA R24, R45, UR4, 0x2 ;  /* 0x000000042d187c11 */ /* 0x002fe2000f8e10ff */
[----:B--2---:R-:W-:-:S04]  /*a920*/  IMAD.IADD R27, R32, 0x1, R28 ;  /* 0x00000001201b7824 */ /* 0x004fc800078e021c */
[----:B------:R-:W-:-:S05]  /*a930*/  IMAD.WIDE.U32 R26, R27, 0x4, R14 ;  /* 0x000000041b1a7825 */ /* 0x000fca00078e000e */
[----:B---3--:R-:W-:Y:S01]  /*a940*/  STG.E desc[UR6][R26.64], R21 ;  /* 0x000000151a007986 */ /* 0x008fe2000c101906 */
        /* <DEDUP_REMOVED lines=93> */
[----:B------:R-:W-:Y:S01]  /*af20*/  NOP ;  /* 0x0000000000007918 */ /* 0x000fe20000000000 */
[----:B------:R-:W-:Y:S05]  /*af30*/  EXIT ;  /* 0x000000000000794d */ /* 0x000fea0003800000 */
.L_x_137:
[----:B------:R-:W-:Y:S01]  /*af40*/  IMAD R7, R7, -0x2280, R24 ;  /* 0xffffdd8007077824 */ /* 0x000fe200078e0218 */
[----:B------:R-:W-:Y:S02]  /*af50*/  LEA R57, R57, UR4, 0x2 ;  /* 0x0000000439397c11 */ /* 0x000fe4000f8e10ff */
[----:B------:R-:W-:Y:S02]  /*af60*/  LEA R56, R56, UR4, 0x2 ;  /* 0x0000000438387c11 */ /* 0x000fe4000f8e10ff */
[-C--:B------:R-:W-:Y:S01]  /*af70*/  ISETP.GE.AND P0, PT, R54, R7.reuse, PT ;  /* 0x000000073600720c */ /* 0x080fe20003f06270 */
[----:B------:R-:W1:Y:S01]  /*af80*/  LDS R21, [R57+0x8a00] ;  /* 0x008a000039157984 */ /* 0x000e620000000800 */
[----:B------:R-:W-:Y:S02]  /*af90*/  ISETP.GE.AND P1, PT, R26, R7, PT ;  /* 0x000000071a00720c */ /* 0x000fe40003f26270 */
[----:B------:R-:W-:Y:S02]  /*afa0*/  LEA R53, R53, UR4, 0x2 ;  /* 0x0000000435357c11 */ /* 0x000fe4000f8e10ff */
[----:B------:R-:W-:-:S02]  /*afb0*/  LEA R52, R52, UR4, 0x2 ;  /* 0x0000000434347c11 */ /* 0x000fc4000f8e10ff */
[----:B------:R-:W-:Y:S02]  /*afc0*/  LEA R51, R51, UR4, 0x2 ;  /* 0x0000000433337c11 */ /* 0x000fe4000f8e10ff */
[----:B------:R-:W-:Y:S02]  /*afd0*/  LEA R50, R50, UR4, 0x2 ;  /* 0x0000000432327c11 */ /* 0x000fe4000f8e10ff */
[----:B------:R-:W-:Y:S01]  /*afe0*/  LEA R49, R49, UR4, 0x2 ;  /* 0x0000000431317c11 */ /* 0x000fe2000f8e10ff */
[----:B------:R-:W2:Y:S01]  /*aff0*/  @!P0 LDS R23, [R2] ;  /* 0x0000000002178984 */ /* 0x000ea20000000800 */
[----:B------:R-:W3:Y:S01]  /*b000*/  @!P0 LDC.64 R14, c[0x0][0x3b0] ;  /* 0x0000ec00ff0e8b82 */ /* 0x000ee20000000a00 */
[----:B------:R-:W-:Y:S02]  /*b010*/  LEA R48, R48, UR4, 0x2 ;  /* 0x0000000430307c11 */ /* 0x000fe4000f8e10ff */
[----:B------:R-:W-:Y:S02]  /*b020*/  LEA R47, R47, UR4, 0x2 ;  /* 0x000000042f2f7c11 */ /* 0x000fe4000f8e10ff */
[----:B------:R-:W-:-:S02]  /*b030*/  LEA R46, R46, UR4, 0x2 ;  /* 0x000000042e2e7c11 */ /* 0x000fc4000f8e10ff */
[----:B------:R-:W-:Y:S01]  /*b040*/  LEA R44, R44, UR4, 0x2 ;  /* 0x000000042c2c7c11 */ /* 0x000fe2000f8e10ff */
[----:B------:R-:W4:Y:S01]  /*b050*/  @!P1 LDC.64 R24, c[0x0][0x3b0] ;  /* 0x0000ec00ff189b82 */ /* 0x000f220000000a00 */
[----:B------:R-:W-:Y:S02]  /*b060*/  LEA R42, R42, UR4, 0x2 ;  /* 0x000000042a2a7c11 */ /* 0x000fe4000f8e10ff */
[----:B------:R-:W-:Y:S02]  /*b070*/  LEA R41, R41, UR4, 0x2 ;  /* 0x0000000429297c11 */ /* 0x000fe4000f8e10ff */
[----:B------:R-:W-:Y:S02]  /*b080*/  LEA R40, R40, UR4, 0x2 ;  /* 0x0000000428287c11 */ /* 0x000fe4000f8e10ff */
[----:B------:R-:W-:Y:S02]  /*b090*/  LEA R38, R38, UR4, 0x2 ;  /* 0x0000000426267c11 */ /* 0x000fe4000f8e10ff */
[----:B------:R-:W-:-:S02]  /*b0a0*/  LEA R37, R37, UR4, 0x2 ;  /* 0x0000000425257c11 */ /* 0x000fc4000f8e10ff */
[----:B------:R-:W-:Y:S02]  /*b0b0*/  LEA R35, R35, UR4, 0x2 ;  /* 0x0000000423237c11 */ /* 0x000fe4000f8e10ff */
[----:B------:R-:W-:Y:S01]  /*b0c0*/  LEA R10, R10, UR4, 0x2 ;  /* 0x000000040a0a7c11 */ /* 0x000fe2000f8e10ff */
[----:B-1----:R-:W-:-:S04]  /*b0d0*/  IMAD.IADD R21, R21, 0x1, R54 ;  /* 0x0000000115157824 */ /* 0x002fc800078e0236 */
[----:B---3--:R-:W-:-:S05]  /*b0e0*/  @!P0 IMAD.WIDE.U32 R14, R21, 0x4, R14 ;  /* 0x00000004150e8825 */ /* 0x008fca00078e000e */
[----:B--2---:R1:W-:Y:S01]  /*b0f0*/  @!P0 STG.E desc[UR6][R14.64], R23 ;  /* 0x000000170e008986 */ /* 0x0043e2000c101906 */
[----:B------:R-:W-:-:S03]  /*b100*/  NOP ;  /* 0x0000000000007918 */ /* 0x000fc60000000000 */
[----:B------:R-:W2:Y:S01]  /*b110*/  LDS R21, [R56+0x8a00] ;  /* 0x008a000038157984 */ /* 0x000ea20000000800 */
[----:B------:R-:W-:-:S03]  /*b120*/  ISETP.GE.AND P0, PT, R58, R7, PT ;  /* 0x000000073a00720c */ /* 0x000fc60003f06270 */
[----:B------:R-:W3:Y:S10]  /*b130*/  @!P1 LDS R27, [R2+0x600] ;  /* 0x00060000021b9984 */ /* 0x000ef40000000800 */
[----:B-1----:R-:W1:Y:S01]  /*b140*/  @!P0 LDC.64 R14, c[0x0][0x3b0] ;  /* 0x0000ec00ff0e8b82 */ /* 0x002e620000000a00 */
[----:B--2---:R-:W-:-:S04]  /*b150*/  IMAD.IADD R21, R26, 0x1, R21 ;  /* 0x000000011a157824 */ /* 0x004fc800078e0215 */
[----:B----4-:R-:W-:-:S05]  /*b160*/  @!P1 IMAD.WIDE.U32 R24, R21, 0x4, R24 ;  /* 0x0000000415189825 */ /* 0x010fca00078e0018 */
[----:B---3--:R2:W-:Y:S01]  /*b170*/  @!P1 STG.E desc[UR6][R24.64], R27 ;  /* 0x0000001b18009986 */ /* 0x0085e2000c101906 */
[----:B------:R-:W-:-:S03]  /*b180*/  NOP ;  /* 0x0000000000007918 */ /* 0x000fc60000000000 */
[----:B------:R-:W3:Y:S01]  /*b190*/  LDS R21, [R53+0x8a00] ;  /* 0x008a000035157984 */ /* 0x000ee20000000800 */
[----:B------:R-:W-:-:S03]  /*b1a0*/  ISETP.GE.AND P1, PT, R62, R7, PT ;  /* 0x000000073e00720c */ /* 0x000fc60003f26270 */
[----:B------:R-:W4:Y:S10]  /*b1b0*/  @!P0 LDS R23, [R2+0xc00] ;  /* 0x000c000002178984 */ /* 0x000f340000000800 */
[----:B--2---:R-:W2:Y:S01]  /*b1c0*/  @!P1 LDC.64 R24, c[0x0][0x3b0] ;  /* 0x0000ec00ff189b82 */ /* 0x004ea20000000a00 */
[----:B---3--:R-:W-:-:S04]  /*b1d0*/  IMAD.IADD R21, R58, 0x1, R21 ;  /* 0x000000013a157824 */ /* 0x008fc800078e0215 */
[----:B-1----:R-:W-:-:S05]  /*b1e0*/  @!P0 IMAD.WIDE.U32 R14, R21, 0x4, R14 ;  /* 0x00000004150e8825 */ /* 0x002fca00078e000e */
[----:B----4-:R1:W-:Y:S01]  /*b1f0*/  @!P0 STG.E desc[UR6][R14.64], R23 ;  /* 0x000000170e008986 */ /* 0x0103e2000c101906 */
[----:B------:R-:W-:-:S03]  /*b200*/  NOP ;  /* 0x0000000000007918 */ /* 0x000fc60000000000 */
[----:B------:R-:W3:Y:S01]  /*b210*/  LDS R21, [R52+0x8a00] ;  /* 0x008a000034157984 */ /* 0x000ee20000000800 */
[----:B------:R-:W-:-:S03]  /*b220*/  ISETP.GE.AND P0, PT, R60, R7, PT ;  /* 0x000000073c00720c */ /* 0x000fc60003f06270 */
[----:B------:R-:W4:Y:S10]  /*b230*/  @!P1 LDS R27, [R2+0x1200] ;  /* 0x00120000021b9984 */ /* 0x000f340000000800 */
[----:B-1----:R-:W1:Y:S01]  /*b240*/  @!P0 LDC.64 R14, c[0x0][0x3b0] ;  /* 0x0000ec00ff0e8b82 */ /* 0x002e620000000a00 */
[----:B---3--:R-:W-:-:S04]  /*b250*/  IMAD.IADD R21, R62, 0x1, R21 ;  /* 0x000000013e157824 */ /* 0x008fc800078e0215 */
[----:B--2---:R-:W-:-:S05]  /*b260*/  @!P1 IMAD.WIDE.U32 R24, R21, 0x4, R24 ;  /* 0x0000000415189825 */ /* 0x004fca00078e0018 */
[----:B----4-:R2:W-:Y:S01]  /*b270*/  @!P1 STG.E desc[UR6][R24.64], R27 ;  /* 0x0000001b18009986 */ /* 0x0105e2000c101906 */
        /* <DEDUP_REMOVED lines=31> */
[----:B----4-:R-:W-:Y:S01]  /*b470*/  @!P1 STG.E desc[UR6][R24.64], R27 ;  /* 0x0000001b18009986 */ /* 0x010fe2000c101906 */
[----:B------:R-:W-:-:S03]  /*b480*/  NOP ;  /* 0x0000000000007918 */ /* 0x000fc60000000000 */
[----:B------:R-:W2:Y:S01]  /*b490*/  LDS R21, [R47+0x8a00] ;  /* 0x008a00002f157984 */ /* 0x000ea20000000800 */
[----:B------:R-:W-:-:S03]  /*b4a0*/  ISETP.GE.AND P1, PT, R20, R7, PT ;  /* 0x000000071400720c */ /* 0x000fc60003f26270 */
[----:B------:R-:W3:Y:S01]  /*b4b0*/  @!P0 LDS R29, [R2+0x3000] ;  /* 0x00300000021d8984 */ /* 0x000ee20000000800 */
[----:B--2---:R-:W-:-:S09]  /*b4c0*/  IMAD.IADD R21, R22, 0x1, R21 ;  /* 0x0000000116157824 */ /* 0x004fd200078e0215 */
[----:B------:R-:W2:Y:S01]  /*b4d0*/  @!P1 LDC.64 R22, c[0x0][0x3b0] ;  /* 0x0000ec00ff169b82 */ /* 0x000ea20000000a00 */
[----:B-1----:R-:W-:-:S05]  /*b4e0*/  @!P0 IMAD.WIDE.U32 R14, R21, 0x4, R14 ;  /* 0x00000004150e8825 */ /* 0x002fca00078e000e */
[----:B---3--:R1:W-:Y:S01]  /*b4f0*/  @!P0 STG.E desc[UR6][R14.64], R29 ;  /* 0x0000001d0e008986 */ /* 0x0083e2000c101906 */
[----:B------:R-:W-:-:S03]  /*b500*/  NOP ;  /* 0x0000000000007918 */ /* 0x000fc60000000000 */
[----:B------:R-:W3:Y:S01]  /*b510*/  LDS R21, [R46+0x8a00] ;  /* 0x008a00002e157984 */ /* 0x000ee20000000800 */
[----:B------:R-:W-:-:S03]  /*b520*/  ISETP.GE.AND P0, PT, R19, R7, PT ;  /* 0x000000071300720c */ /* 0x000fc60003f06270 */
[----:B------:R-:W4:Y:S10]  /*b530*/  @!P1 LDS R25, [R2+0x3600] ;  /* 0x0036000002199984 */ /* 0x000f340000000800 */
[----:B-1----:R-:W1:Y:S01]  /*b540*/  @!P0 LDC.64 R14, c[0x0][0x3b0] ;  /* 0x0000ec00ff0e8b82 */ /* 0x002e620000000a00 */
[----:B---3--:R-:W-:-:S04]  /*b550*/  IMAD.IADD R21, R20, 0x1, R21 ;  /* 0x0000000114157824 */ /* 0x008fc800078e0215 */
[----:B--2---:R-:W-:Y:S01]  /*b560*/  @!P1 IMAD.WIDE.U32 R20, R21, 0x4, R22 ;  /* 0x0000000415149825 */ /* 0x004fe200078e0016 */
[----:B------:R-:W-:-:S04]  /*b570*/  LEA R22, R45, UR4, 0x2 ;  /* 0x000000042d167c11 */ /* 0x000fc8000f8e10ff */
        /* <DEDUP_REMOVED lines=47> */
[----:B---3--:R-:W-:Y:S01]  /*b870*/  IMAD.IADD R11, R11, 0x1, R12 ;  /* 0x000000010b0b7824 */ /* 0x008fe200078e020c */
[----:B------:R-:W-:-:S03]  /*b880*/  LEA R12, R39, UR4, 0x2 ;  /* 0x00000004270c7c11 */ /* 0x000fc6000f8e10ff */
        /* <DEDUP_REMOVED lines=23> */
[----:B---3--:R-:W-:Y:S01]  /*ba00*/  IMAD.IADD R11, R6, 0x1, R11 ;  /* 0x00000001060b7824 */ /* 0x008fe200078e020b */
[----:B------:R-:W-:-:S03]  /*ba10*/  LEA R6, R36, UR4, 0x2 ;  /* 0x0000000424067c11 */ /* 0x000fc6000f8e10ff */
        /* <DEDUP_REMOVED lines=28> */
[----:B------:R-:W2:Y:S04]  /*bbe0*/  LDS R3, [R10+0x8a00] ;  /* 0x008a00000a037984 */ /* 0x000ea80000000800 */
[----:B------:R-:W3:Y:S01]  /*bbf0*/  @!P0 LDS R7, [R2+0x8400] ;  /* 0x0084000002078984 */ /* 0x000ee20000000800 */
[----:B--2---:R-:W-:-:S04]  /*bc00*/  IMAD.IADD R3, R0, 0x1, R3 ;  /* 0x0000000100037824 */ /* 0x004fc800078e0203 */
[----:B-1----:R-:W-:-:S05]  /*bc10*/  @!P0 IMAD.WIDE.U32 R4, R3, 0x4, R4 ;  /* 0x0000000403048825 */ /* 0x002fca00078e0004 */
[----:B---3--:R-:W-:Y:S01]  /*bc20*/  @!P0 STG.E desc[UR6][R4.64], R7 ;  /* 0x0000000704008986 */ /* 0x008fe2000c101906 */
[----:B------:R-:W-:Y:S01]  /*bc30*/  NOP ;  /* 0x0000000000007918 */ /* 0x000fe20000000000 */
[----:B------:R-:W-:Y:S05]  /*bc40*/  EXIT ;  /* 0x000000000000794d */ /* 0x000fea0003800000 */
.L_x_30:
[----:B------:R-:W-:Y:S02]  /*bc50*/  IMAD.MOV.U32 R104, RZ, RZ, R97 ;  /* 0x000000ffff687224 */ /* 0x000fe400078e0061 */
[----:B------:R-:W-:Y:S02]  /*bc60*/  IMAD.MOV.U32 R105, RZ, RZ, 0x1 ;  /* 0x00000001ff697424 */ /* 0x000fe400078e00ff */
[----:B------:R-:W-:Y:S02]  /*bc70*/  IMAD.MOV.U32 R106, RZ, RZ, RZ ;  /* 0x000000ffff6a7224 */ /* 0x000fe400078e00ff */
[----:B------:R-:W-:-:S07]  /*bc80*/  IMAD.MOV.U32 R103, RZ, RZ, -0x1 ;  /* 0xffffffffff677424 */ /* 0x000fce00078e00ff */
[----:B------:R-:W-:Y:S05]  /*bc90*/  WARPSYNC.COLLECTIVE R103, `(.L_x_138) ;  /* 0x0000000067087348 */ /* 0x000fea0003c00000 */
[----:B------:R0:W1:Y:S02]  /*bca0*/  SHFL.UP P0, R102, R104, R105, R106 ;  /* 0x0400006968667389 */ /* 0x000064000000006a */
[----:B01----:R-:W-:Y:S05]  /*bcb0*/  ENDCOLLECTIVE ;  /* 0x000000000000791b */ /* 0x003fea0003800000 */
.L_x_138:
[----:B------:R-:W-:Y:S02]  /*bcc0*/  IMAD.MOV.U32 R105, RZ, RZ, 0x2 ;  /* 0x00000002ff697424 */ /* 0x000fe400078e00ff */
[----:B------:R-:W-:-:S04]  /*bcd0*/  IMAD.MOV.U32 R98, RZ, RZ, R102 ;  /* 0x000000ffff627224 */ /* 0x000fc800078e0066 */
[----:B------:R-:W-:-:S04]  /*bce0*/  @P0 IMAD.IADD R98, R97, 0x1, R98 ;  /* 0x0000000161620824 */ /* 0x000fc800078e0262 */
[----:B------:R-:W-:-:S07]  /*bcf0*/  IMAD.MOV.U32 R104, RZ, RZ, R98 ;  /* 0x000000ffff687224 */ /* 0x000fce00078e0062 */
[----:B------:R-:W-:Y:S05]  /*bd00*/  WARPSYNC.COLLECTIVE R103, `(.L_x_139) ;  /* 0x0000000067087348 */ /* 0x000fea0003c00000 */
[----:B------:R0:W1:Y:S02]  /*bd10*/  SHFL.UP P0, R102, R104, R105, R106 ;  /* 0x0400006968667389 */ /* 0x000064000000006a */
[----:B01----:R-:W-:Y:S05]  /*bd20*/  ENDCOLLECTIVE ;  /* 0x000000000000791b */ /* 0x003fea0003800000 */
.L_x_139:
[----:B------:R-:W-:Y:S02]  /*bd30*/  IMAD.MOV.U32 R105, RZ, RZ, 0x4 ;  /* 0x00000004ff697424 */ /* 0x000fe400078e00ff */
[----:B------:R-:W-:-:S04]  /*bd40*/  IMAD.MOV.U32 R99, RZ, RZ, R102 ;  /* 0x000000ffff637224 */ /* 0x000fc800078e0066 */
[----:B------:R-:W-:-:S04]  /*bd50*/  @P0 IMAD.IADD R99, R98, 0x1, R99 ;  /* 0x0000000162630824 */ /* 0x000fc800078e0263 */
[----:B------:R-:W-:-:S07]  /*bd60*/  IMAD.MOV.U32 R104, RZ, RZ, R99 ;  /* 0x000000ffff687224 */ /* 0x000fce00078e0063 */
[----:B------:R-:W-:Y:S05]  /*bd70*/  WARPSYNC.COLLECTIVE R103, `(.L_x_140) ;  /* 0x0000000067087348 */ /* 0x000fea0003c00000 */
[----:B------:R0:W1:Y:S02]  /*bd80*/  SHFL.UP P0, R102, R104, R105, R106 ;  /* 0x0400006968667389 */ /* 0x000064000000006a */
[----:B01----:R-:W-:Y:S05]  /*bd90*/  ENDCOLLECTIVE ;  /* 0x000000000000791b */ /* 0x003fea0003800000 */
.L_x_140:
[----:B------:R-:W-:Y:S02]  /*bda0*/  IMAD.MOV.U32 R105, RZ, RZ, 0x8 ;  /* 0x00000008ff697424 */ /* 0x000fe400078e00ff */
[----:B------:R-:W-:-:S04]  /*bdb0*/  IMAD.MOV.U32 R100, RZ, RZ, R102 ;  /* 0x000000ffff647224 */ /* 0x000fc800078e0066 */
[----:B------:R-:W-:-:S04]  /*bdc0*/  @P0 IMAD.IADD R100, R99, 0x1, R100 ;  /* 0x0000000163640824 */ /* 0x000fc800078e0264 */
[----:B------:R-:W-:-:S07]  /*bdd0*/  IMAD.MOV.U32 R104, RZ, RZ, R100 ;  /* 0x000000ffff687224 */ /* 0x000fce00078e0064 */
[----:B------:R-:W-:Y:S05]  /*bde0*/  WARPSYNC.COLLECTIVE R103, `(.L_x_141) ;  /* 0x0000000067087348 */ /* 0x000fea0003c00000 */
[----:B------:R0:W1:Y:S02]  /*bdf0*/  SHFL.UP P0, R102, R104, R105, R106 ;  /* 0x0400006968667389 */ /* 0x000064000000006a */
[----:B01----:R-:W-:Y:S05]  /*be00*/  ENDCOLLECTIVE ;  /* 0x000000000000791b */ /* 0x003fea0003800000 */
.L_x_141:
[----:B------:R-:W-:Y:S02]  /*be10*/  IMAD.MOV.U32 R105, RZ, RZ, 0x10 ;  /* 0x00000010ff697424 */ /* 0x000fe400078e00ff */
[----:B------:R-:W-:-:S04]  /*be20*/  IMAD.MOV.U32 R101, RZ, RZ, R102 ;  /* 0x000000ffff657224 */ /* 0x000fc800078e0066 */
[----:B------:R-:W-:-:S04]  /*be30*/  @P0 IMAD.IADD R101, R100, 0x1, R101 ;  /* 0x0000000164650824 */ /* 0x000fc800078e0265 */
[----:B------:R-:W-:-:S07]  /*be40*/  IMAD.MOV.U32 R104, RZ, RZ, R101 ;  /* 0x000000ffff687224 */ /* 0x000fce00078e0065 */
[----:B------:R-:W-:Y:S05]  /*be50*/  WARPSYNC.COLLECTIVE R103, `(.L_x_142) ;  /* 0x0000000067087348 */ /* 0x000fea0003c00000 */
[----:B------:R0:W1:Y:S02]  /*be60*/  SHFL.UP P0, R102, R104, R105, R106 ;  /* 0x0400006968667389 */ /* 0x000064000000006a */
[----:B01----:R-:W-:Y:S05]  /*be70*/  ENDCOLLECTIVE ;  /* 0x000000000000791b */ /* 0x003fea0003800000 */
.L_x_142:
[----:B------:R-:W-:Y:S05]  /*be80*/  BRA `(.L_x_143) ;  /* 0xffffff7000d87947 */ /* 0x000fea000383ffff */
.L_x_144:
[----:B------:R-:W-:-:S00]  /*be90*/  BRA `(.L_x_144) ;  /* 0xfffffffc00fc7947 */ /* 0x000fc0000383ffff */
[----:B------:R-:W-:-:S00]  /*bea0*/  NOP ;  /* 0x0000000000007918 */ /* 0x000fc00000000000 */
        /* <DEDUP_REMOVED lines=13> */
.L_x_244:


//--------------------- .text._ZN3cub18CUB_300001_SM_10006detail10radix_sort33DeviceRadixSortExclusiveSumKernelINS1_5radix10policy_hubIjjjE10Policy1000EjEEvPT0_ --------------------------
	.section	.text._ZN3cub18CUB_300001_SM_10006detail10radix_sort33DeviceRadixSortExclusiveSumKernelINS1_5radix10policy_hubIjjjE10Policy1000EjEEvPT0_,"ax",@progbits
	.align	128
        .global         _ZN3cub18CUB_300001_SM_10006detail10radix_sort33DeviceRadixSortExclusiveSumKernelINS1_5radix10policy_hubIjjjE10Policy1000EjEEvPT0_
        .type           _ZN3cub18CUB_300001_SM_10006detail10radix_sort33DeviceRadixSortExclusiveSumKernelINS1_5radix10policy_hubIjjjE10Policy1000EjEEvPT0_,@function
        .size           _ZN3cub18CUB_300001_SM_10006detail10radix_sort33DeviceRadixSortExclusiveSumKernelINS1_5radix10policy_hubIjjjE10Policy1000EjEEvPT0_,(.L_x_245 - _ZN3cub18CUB_300001_SM_10006detail10radix_sort33DeviceRadixSortExclusiveSumKernelINS1_5radix10policy_hubIjjjE10Policy1000EjEEvPT0_)
        .other          _ZN3cub18CUB_300001_SM_10006detail10radix_sort33DeviceRadixSortExclusiveSumKernelINS1_5radix10policy_hubIjjjE10Policy1000EjEEvPT0_,@"STO_CUDA_ENTRY STV_DEFAULT"
_ZN3cub18CUB_300001_SM_10006detail10radix_sort33DeviceRadixSortExclusiveSumKernelINS1_5radix10policy_hubIjjjE10Policy1000EjEEvPT0_:
.text._ZN3cub18CUB_300001_SM_10006detail10radix_sort33DeviceRadixSortExclusiveSumKernelINS1_5radix10policy_hubIjjjE10Policy1000EjEEvPT0_:
[----:B------:R-:W-:Y:S01]  /*0000*/  LDC R1, c[0x0][0x37c] ;  /* 0x0000df00ff017b82 */ /* 0x000fe20000000800 */
[----:B------:R-:W0:Y:S07]  /*0010*/  S2R R4, SR_TID.X ;  /* 0x0000000000047919 */ /* 0x000e2e0000002100 */
[----:B------:R-:W1:Y:S01]  /*0020*/  LDC.64 R2, c[0x0][0x380] ;  /* 0x0000e000ff027b82 */ /* 0x000e620000000a00 */
[----:B------:R-:W2:Y:S01]  /*0030*/  LDCU.64 UR4, c[0x0][0x358] ;  /* 0x00006b00ff0477ac */ /* 0x000ea20008000a00 */
[----:B------:R-:W3:Y:S01]  /*0040*/  S2R R5, SR_CTAID.X ;  /* 0x0000000000057919 */ /* 0x000ee20000002500 */
[----:B0-----:R-:W-:Y:S01]  /*0050*/  ISETP.GT.U32.AND P1, PT, R4, 0xff, PT ;  /* 0x000000ff0400780c */ /* 0x001fe20003f24070 */
[----:B---3--:R-:W-:-:S04]  /*0060*/  IMAD R5, R5, 0x100, R4 ;  /* 0x0000010005057824 */ /* 0x008fc800078e0204 */
[----:B-1----:R-:W-:-:S08]  /*0070*/  IMAD.WIDE R2, R5, 0x4, R2 ;  /* 0x0000000405027825 */ /* 0x002fd000078e0202 */
[----:B--2---:R-:W2:Y:S01]  /*0080*/  @!P1 LDG.E R7, desc[UR4][R2.64] ;  /* 0x0000000402079981 */ /* 0x004ea2000c1e1900 */
[----:B------:R-:W-:Y:S02]  /*0090*/  MOV R0, 0x400 ;  /* 0x0000040000007802 */ /* 0x000fe40000000f00 */
[C---:B------:R-:W-:Y:S01]  /*00a0*/  ISETP.GT.U32.AND P0, PT, R4.reuse, 0x1f, PT ;  /* 0x0000001f0400780c */ /* 0x040fe20003f04070 */
[----:B------:R-:W0:Y:S02]  /*00b0*/  S2R R5, SR_CgaCtaId ;  /* 0x0000000000057919 */ /* 0x000e240000008800 */
[----:B0-----:R-:W-:Y:S02]  /*00c0*/  LEA R5, R5, R0, 0x18 ;  /* 0x0000000005057211 */ /* 0x001fe400078ec0ff */
[----:B------:R-:W-:-:S05]  /*00d0*/  LEA.HI R0, R4, R4, RZ, 0x1d ;  /* 0x0000000404007211 */ /* 0x000fca00078fe8ff */
[----:B------:R-:W-:-:S05]  /*00e0*/  IMAD R0, R0, 0x4, R5 ;  /* 0x0000000400007824 */ /* 0x000fca00078e0205 */
[----:B--2---:R0:W-:Y:S01]  /*00f0*/  STS [R0+0x10], R7 ;  /* 0x0000100700007388 */ /* 0x0041e20000000800 */
[----:B------:R-:W-:Y:S06]  /*0100*/  BAR.SYNC.DEFER_BLOCKING 0x0 ;  /* 0x0000000000007b1d */ /* 0x000fec0000010000 */
[----:B------:R-:W-:Y:S05]  /*0110*/  @P0 BRA `(.L_x_145) ;  /* 0x0000000000a40947 */ /* 0x000fea0003800000 */
[----:B------:R-:W-:Y:S01]  /*0120*/  IMAD R4, R4, 0x24, R5 ;  /* 0x0000002404047824 */ /* 0x000fe200078e0205 */
[----:B------:R-:W-:-:S04]  /*0130*/  UMOV UR6, 0xffffffff ;  /* 0xffffffff00067882 */ /* 0x000fc80000000000 */
[----:B------:R-:W-:Y:S04]  /*0140*/  LDS R9, [R4+0x10] ;  /* 0x0000100004097984 */ /* 0x000fe80000000800 */
[----:B------:R-:W-:Y:S04]  /*0150*/  LDS R10, [R4+0x14] ;  /* 0x00001400040a7984 */ /* 0x000fe80000000800 */
[----:B------:R-:W1:Y:S04]  /*0160*/  LDS R11, [R4+0x18] ;  /* 0x00001800040b7984 */ /* 0x000e680000000800 */
[----:B------:R-:W-:Y:S04]  /*0170*/  LDS R8, [R4+0x1c] ;  /* 0x00001c0004087984 */ /* 0x000fe80000000800 */
[----:B0-----:R-:W0:Y:S04]  /*0180*/  LDS R7, [R4+0x20] ;  /* 0x0000200004077984 */ /* 0x001e280000000800 */
[----:B------:R-:W-:Y:S04]  /*0190*/  LDS R6, [R4+0x24] ;  /* 0x0000240004067984 */ /* 0x000fe80000000800 */
[----:B------:R-:W2:Y:S04]  /*01a0*/  LDS R5, [R4+0x28] ;  /* 0x0000280004057984 */ /* 0x000ea80000000800 */
[----:B------:R-:W3:Y:S01]  /*01b0*/  LDS R12, [R4+0x2c] ;  /* 0x00002c00040c7984 */ /* 0x000ee20000000800 */
[----:B-1----:R-:W-:-:S04]  /*01c0*/  IADD3 R13, PT, PT, R11, R10, R9 ;  /* 0x0000000a0b0d7210 */ /* 0x002fc80007ffe009 */
[----:B0-----:R-:W-:-:S04]  /*01d0*/  IADD3 R13, PT, PT, R7, R13, R8 ;  /* 0x0000000d070d7210 */ /* 0x001fc80007ffe008 */
[----:B--2---:R-:W-:-:S04]  /*01e0*/  IADD3 R13, PT, PT, R5, R13, R6 ;  /* 0x0000000d050d7210 */ /* 0x004fc80007ffe006 */
[----:B---3--:R-:W-:Y:S01]  /*01f0*/  IADD3 R12, PT, PT, R12, R13, RZ ;  /* 0x0000000d0c0c7210 */ /* 0x008fe20007ffe0ff */
[----:B------:R-:W-:Y:S06]  /*0200*/  BRA.DIV UR6, `(.L_x_146) ;  /* 0x0000000206807947 */ /* 0x000fec000b800000 */
[----:B------:R-:W0:Y:S02]  /*0210*/  SHFL.UP P0, R13, R12, 0x1, RZ ;  /* 0x042000000c0d7989 */ /* 0x000e2400000000ff */
[----:B0-----:R-:W-:-:S05]  /*0220*/  @P0 IMAD.IADD R13, R12, 0x1, R13 ;  /* 0x000000010c0d0824 */ /* 0x001fca00078e020d */
[----:B------:R-:W0:Y:S02]  /*0230*/  SHFL.UP P0, R14, R13, 0x2, RZ ;  /* 0x044000000d0e7989 */ /* 0x000e2400000000ff */
[----:B0-----:R-:W-:-:S05]  /*0240*/  @P0 IMAD.IADD R14, R13, 0x1, R14 ;  /* 0x000000010d0e0824 */ /* 0x001fca00078e020e */
[----:B------:R-:W0:Y:S02]  /*0250*/  SHFL.UP P0, R15, R14, 0x4, RZ ;  /* 0x048000000e0f7989 */ /* 0x000e2400000000ff */
[----:B0-----:R-:W-:-:S05]  /*0260*/  @P0 IADD3 R15, PT, PT, R14, R15, RZ ;  /* 0x0000000f0e0f0210 */ /* 0x001fca0007ffe0ff */
[----:B------:R-:W0:Y:S02]  /*0270*/  SHFL.UP P0, R16, R15, 0x8, RZ ;  /* 0x050000000f107989 */ /* 0x000e2400000000ff */
[----:B0-----:R-:W-:-:S05]  /*0280*/  @P0 IMAD.IADD R16, R15, 0x1, R16 ;  /* 0x000000010f100824 */ /* 0x001fca00078e0210 */
[----:B------:R0:W1:Y:S02]  /*0290*/  SHFL.UP P0, R17, R16, 0x10, RZ ;  /* 0x0600000010117989 */ /* 0x00006400000000ff */
.L_x_152:
[----:B-1----:R-:W-:-:S05]  /*02a0*/  @P0 IMAD.IADD R17, R16, 0x1, R17 ;  /* 0x0000000110110824 */ /* 0x002fca00078e0211 */
[----:B------:R-:W-:-:S05]  /*02b0*/  IADD3 R12, PT, PT, -R12, R17, RZ ;  /* 0x000000110c0c7210 */ /* 0x000fca0007ffe1ff */
[----:B------:R-:W-:Y:S01]  /*02c0*/  IMAD.IADD R9, R9, 0x1, R12 ;  /* 0x0000000109097824 */ /* 0x000fe200078e020c */
[----:B------:R1:W-:Y:S03]  /*02d0*/  STS [R4+0x10], R12 ;  /* 0x0000100c04007388 */ /* 0x0003e60000000800 */
[----:B------:R-:W-:Y:S01]  /*02e0*/  IMAD.IADD R10, R10, 0x1, R9 ;  /* 0x000000010a0a7824 */ /* 0x000fe200078e0209 */
[----:B------:R1:W-:Y:S04]  /*02f0*/  STS [R4+0x14], R9 ;  /* 0x0000140904007388 */ /* 0x0003e80000000800 */
[----:B------:R-:W-:Y:S01]  /*0300*/  IADD3 R11, PT, PT, R11, R10, RZ ;  /* 0x0000000a0b0b7210 */ /* 0x000fe20007ffe0ff */
[----:B------:R1:W-:Y:S04]  /*0310*/  STS [R4+0x18], R10 ;  /* 0x0000180a04007388 */ /* 0x0003e80000000800 */
        /* <DEDUP_REMOVED lines=8> */
[----:B------:R1:W-:Y:S02]  /*03a0*/  STS [R4+0x2c], R5 ;  /* 0x00002c0504007388 */ /* 0x0003e40000000800 */
.L_x_145:
[----:B------:R-:W-:Y:S05]  /*03b0*/  WARPSYNC.ALL ;  /* 0x0000000000007948 */ /* 0x000fea0003800000 */
[----:B------:R-:W-:Y:S06]  /*03c0*/  BAR.SYNC.DEFER_BLOCKING 0x0 ;  /* 0x0000000000007b1d */ /* 0x000fec0000010000 */
[----:B------:R-:W-:Y:S05]  /*03d0*/  @P1 EXIT ;  /* 0x000000000000194d */ /* 0x000fea0003800000 */
[----:B-1----:R-:W1:Y:S04]  /*03e0*/  LDS R5, [R0+0x10] ;  /* 0x0000100000057984 */ /* 0x002e680000000800 */
[----:B-1----:R-:W-:Y:S01]  /*03f0*/  STG.E desc[UR4][R2.64], R5 ;  /* 0x0000000502007986 */ /* 0x002fe2000c101904 */
[----:B------:R-:W-:Y:S05]  /*0400*/  EXIT ;  /* 0x000000000000794d */ /* 0x000fea0003800000 */
.L_x_146:
[----:B------:R-:W-:Y:S02]  /*0410*/  HFMA2 R20, -RZ, RZ, 0, 5.9604644775390625e-08 ;  /* 0x00000001ff147431 */ /* 0x000fe400000001ff */
[----:B------:R-:W-:Y:S01]  /*0420*/  IMAD.MOV.U32 R19, RZ, RZ, R12 ;  /* 0x000000ffff137224 */ /* 0x000fe200078e000c */
[----:B------:R-:W-:Y:S01]  /*0430*/  MOV R18, 0xffffffff ;  /* 0xffffffff00127802 */ /* 0x000fe20000000f00 */
[----:B------:R-:W-:-:S07]  /*0440*/  IMAD.MOV.U32 R21, RZ, RZ, RZ ;  /* 0x000000ffff157224 */ /* 0x000fce00078e00ff */
[----:B------:R-:W-:Y:S05]  /*0450*/  WARPSYNC.COLLECTIVE R18, `(.L_x_147) ;  /* 0x0000000012087348 */ /* 0x000fea0003c00000 */
[----:B------:R0:W1:Y:S02]  /*0460*/  SHFL.UP P0, R17, R19, R20, R21 ;  /* 0x0400001413117389 */ /* 0x0000640000000015 */
[----:B01----:R-:W-:Y:S05]  /*0470*/  ENDCOLLECTIVE ;  /* 0x000000000000791b */ /* 0x003fea0003800000 */
.L_x_147:
[----:B------:R-:W-:Y:S02]  /*0480*/  HFMA2 R20, -RZ, RZ, 0, 1.1920928955078125e-07 ;  /* 0x00000002ff147431 */ /* 0x000fe400000001ff */
[----:B------:R-:W-:-:S05]  /*0490*/  IMAD.MOV.U32 R13, RZ, RZ, R17 ;  /* 0x000000ffff0d7224 */ /* 0x000fca00078e0011 */
[----:B------:R-:W-:-:S05]  /*04a0*/  @P0 IADD3 R13, PT, PT, R12, R13, RZ ;  /* 0x0000000d0c0d0210 */ /* 0x000fca0007ffe0ff */
[----:B------:R-:W-:-:S07]  /*04b0*/  IMAD.MOV.U32 R19, RZ, RZ, R13 ;  /* 0x000000ffff137224 */ /* 0x000fce00078e000d */
[----:B------:R-:W-:Y:S05]  /*04c0*/  WARPSYNC.COLLECTIVE R18, `(.L_x_148) ;  /* 0x0000000012087348 */ /* 0x000fea0003c00000 */
[----:B------:R0:W1:Y:S02]  /*04d0*/  SHFL.UP P0, R17, R19, R20, R21 ;  /* 0x0400001413117389 */ /* 0x0000640000000015 */
[----:B01----:R-:W-:Y:S05]  /*04e0*/  ENDCOLLECTIVE ;  /* 0x000000000000791b */ /* 0x003fea0003800000 */
.L_x_148:
[----:B------:R-:W-:Y:S01]  /*04f0*/  MOV R20, 0x4 ;  /* 0x0000000400147802 */ /* 0x000fe20000000f00 */
[----:B------:R-:W-:-:S05]  /*0500*/  IMAD.MOV.U32 R14, RZ, RZ, R17 ;  /* 0x000000ffff0e7224 */ /* 0x000fca00078e0011 */
[----:B------:R-:W-:-:S05]  /*0510*/  @P0 IADD3 R14, PT, PT, R13, R14, RZ ;  /* 0x0000000e0d0e0210 */ /* 0x000fca0007ffe0ff */
[----:B------:R-:W-:-:S07]  /*0520*/  IMAD.MOV.U32 R19, RZ, RZ, R14 ;  /* 0x000000ffff137224 */ /* 0x000fce00078e000e */
[----:B------:R-:W-:Y:S05]  /*0530*/  WARPSYNC.COLLECTIVE R18, `(.L_x_149) ;  /* 0x0000000012087348 */ /* 0x000fea0003c00000 */
[----:B------:R0:W1:Y:S02]  /*0540*/  SHFL.UP P0, R17, R19, R20, R21 ;  /* 0x0400001413117389 */ /* 0x0000640000000015 */
[----:B01----:R-:W-:Y:S05]  /*0550*/  ENDCOLLECTIVE ;  /* 0x000000000000791b */ /* 0x003fea0003800000 */
.L_x_149:
[----:B------:R-:W-:Y:S02]  /*0560*/  HFMA2 R20, -RZ, RZ, 0, 4.76837158203125e-07 ;  /* 0x00000008ff147431 */ /* 0x000fe400000001ff */
[----:B------:R-:W-:-:S05]  /*0570*/  IMAD.MOV.U32 R15, RZ, RZ, R17 ;  /* 0x000000ffff0f7224 */ /* 0x000fca00078e0011 */
[----:B------:R-:W-:-:S05]  /*0580*/  @P0 IADD3 R15, PT, PT, R14, R15, RZ ;  /* 0x0000000f0e0f0210 */ /* 0x000fca0007ffe0ff */
[----:B------:R-:W-:-:S07]  /*0590*/  IMAD.MOV.U32 R19, RZ, RZ, R15 ;  /* 0x000000ffff137224 */ /* 0x000fce00078e000f */
[----:B------:R-:W-:Y:S05]  /*05a0*/  WARPSYNC.COLLECTIVE R18, `(.L_x_150) ;  /* 0x0000000012087348 */ /* 0x000fea0003c00000 */
[----:B------:R0:W1:Y:S02]  /*05b0*/  SHFL.UP P0, R17, R19, R20, R21 ;  /* 0x0400001413117389 */ /* 0x0000640000000015 */
[----:B01----:R-:W-:Y:S05]  /*05c0*/  ENDCOLLECTIVE ;  /* 0x000000000000791b */ /* 0x003fea0003800000 */
.L_x_150:
[----:B------:R-:W-:Y:S01]  /*05d0*/  MOV R20, 0x10 ;  /* 0x0000001000147802 */ /* 0x000fe20000000f00 */
[----:B------:R-:W-:-:S05]  /*05e0*/  IMAD.MOV.U32 R16, RZ, RZ, R17 ;  /* 0x000000ffff107224 */ /* 0x000fca00078e0011 */
[----:B------:R-:W-:-:S05]  /*05f0*/  @P0 IADD3 R16, PT, PT, R15, R16, RZ ;  /* 0x000000100f100210 */ /* 0x000fca0007ffe0ff */
[----:B------:R-:W-:-:S07]  /*0600*/  IMAD.MOV.U32 R19, RZ, RZ, R16 ;  /* 0x000000ffff137224 */ /* 0x000fce00078e0010 */
[----:B------:R-:W-:Y:S05]  /*0610*/  WARPSYNC.COLLECTIVE R18, `(.L_x_151) ;  /* 0x0000000012087348 */ /* 0x000fea0003c00000 */
[----:B------:R0:W1:Y:S02]  /*0620*/  SHFL.UP P0, R17, R19, R20, R21 ;  /* 0x0400001413117389 */ /* 0x0000640000000015 */
[----:B01----:R-:W-:Y:S05]  /*0630*/  ENDCOLLECTIVE ;  /* 0x000000000000791b */ /* 0x003fea0003800000 */
.L_x_151:
[----:B------:R-:W-:Y:S05]  /*0640*/  BRA `(.L_x_152) ;  /* 0xfffffffc00147947 */ /* 0x000fea000383ffff */
.L_x_153:
        /* <DEDUP_REMOVED lines=11> */
.L_x_245:


//--------------------- .text._ZN3cub18CUB_300001_SM_10006detail10radix_sort30DeviceRadixSortHistogramKernelINS1_5radix10policy_hubIjjjE10Policy1000ELNS0_9SortOrderE0EjjNS1_21identity_decomposer_tEEEvPT2_PKT1_SA_iiT3_ --------------------------
	.section	.text._ZN3cub18CUB_300001_SM_10006detail10radix_sort30DeviceRadixSortHistogramKernelINS1_5radix10policy_hubIjjjE10Policy1000ELNS0_9SortOrderE0EjjNS1_21identity_decomposer_tEEEvPT2_PKT1_SA_iiT3_,"ax",@progbits
	.align	128
        .global         _ZN3cub18CUB_300001_SM_10006detail10radix_sort30DeviceRadixSortHistogramKernelINS1_5radix10policy_hubIjjjE10Policy1000ELNS0_9SortOrderE0EjjNS1_21identity_decomposer_tEEEvPT2_PKT1_SA_iiT3_
        .type           _ZN3cub18CUB_300001_SM_10006detail10radix_sort30DeviceRadixSortHistogramKernelINS1_5radix10policy_hubIjjjE10Policy1000ELNS0_9SortOrderE0EjjNS1_21identity_decomposer_tEEEvPT2_PKT1_SA_iiT3_,@function
        .size           _ZN3cub18CUB_300001_SM_10006detail10radix_sort30DeviceRadixSortHistogramKernelINS1_5radix10policy_hubIjjjE10Policy1000ELNS0_9SortOrderE0EjjNS1_21identity_decomposer_tEEEvPT2_PKT1_SA_iiT3_,(.L_x_246 - _ZN3cub18CUB_300001_SM_10006detail10radix_sort30DeviceRadixSortHistogramKernelINS1_5radix10policy_hubIjjjE10Policy1000ELNS0_9SortOrderE0EjjNS1_21identity_decomposer_tEEEvPT2_PKT1_SA_iiT3_)
        .other          _ZN3cub18CUB_300001_SM_10006detail10radix_sort30DeviceRadixSortHistogramKernelINS1_5radix10policy_hubIjjjE10Policy1000ELNS0_9SortOrderE0EjjNS1_21identity_decomposer_tEEEvPT2_PKT1_SA_iiT3_,@"STO_CUDA_ENTRY STV_DEFAULT"
_ZN3cub18CUB_300001_SM_10006detail10radix_sort30DeviceRadixSortHistogramKernelINS1_5radix10policy_hubIjjjE10Policy1000ELNS0_9SortOrderE0EjjNS1_21identity_decomposer_tEEEvPT2_PKT1_SA_iiT3_:
.text._ZN3cub18CUB_300001_SM_10006detail10radix_sort30DeviceRadixSortHistogramKernelINS1_5radix10policy_hubIjjjE10Policy1000ELNS0_9SortOrderE0EjjNS1_21identity_decomposer_tEEEvPT2_PKT1_SA_iiT3_:
[----:B------:R-:W-:Y:S01]  /*0000*/  LDC R1, c[0x0][0x37c] ;  /* 0x0000df00ff017b82 */ /* 0x000fe20000000800 */
[----:B------:R-:W0:Y:S02]  /*0010*/  LDCU UR4, c[0x0][0x390] ;  /* 0x00007200ff0477ac */ /* 0x000e240008000800 */
[----:B0-----:R-:W-:-:S13]  /*0020*/  ISETP.NE.AND P0, PT, RZ, UR4, PT ;  /* 0x00000004ff007c0c */ /* 0x001fda000bf05270 */
[----:B------:R-:W-:Y:S05]  /*0030*/  @!P0 EXIT ;  /* 0x000000000000894d */ /* 0x000fea0003800000 */
[----:B------:R-:W0:Y:S01]  /*0040*/  LDC R2, c[0x0][0x398] ;  /* 0x0000e600ff027b82 */ /* 0x000e220000000800 */
[----:B------:R-:W1:Y:S01]  /*0050*/  S2R R0, SR_TID.X ;  /* 0x0000000000007919 */ /* 0x000e620000002100 */
[----:B------:R-:W2:Y:S01]  /*0060*/  LDCU.64 UR12, c[0x0][0x358] ;  /* 0x00006b00ff0c77ac */ /* 0x000ea20008000a00 */
[----:B------:R-:W3:Y:S05]  /*0070*/  LDCU UR14, c[0x0][0x370] ;  /* 0x00006e00ff0e77ac */ /* 0x000eea0008000800 */
[----:B------:R-:W0:Y:S01]  /*0080*/  LDC R3, c[0x0][0x394] ;  /* 0x0000e500ff037b82 */ /* 0x000e220000000800 */
[----:B------:R-:W-:-:S07]  /*0090*/  UMOV UR4, URZ ;  /* 0x000000ff00047c82 */ /* 0x000fce0008000000 */
[----:B------:R-:W4:Y:S01]  /*00a0*/  S2UR UR6, SR_CTAID.X ;  /* 0x00000000000679c3 */ /* 0x000f220000002500 */
[----:B0-----:R-:W-:Y:S01]  /*00b0*/  IADD3 R2, PT, PT, R2, 0x7, -R3 ;  /* 0x0000000702027810 */ /* 0x001fe20007ffe803 */
[----:B-1----:R-:W-:-:S03]  /*00c0*/  VIADD R4, R0, 0x780 ;  /* 0x0000078000047836 */ /* 0x002fc60000000000 */
[----:B------:R-:W-:Y:S02]  /*00d0*/  SHF.R.S32.HI R3, RZ, 0x1f, R2 ;  /* 0x0000001fff037819 */ /* 0x000fe40000011402 */
[----:B------:R-:W-:Y:S02]  /*00e0*/  ISETP.GE.AND P0, PT, R2, 0x8, PT ;  /* 0x000000080200780c */ /* 0x000fe40003f06270 */
[----:B------:R-:W-:Y:S01]  /*00f0*/  LEA.HI R3, R3, R2, RZ, 0x3 ;  /* 0x0000000203037211 */ /* 0x000fe200078f18ff */
[C---:B------:R-:W-:Y:S01]  /*0100*/  VIADD R2, R0.reuse, 0x300 ;  /* 0x0000030000027836 */ /* 0x040fe20000000000 */
[C---:B------:R-:W-:Y:S01]  /*0110*/  ISETP.GT.U32.OR P0, PT, R0.reuse, 0xff, !P0 ;  /* 0x000000ff0000780c */ /* 0x040fe20004704470 */
[----:B----4-:R-:W-:Y:S01]  /*0120*/  USHF.L.U32 UR6, UR6, 0xb, URZ ;  /* 0x0000000b06067899 */ /* 0x010fe200080006ff */
[----:B------:R-:W-:Y:S01]  /*0130*/  SHF.R.S32.HI R7, RZ, 0x3, R3 ;  /* 0x00000003ff077819 */ /* 0x000fe20000011403 */
[----:B------:R-:W-:Y:S01]  /*0140*/  VIADD R3, R0, 0x500 ;  /* 0x0000050000037836 */ /* 0x000fe20000000000 */
[----:B------:R-:W-:-:S02]  /*0150*/  P2R R8, PR, RZ, 0x1 ;  /* 0x00000001ff087803 */ /* 0x000fc40000000000 */
[C---:B------:R-:W-:Y:S01]  /*0160*/  LOP3.LUT R6, R7.reuse, 0x7, RZ, 0xc0, !PT ;  /* 0x0000000707067812 */ /* 0x040fe200078ec0ff */
[C---:B------:R-:W-:Y:S01]  /*0170*/  VIADD R5, R7.reuse, 0xffffffff ;  /* 0xffffffff07057836 */ /* 0x040fe20000000000 */
[----:B--23--:R-:W-:-:S07]  /*0180*/  LOP3.LUT R7, R7, 0x3, RZ, 0xc0, !PT ;  /* 0x0000000307077812 */ /* 0x00cfce00078ec0ff */
.L_x_237:
[----:B------:R-:W-:Y:S01]  /*0190*/  ISETP.NE.AND P0, PT, R8, RZ, PT ;  /* 0x000000ff0800720c */ /* 0x000fe20003f05270 */
[----:B------:R-:W-:-:S12]  /*01a0*/  BSSY.RECONVERGENT B0, `(.L_x_154) ;  /* 0x0000083000007945 */ /* 0x000fd80003800200 */
[----:B0-2345:R-:W-:Y:S05]  /*01b0*/  @P0 BRA `(.L_x_155) ;  /* 0x0000000800040947 */ /* 0x03dfea0003800000 */
[----:B------:R-:W0:Y:S01]  /*01c0*/  LDC R9, c[0x0][0x398] ;  /* 0x0000e600ff097b82 */ /* 0x000e220000000800 */
[----:B------:R-:W-:Y:S01]  /*01d0*/  ISETP.GE.U32.AND P0, PT, R5, 0xf, PT ;  /* 0x0000000f0500780c */ /* 0x000fe20003f06070 */
[----:B------:R-:W-:-:S06]  /*01e0*/  UMOV UR5, 0x400 ;  /* 0x0000040000057882 */ /* 0x000fcc0000000000 */
[----:B------:R-:W0:Y:S08]  /*01f0*/  LDC R10, c[0x0][0x394] ;  /* 0x0000e500ff0a7b82 */ /* 0x000e300000000800 */
[----:B------:R-:W1:Y:S01]  /*0200*/  S2UR UR7, SR_CgaCtaId ;  /* 0x00000000000779c3 */ /* 0x000e620000008800 */
[----:B0-----:R-:W-:-:S04]  /*0210*/  IADD3 R9, PT, PT, R9, 0x7, -R10 ;  /* 0x0000000709097810 */ /* 0x001fc80007ffe80a */
[----:B------:R-:W-:Y:S01]  /*0220*/  SHF.R.S32.HI R10, RZ, 0x1f, R9 ;  /* 0x0000001fff0a7819 */ /* 0x000fe20000011409 */
[----:B-1----:R-:W-:-:S03]  /*0230*/  ULEA UR5, UR7, UR5, 0x18 ;  /* 0x0000000507057291 */ /* 0x002fc6000f8ec0ff */
[----:B------:R-:W-:Y:S01]  /*0240*/  LEA.HI R10, R10, R9, RZ, 0x3 ;  /* 0x000000090a0a7211 */ /* 0x000fe200078f18ff */
[----:B------:R-:W-:-:S03]  /*0250*/  IMAD.MOV.U32 R9, RZ, RZ, RZ ;  /* 0x000000ffff097224 */ /* 0x000fc600078e00ff */
[----:B------:R-:W-:Y:S02]  /*0260*/  SHF.R.S32.HI R11, RZ, 0x3, R10 ;  /* 0x00000003ff0b7819 */ /* 0x000fe4000001140a */
[----:B------:R-:W-:Y:S02]  /*0270*/  LEA R14, R0, UR5, 0x2 ;  /* 0x00000005000e7c11 */ /* 0x000fe4000f8e10ff */
[----:B------:R-:W-:Y:S01]  /*0280*/  LOP3.LUT R12, R11, 0xffffff0, RZ, 0xc0, !PT ;  /* 0x0ffffff00b0c7812 */ /* 0x000fe200078ec0ff */
[----:B------:R-:W-:Y:S06]  /*0290*/  @!P0 BRA `(.L_x_156) ;  /* 0x00000000005c8947 */ /* 0x000fec0003800000 */
[----:B------:R-:W-:Y:S02]  /*02a0*/  IMAD.MOV R10, RZ, RZ, -R12 ;  /* 0x000000ffff0a7224 */ /* 0x000fe400078e0a0c */
[----:B------:R-:W-:-:S07]  /*02b0*/  VIADD R9, R14, 0x2000 ;  /* 0x000020000e097836 */ /* 0x000fce0000000000 */
.L_x_157:
[----:B------:R-:W-:Y:S01]  /*02c0*/  VIADD R10, R10, 0x10 ;  /* 0x000000100a0a7836 */ /* 0x000fe20000000000 */
[----:B------:R-:W-:Y:S04]  /*02d0*/  STS [R9+-0x2000], RZ ;  /* 0xffe000ff09007388 */ /* 0x000fe80000000800 */
        /* <DEDUP_REMOVED lines=18> */
[----:B------:R-:W-:-:S07]  /*0400*/  IMAD.MOV.U32 R9, RZ, RZ, R12 ;  /* 0x000000ffff097224 */ /* 0x000fce00078e000c */
.L_x_156:
[----:B------:R-:W-:Y:S01]  /*0410*/  LOP3.LUT R11, R11, 0xf, RZ, 0xc0, !PT ;  /* 0x0000000f0b0b7812 */ /* 0x000fe200078ec0ff */
[----:B------:R-:W-:-:S03]  /*0420*/  VIADD R13, R6, 0xffffffff ;  /* 0xffffffff060d7836 */ /* 0x000fc60000000000 */
[C---:B------:R-:W-:Y:S01]  /*0430*/  ISETP.NE.AND P1, PT, R11.reuse, RZ, PT ;  /* 0x000000ff0b00720c */ /* 0x040fe20003f25270 */
[----:B------:R-:W-:-:S12]  /*0440*/  VIADD R11, R11, 0xffffffff ;  /* 0xffffffff0b0b7836 */ /* 0x000fd80000000000 */
[----:B------:R-:W-:Y:S05]  /*0450*/  @!P1 BRA `(.L_x_158) ;  /* 0x0000000000789947 */ /* 0x000fea0003800000 */
[----:B------:R-:W-:Y:S02]  /*0460*/  ISETP.GE.U32.AND P2, PT, R11, 0x7, PT ;  /* 0x000000070b00780c */ /* 0x000fe40003f46070 */
[----:B------:R-:W-:-:S11]  /*0470*/  ISETP.NE.AND P3, PT, R6, RZ, PT ;  /* 0x000000ff0600720c */ /* 0x000fd60003f65270 */
[----:B------:R-:W-:Y:S05]  /*0480*/  @!P2 BRA `(.L_x_159) ;  /* 0x000000000028a947 */ /* 0x000fea0003800000 */
        /* <DEDUP_REMOVED lines=10> */
.L_x_159:
[----:B------:R-:W-:Y:S05]  /*0530*/  @!P3 BRA `(.L_x_158) ;  /* 0x000000000040b947 */ /* 0x000fea0003800000 */
[----:B------:R-:W-:Y:S02]  /*0540*/  ISETP.GE.U32.AND P2, PT, R13, 0x3, PT ;  /* 0x000000030d00780c */ /* 0x000fe40003f46070 */
[----:B------:R-:W-:-:S11]  /*0550*/  ISETP.NE.AND P3, PT, R7, RZ, PT ;  /* 0x000000ff0700720c */ /* 0x000fd60003f65270 */
[C---:B0-----:R-:W-:Y:S02]  /*0560*/  @P2 IMAD R10, R9.reuse, 0x400, R14 ;  /* 0x00000400090a2824 */ /* 0x041fe400078e020e */
[----:B------:R-:W-:-:S03]  /*0570*/  @P2 VIADD R9, R9, 0x4 ;  /* 0x0000000409092836 */ /* 0x000fc60000000000 */
[----:B------:R1:W-:Y:S04]  /*0580*/  @P2 STS [R10], RZ ;  /* 0x000000ff0a002388 */ /* 0x0003e80000000800 */
[----:B------:R1:W-:Y:S04]  /*0590*/  @P2 STS [R10+0x400], RZ ;  /* 0x000400ff0a002388 */ /* 0x0003e80000000800 */
[----:B------:R1:W-:Y:S04]  /*05a0*/  @P2 STS [R10+0x800], RZ ;  /* 0x000800ff0a002388 */ /* 0x0003e80000000800 */
[----:B------:R1:W-:Y:S01]  /*05b0*/  @P2 STS [R10+0xc00], RZ ;  /* 0x000c00ff0a002388 */ /* 0x0003e20000000800 */
[----:B------:R-:W-:Y:S05]  /*05c0*/  @!P3 BRA `(.L_x_158) ;  /* 0x00000000001cb947 */ /* 0x000fea0003800000 */
[----:B------:R-:W-:Y:S01]  /*05d0*/  IMAD R9, R9, 0x400, R14 ;  /* 0x0000040009097824 */ /* 0x000fe200078e020e */
[----:B------:R-:W-:-:S04]  /*05e0*/  ISETP.NE.AND P2, PT, R7, 0x1, PT ;  /* 0x000000010700780c */ /* 0x000fc80003f45270 */
[----:B------:R2:W-:Y:S09]  /*05f0*/  STS [R9], RZ ;  /* 0x000000ff09007388 */ /* 0x0005f20000000800 */
[----:B--2---:R-:W-:Y:S05]  /*0600*/  @!P2 BRA `(.L_x_158) ;  /* 0x00000000000ca947 */ /* 0x004fea0003800000 */
[----:B------:R-:W-:Y:S01]  /*0610*/  ISETP.NE.AND P2, PT, R7, 0x2, PT ;  /* 0x000000020700780c */ /* 0x000fe20003f45270 */
[----:B------:R2:W-:-:S12]  /*0620*/  STS [R9+0x400], RZ ;  /* 0x000400ff09007388 */ /* 0x0005d80000000800 */
[----:B------:R2:W-:Y:S02]  /*0630*/  @P2 STS [R9+0x800], RZ ;  /* 0x000800ff09002388 */ /* 0x0005e40000000800 */
.L_x_158:
[----:B------:R-:W-:-:S13]  /*0640*/  ISETP.GT.U32.AND P2, PT, R0, 0x7f, PT ;  /* 0x0000007f0000780c */ /* 0x000fda0003f44070 */
[----:B------:R-:W-:Y:S05]  /*0650*/  @P2 BRA `(.L_x_155) ;  /* 0x0000000000dc2947 */ /* 0x000fea0003800000 */
[----:B--2---:R-:W-:Y:S01]  /*0660*/  IMAD.MOV.U32 R9, RZ, RZ, RZ ;  /* 0x000000ffff097224 */ /* 0x004fe200078e00ff */
[----:B------:R-:W-:Y:S06]  /*0670*/  @!P0 BRA `(.L_x_160) ;  /* 0x0000000000588947 */ /* 0x000fec0003800000 */
[----:B------:R-:W-:-:S07]  /*0680*/  IMAD.MOV.U32 R9, RZ, RZ, RZ ;  /* 0x000000ffff097224 */ /* 0x000fce00078e00ff */
.L_x_161:
[C---:B012---:R-:W-:Y:S02]  /*0690*/  IMAD R10, R9.reuse, 0x400, R14 ;  /* 0x00000400090a7824 */ /* 0x047fe400078e020e */
[----:B------:R-:W-:-:S03]  /*06a0*/  VIADD R9, R9, 0x10 ;  /* 0x0000001009097836 */ /* 0x000fc60000000000 */
[----:B------:R2:W-:Y:S02]  /*06b0*/  STS [R10+0x200], RZ ;  /* 0x000200ff0a007388 */ /* 0x0005e40000000800 */
[----:B------:R-:W-:Y:S02]  /*06c0*/  ISETP.NE.AND P0, PT, R9, R12, PT ;  /* 0x0000000c0900720c */ /* 0x000fe40003f05270 */
[----:B------:R2:W-:Y:S04]  /*06d0*/  STS [R10+0x600], RZ ;  /* 0x000600ff0a007388 */ /* 0x0005e80000000800 */
        /* <DEDUP_REMOVED lines=13> */
[----:B------:R2:W-:Y:S01]  /*07b0*/  STS [R10+0x3e00], RZ ;  /* 0x003e00ff0a007388 */ /* 0x0005e20000000800 */
[----:B------:R-:W-:Y:S05]  /*07c0*/  @P0 BRA `(.L_x_161) ;  /* 0xfffffffc00b00947 */ /* 0x000fea000383ffff */
[----:B------:R-:W-:-:S07]  /*07d0*/  IMAD.MOV.U32 R9, RZ, RZ, R12 ;  /* 0x000000ffff097224 */ /* 0x000fce00078e000c */
.L_x_160:
[----:B------:R-:W-:Y:S05]  /*07e0*/  @!P1 BRA `(.L_x_155) ;  /* 0x0000000000789947 */ /* 0x000fea0003800000 */
[----:B------:R-:W-:Y:S02]  /*07f0*/  ISETP.GE.U32.AND P0, PT, R11, 0x7, PT ;  /* 0x000000070b00780c */ /* 0x000fe40003f06070 */
[----:B------:R-:W-:-:S11]  /*0800*/  ISETP.NE.AND P1, PT, R6, RZ, PT ;  /* 0x000000ff0600720c */ /* 0x000fd60003f25270 */
[----:B------:R-:W-:Y:S05]  /*0810*/  @!P0 BRA `(.L_x_162) ;  /* 0x0000000000288947 */ /* 0x000fea0003800000 */
[C---:B012---:R-:W-:Y:S02]  /*0820*/  IMAD R10, R9.reuse, 0x400, R14 ;  /* 0x00000400090a7824 */ /* 0x047fe400078e020e */
[----:B------:R-:W-:-:S03]  /*0830*/  VIADD R9, R9, 0x8 ;  /* 0x0000000809097836 */ /* 0x000fc60000000000 */
[----:B------:R3:W-:Y:S04]  /*0840*/  STS [R10+0x200], RZ ;  /* 0x000200ff0a007388 */ /* 0x0007e80000000800 */
[----:B------:R3:W-:Y:S04]  /*0850*/  STS [R10+0x600], RZ ;  /* 0x000600ff0a007388 */ /* 0x0007e80000000800 */
[----:B------:R3:W-:Y:S04]  /*0860*/  STS [R10+0xa00], RZ ;  /* 0x000a00ff0a007388 */ /* 0x0007e80000000800 */
[----:B------:R3:W-:Y:S04]  /*0870*/  STS [R10+0xe00], RZ ;  /* 0x000e00ff0a007388 */ /* 0x0007e80000000800 */
[----:B------:R3:W-:Y:S04]  /*0880*/  STS [R10+0x1200], RZ ;  /* 0x001200ff0a007388 */ /* 0x0007e80000000800 */
[----:B------:R3:W-:Y:S04]  /*0890*/  STS [R10+0x1600], RZ ;  /* 0x001600ff0a007388 */ /* 0x0007e80000000800 */
[----:B------:R3:W-:Y:S04]  /*08a0*/  STS [R10+0x1a00], RZ ;  /* 0x001a00ff0a007388 */ /* 0x0007e80000000800 */
[----:B------:R3:W-:Y:S02]  /*08b0*/  STS [R10+0x1e00], RZ ;  /* 0x001e00ff0a007388 */ /* 0x0007e40000000800 */
.L_x_162:
[----:B------:R-:W-:Y:S05]  /*08c0*/  @!P1 BRA `(.L_x_155) ;  /* 0x0000000000409947 */ /* 0x000fea0003800000 */
[----:B------:R-:W-:Y:S02]  /*08d0*/  ISETP.GE.U32.AND P0, PT, R13, 0x3, PT ;  /* 0x000000030d00780c */ /* 0x000fe40003f06070 */
[----:B------:R-:W-:-:S11]  /*08e0*/  ISETP.NE.AND P1, PT, R7, RZ, PT ;  /* 0x000000ff0700720c */ /* 0x000fd60003f25270 */
[C---:B0123--:R-:W-:Y:S02]  /*08f0*/  @P0 IMAD R10, R9.reuse, 0x400, R14 ;  /* 0x00000400090a0824 */ /* 0x04ffe400078e020e */
[----:B------:R-:W-:-:S03]  /*0900*/  @P0 VIADD R9, R9, 0x4 ;  /* 0x0000000409090836 */ /* 0x000fc60000000000 */
[----:B------:R4:W-:Y:S04]  /*0910*/  @P0 STS [R10+0x200], RZ ;  /* 0x000200ff0a000388 */ /* 0x0009e80000000800 */
[----:B------:R4:W-:Y:S04]  /*0920*/  @P0 STS [R10+0x600], RZ ;  /* 0x000600ff0a000388 */ /* 0x0009e80000000800 */
[----:B------:R4:W-:Y:S04]  /*0930*/  @P0 STS [R10+0xa00], RZ ;  /* 0x000a00ff0a000388 */ /* 0x0009e80000000800 */
[----:B------:R4:W-:Y:S01]  /*0940*/  @P0 STS [R10+0xe00], RZ ;  /* 0x000e00ff0a000388 */ /* 0x0009e20000000800 */
[----:B------:R-:W-:Y:S05]  /*0950*/  @!P1 BRA `(.L_x_155) ;  /* 0x00000000001c9947 */ /* 0x000fea0003800000 */
[----:B------:R-:W-:Y:S01]  /*0960*/  IMAD R9, R9, 0x400, R14 ;  /* 0x0000040009097824 */ /* 0x000fe200078e020e */
[----:B------:R-:W-:-:S04]  /*0970*/  ISETP.NE.AND P0, PT, R7, 0x1, PT ;  /* 0x000000010700780c */ /* 0x000fc80003f05270 */
[----:B------:R0:W-:Y:S09]  /*0980*/  STS [R9+0x200], RZ ;  /* 0x000200ff09007388 */ /* 0x0001f20000000800 */
[----:B0-----:R-:W-:Y:S05]  /*0990*/  @!P0 BRA `(.L_x_155) ;  /* 0x00000000000c8947 */ /* 0x001fea0003800000 */
[----:B------:R-:W-:Y:S01]  /*09a0*/  ISETP.NE.AND P0, PT, R7, 0x2, PT ;  /* 0x000000020700780c */ /* 0x000fe20003f05270 */
[----:B------:R0:W-:-:S12]  /*09b0*/  STS [R9+0x600], RZ ;  /* 0x000600ff09007388 */ /* 0x0001d80000000800 */
[----:B------:R0:W-:Y:S02]  /*09c0*/  @P0 STS [R9+0xa00], RZ ;  /* 0x000a00ff09000388 */ /* 0x0001e40000000800 */
.L_x_155:
[----:B------:R-:W-:Y:S05]  /*09d0*/  BSYNC.RECONVERGENT B0 ;  /* 0x0000000000007941 */ /* 0x000fea0003800200 */
.L_x_154:
[----:B------:R-:W-:Y:S06]  /*09e0*/  BAR.SYNC.DEFER_BLOCKING 0x0 ;  /* 0x0000000000007b1d */ /* 0x000fec0000010000 */
[----:B------:R-:W5:Y:S02]  /*09f0*/  LDCU UR5, c[0x0][0x390] ;  /* 0x00007200ff0577ac */ /* 0x000f640008000800 */
[----:B-----5:R-:W-:-:S04]  /*0a00*/  UIMAD UR5, UR4, -0x40000000, UR5 ;  /* 0xc0000000040578a4 */ /* 0x020fc8000f8e0205 */
[----:B------:R-:W-:-:S04]  /*0a10*/  UISETP.LT.U32.AND UP0, UPT, UR5, 0x40000000, UPT ;  /* 0x400000000500788c */ /* 0x000fc8000bf01070 */
[----:B------:R-:W-:-:S04]  /*0a20*/  USEL UR8, UR5, 0x40000000, UP0 ;  /* 0x4000000005087887 */ /* 0x000fc80008000000 */
[----:B------:R-:W-:Y:S01]  /*0a30*/  UISETP.GE.U32.AND UP0, UPT, UR6, UR8, UPT ;  /* 0x000000080600728c */ /* 0x000fe2000bf06070 */
[----:B------:R-:W-:Y:S08]  /*0a40*/  BAR.SYNC.DEFER_BLOCKING 0x0 ;  /* 0x0000000000007b1d */ /* 0x000ff00000010000 */
[----:B------:R-:W-:Y:S05]  /*0a50*/  BRA.U UP0, `(.L_x_163) ;  /* 0x0000000900b87547 */ /* 0x000fea000b800000 */
[----:B------:R-:W-:-:S05]  /*0a60*/  UMOV UR7, UR6 ;  /* 0x0000000600077c82 */ /* 0x000fca0008000000 */
.L_x_168:
[----:B-----5:R-:W5:Y:S01]  /*0a70*/  LDCU UR5, c[0x0][0x390] ;  /* 0x00007200ff0577ac */ /* 0x020f620008000800 */
[----:B------:R-:W-:Y:S02]  /*0a80*/  ULEA UR9, UR4, UR7, 0x1e ;  /* 0x0000000704097291 */ /* 0x000fe4000f8ef0ff */
[----:B------:R-:W-:-:S04]  /*0a90*/  ULEA UR7, UR14, UR7, 0xb ;  /* 0x000000070e077291 */ /* 0x000fc8000f8e58ff */
[----:B------:R-:W-:Y:S02]  /*0aa0*/  UISETP.GE.U32.AND UP1, UPT, UR7, UR8, UPT ;  /* 0x000000080700728c */ /* 0x000fe4000bf26070 */
[----:B-----5:R-:W-:-:S04]  /*0ab0*/  UIADD3 UR5, UPT, UPT, -UR9, UR5, URZ ;  /* 0x0000000509057290 */ /* 0x020fc8000fffe1ff */
[----:B------:R-:W-:-:S09]  /*0ac0*/  UISETP.GE.U32.AND UP0, UPT, UR5, 0x800, UPT ;  /* 0x000008000500788c */ /* 0x000fd2000bf06070 */
[----:B0-----:R-:W-:Y:S05]  /*0ad0*/  BRA.U !UP0, `(.L_x_164) ;  /* 0x0000000108507547 */ /* 0x001fea000b800000 */
[----:B01234-:R-:W0:Y:S01]  /*0ae0*/  LDC.64 R10, c[0x0][0x388] ;  /* 0x0000e200ff0a7b82 */ /* 0x01fe220000000a00 */
[----:B------:R-:W-:-:S04]  /*0af0*/  VIADD R9, R0, UR9 ;  /* 0x0000000900097c36 */ /* 0x000fc80008000000 */
[----:B0-----:R-:W-:-:S05]  /*0b00*/  IMAD.WIDE.U32 R10, R9, 0x4, R10 ;  /* 0x00000004090a7825 */ /* 0x001fca00078e000a */
        /* <DEDUP_REMOVED lines=17> */
.L_x_164:
[----:B01234-:R-:W0:Y:S01]  /*0c20*/  LDC.64 R10, c[0x0][0x388] ;  /* 0x0000e200ff0a7b82 */ /* 0x01fe220000000a00 */
[C---:B------:R-:W-:Y:S01]  /*0c30*/  VIADD R12, R0.reuse, 0x80 ;  /* 0x00000080000c7836 */ /* 0x040fe20000000000 */
[C---:B------:R-:W-:Y:S01]  /*0c40*/  ISETP.GE.AND P1, PT, R0.reuse, UR5, PT ;  /* 0x0000000500007c0c */ /* 0x040fe2000bf26270 */
[C---:B------:R-:W-:Y:S02]  /*0c50*/  VIADD R14, R0.reuse, 0x100 ;  /* 0x00000100000e7836 */ /* 0x040fe40000000000 */
[----:B------:R-:W-:Y:S01]  /*0c60*/  VIADD R13, R0, 0x180 ;  /* 0x00000180000d7836 */ /* 0x000fe20000000000 */
[----:B------:R-:W-:Y:S01]  /*0c70*/  ISETP.GE.AND P2, PT, R12, UR5, PT ;  /* 0x000000050c007c0c */ /* 0x000fe2000bf46270 */
[----:B------:R-:W-:Y:S01]  /*0c80*/  VIADD R12, R0, 0x200 ;  /* 0x00000200000c7836 */ /* 0x000fe20000000000 */
[----:B------:R-:W-:Y:S01]  /*0c90*/  ISETP.GE.AND P3, PT, R14, UR5, PT ;  /* 0x000000050e007c0c */ /* 0x000fe2000bf66270 */
[----:B------:R-:W-:Y:S01]  /*0ca0*/  VIADD R9, R0, UR9 ;  /* 0x0000000900097c36 */ /* 0x000fe20008000000 */
[----:B------:R-:W-:Y:S01]  /*0cb0*/  ISETP.GE.AND P4, PT, R13, UR5, PT ;  /* 0x000000050d007c0c */ /* 0x000fe2000bf86270 */
[----:B------:R-:W-:Y:S01]  /*0cc0*/  IMAD.MOV.U32 R26, RZ, RZ, -0x1 ;  /* 0xffffffffff1a7424 */ /* 0x000fe200078e00ff */
[----:B------:R-:W-:Y:S01]  /*0cd0*/  ISETP.GE.AND P5, PT, R12, UR5, PT ;  /* 0x000000050c007c0c */ /* 0x000fe2000bfa6270 */
[----:B------:R-:W-:-:S02]  /*0ce0*/  VIADD R12, R0, 0x380 ;  /* 0x00000380000c7836 */ /* 0x000fc40000000000 */
[----:B------:R-:W-:Y:S02]  /*0cf0*/  IMAD.MOV.U32 R13, RZ, RZ, -0x1 ;  /* 0xffffffffff0d7424 */ /* 0x000fe400078e00ff */
[----:B0-----:R-:W-:-:S04]  /*0d00*/  IMAD.WIDE.U32 R10, R9, 0x4, R10 ;  /* 0x00000004090a7825 */ /* 0x001fc800078e000a */
[----:B------:R-:W-:Y:S01]  /*0d10*/  VIADD R9, R0, 0x280 ;  /* 0x0000028000097836 */ /* 0x000fe20000000000 */
[----:B------:R1:W5:Y:S01]  /*0d20*/  @!P1 LDG.E R26, desc[UR12][R10.64] ;  /* 0x0000000c0a1a9981 */ /* 0x000362000c1e1900 */
[----:B------:R-:W-:Y:S01]  /*0d30*/  ISETP.GE.AND P1, PT, R12, UR5, PT ;  /* 0x000000050c007c0c */ /* 0x000fe2000bf26270 */
[----:B------:R-:W-:Y:S02]  /*0d40*/  IMAD.MOV.U32 R12, RZ, RZ, -0x1 ;  /* 0xffffffffff0c7424 */ /* 0x000fe400078e00ff */
[----:B------:R-:W-:Y:S01]  /*0d50*/  ISETP.GE.AND P0, PT, R9, UR5, PT ;  /* 0x0000000509007c0c */ /* 0x000fe2000bf06270 */
[----:B------:R-:W-:Y:S01]  /*0d60*/  IMAD.MOV.U32 R9, RZ, RZ, -0x1 ;  /* 0xffffffffff097424 */ /* 0x000fe200078e00ff */
[C---:B------:R-:W-:Y:S01]  /*0d70*/  LOP3.LUT R14, R0.reuse, 0x400, RZ, 0xfc, !PT ;  /* 0x00000400000e7812 */ /* 0x040fe200078efcff */
[----:B------:R-:W-:Y:S01]  /*0d80*/  VIADD R15, R0, 0x480 ;  /* 0x00000480000f7836 */ /* 0x000fe20000000000 */
[----:B------:R1:W5:Y:S02]  /*0d90*/  @!P3 LDG.E R12, desc[UR12][R10.64+0x400] ;  /* 0x0004000c0a0cb981 */ /* 0x000364000c1e1900 */
[----:B------:R-:W-:-:S02]  /*0da0*/  ISETP.GE.AND P3, PT, R14, UR5, PT ;  /* 0x000000050e007c0c */ /* 0x000fc4000bf66270 */
[----:B------:R1:W5:Y:S01]  /*0db0*/  @!P4 LDG.E R13, desc[UR12][R10.64+0x600] ;  /* 0x0006000c0a0dc981 */ /* 0x000362000c1e1900 */
[----:B------:R-:W-:Y:S01]  /*0dc0*/  ISETP.GE.AND P4, PT, R15, UR5, PT ;  /* 0x000000050f007c0c */ /* 0x000fe2000bf86270 */
[----:B------:R-:W-:Y:S02]  /*0dd0*/  IMAD.MOV.U32 R14, RZ, RZ, -0x1 ;  /* 0xffffffffff0e7424 */ /* 0x000fe400078e00ff */
[----:B------:R1:W5:Y:S01]  /*0de0*/  @!P2 LDG.E R9, desc[UR12][R10.64+0x200] ;  /* 0x0002000c0a09a981 */ /* 0x000362000c1e1900 */
[----:B------:R-:W-:Y:S01]  /*0df0*/  IMAD.MOV.U32 R15, RZ, RZ, -0x1 ;  /* 0xffffffffff0f7424 */ /* 0x000fe200078e00ff */
[----:B------:R-:W-:Y:S01]  /*0e00*/  ISETP.GE.AND P2, PT, R2, UR5, PT ;  /* 0x0000000502007c0c */ /* 0x000fe2000bf46270 */
[C---:B------:R-:W-:Y:S01]  /*0e10*/  VIADD R17, R0.reuse, 0x580 ;  /* 0x0000058000117836 */ /* 0x040fe20000000000 */
[----:B------:R1:W5:Y:S01]  /*0e20*/  @!P5 LDG.E R14, desc[UR12][R10.64+0x800] ;  /* 0x0008000c0a0ed981 */ /* 0x000362000c1e1900 */
[----:B------:R-:W-:-:S03]  /*0e30*/  VIADD R18, R0, 0x600 ;  /* 0x0000060000127836 */ /* 0x000fc60000000000 */
[----:B------:R1:W5:Y:S01]  /*0e40*/  @!P0 LDG.E R15, desc[UR12][R10.64+0xa00] ;  /* 0x000a000c0a0f8981 */ /* 0x000362000c1e1900 */
[----:B------:R-:W-:Y:S01]  /*0e50*/  ISETP.GE.AND P5, PT, R17, UR5, PT ;  /* 0x0000000511007c0c */ /* 0x000fe2000bfa6270 */
[----:B------:R-:W-:Y:S01]  /*0e60*/  IMAD.MOV.U32 R16, RZ, RZ, -0x1 ;  /* 0xffffffffff107424 */ /* 0x000fe200078e00ff */
[----:B------:R-:W-:Y:S01]  /*0e70*/  ISETP.GE.AND P0, PT, R18, UR5, PT ;  /* 0x0000000512007c0c */ /* 0x000fe2000bf06270 */
[----:B------:R-:W-:Y:S02]  /*0e80*/  IMAD.MOV.U32 R17, RZ, RZ, -0x1 ;  /* 0xffffffffff117424 */ /* 0x000fe400078e00ff */
[----:B------:R-:W-:Y:S02]  /*0e90*/  IMAD.MOV.U32 R18, RZ, RZ, -0x1 ;  /* 0xffffffffff127424 */ /* 0x000fe400078e00ff */
[----:B------:R-:W-:Y:S01]  /*0ea0*/  IMAD.MOV.U32 R19, RZ, RZ, -0x1 ;  /* 0xffffffffff137424 */ /* 0x000fe200078e00ff */
[----:B------:R1:W5:Y:S01]  /*0eb0*/  @!P2 LDG.E R16, desc[UR12][R10.64+0xc00] ;  /* 0x000c000c0a10a981 */ /* 0x000362000c1e1900 */
[----:B------:R-:W-:-:S02]  /*0ec0*/  VIADD R20, R0, 0x680 ;  /* 0x0000068000147836 */ /* 0x000fc40000000000 */
[----:B------:R-:W-:Y:S01]  /*0ed0*/  VIADD R21, R0, 0x700 ;  /* 0x0000070000157836 */ /* 0x000fe20000000000 */
[----:B------:R1:W5:Y:S01]  /*0ee0*/  @!P1 LDG.E R17, desc[UR12][R10.64+0xe00] ;  /* 0x000e000c0a119981 */ /* 0x000362000c1e1900 */
[----:B------:R-:W-:Y:S02]  /*0ef0*/  ISETP.GE.AND P2, PT, R3, UR5, PT ;  /* 0x0000000503007c0c */ /* 0x000fe4000bf46270 */
[----:B------:R-:W-:Y:S01]  /*0f00*/  ISETP.GE.AND P1, PT, R20, UR5, PT ;  /* 0x0000000514007c0c */ /* 0x000fe2000bf26270 */
[----:B------:R1:W5:Y:S01]  /*0f10*/  @!P3 LDG.E R18, desc[UR12][R10.64+0x1000] ;  /* 0x0010000c0a12b981 */ /* 0x000362000c1e1900 */
[----:B------:R-:W-:-:S03]  /*0f20*/  ISETP.GE.AND P3, PT, R21, UR5, PT ;  /* 0x0000000515007c0c */ /* 0x000fc6000bf66270 */
[----:B------:R1:W5:Y:S01]  /*0f30*/  @!P4 LDG.E R19, desc[UR12][R10.64+0x1200] ;  /* 0x0012000c0a13c981 */ /* 0x000362000c1e1900 */
[----:B------:R-:W-:Y:S01]  /*0f40*/  ISETP.GE.AND P4, PT, R4, UR5, PT ;  /* 0x0000000504007c0c */ /* 0x000fe2000bf86270 */
[----:B------:R-:W-:Y:S02]  /*0f50*/  IMAD.MOV.U32 R20, RZ, RZ, -0x1 ;  /* 0xffffffffff147424 */ /* 0x000fe400078e00ff */
[----:B------:R-:W-:Y:S02]  /*0f60*/  IMAD.MOV.U32 R21, RZ, RZ, -0x1 ;  /* 0xffffffffff157424 */ /* 0x000fe400078e00ff */
[----:B------:R-:W-:Y:S02]  /*0f70*/  IMAD.MOV.U32 R22, RZ, RZ, -0x1 ;  /* 0xffffffffff167424 */ /* 0x000fe400078e00ff */
[----:B------:R-:W-:Y:S01]  /*0f80*/  IMAD.MOV.U32 R23, RZ, RZ, -0x1 ;  /* 0xffffffffff177424 */ /* 0x000fe200078e00ff */
[----:B------:R1:W5:Y:S01]  /*0f90*/  @!P2 LDG.E R20, desc[UR12][R10.64+0x1400] ;  /* 0x0014000c0a14a981 */ /* 0x000362000c1e1900 */
[----:B------:R-:W-:-:S02]  /*0fa0*/  IMAD.MOV.U32 R24, RZ, RZ, -0x1 ;  /* 0xffffffffff187424 */ /* 0x000fc400078e00ff */
[----:B------:R-:W-:Y:S01]  /*0fb0*/  IMAD.MOV.U32 R25, RZ, RZ, -0x1 ;  /* 0xffffffffff197424 */ /* 0x000fe200078e00ff */
[----:B------:R1:W5:Y:S04]  /*0fc0*/  @!P5 LDG.E R21, desc[UR12][R10.64+0x1600] ;  /* 0x0016000c0a15d981 */ /* 0x000368000c1e1900 */
[----:B------:R1:W5:Y:S04]  /*0fd0*/  @!P0 LDG.E R22, desc[UR12][R10.64+0x1800] ;  /* 0x0018000c0a168981 */ /* 0x000368000c1e1900 */
[----:B------:R1:W5:Y:S04]  /*0fe0*/  @!P1 LDG.E R23, desc[UR12][R10.64+0x1a00] ;  /* 0x001a000c0a179981 */ /* 0x000368000c1e1900 */
[----:B------:R1:W5:Y:S04]  /*0ff0*/  @!P3 LDG.E R24, desc[UR12][R10.64+0x1c00] ;  /* 0x001c000c0a18b981 */ /* 0x000368000c1e1900 */
[----:B------:R1:W5:Y:S02]  /*1000*/  @!P4 LDG.E R25, desc[UR12][R10.64+0x1e00] ;  /* 0x001e000c0a19c981 */ /* 0x000364000c1e1900 */
.L_x_165:
[----:B01----:R-:W0:Y:S01]  /*1010*/  LDC R10, c[0x0][0x398] ;  /* 0x0000e600ff0a7b82 */ /* 0x003e220000000800 */
[----:B------:R-:W0:Y:S02]  /*1020*/  LDCU UR5, c[0x0][0x394] ;  /* 0x00007280ff0577ac */ /* 0x000e240008000800 */
[----:B0-----:R-:W-:-:S13]  /*1030*/  ISETP.GT.AND P0, PT, R10, UR5, PT ;  /* 0x000000050a007c0c */ /* 0x001fda000bf04270 */
[----:B------:R-:W-:Y:S05]  /*1040*/  @!P0 BRA `(.L_x_166) ;  /* 0x0000000400388947 */ /* 0x000fea0003800000 */
[----:B------:R-:W0:Y:S01]  /*1050*/  S2UR UR9, SR_CgaCtaId ;  /* 0x00000000000979c3 */ /* 0x000e220000008800 */
[----:B------:R-:W-:Y:S01]  /*1060*/  UMOV UR5, 0x400 ;  /* 0x0000040000057882 */ /* 0x000fe20000000000 */
[----:B------:R-:W1:Y:S01]  /*1070*/  LDCU UR10, c[0x0][0x394] ;  /* 0x00007280ff0a77ac */ /* 0x000e620008000800 */
[----:B0-----:R-:W-:-:S03]  /*1080*/  ULEA UR9, UR9, UR5, 0x18 ;  /* 0x0000000509097291 */ /* 0x001fc6000f8ec0ff */
[----:B-1----:R-:W-:-:S09]  /*1090*/  UMOV UR5, URZ ;  /* 0x000000ff00057c82 */ /* 0x002fd20008000000 */
.L_x_167:
[----:B0-----:R-:W-:Y:S01]  /*10a0*/  IMAD R11, RZ, RZ, -UR10 ;  /* 0x8000000aff0b7e24 */ /* 0x001fe2000f8e02ff */
[----:B------:R-:W-:Y:S01]  /*10b0*/  ULEA UR11, UR5, UR9, 0xa ;  /* 0x00000009050b7291 */ /* 0x000fe2000f8e50ff */
[----:B------:R-:W-:Y:S01]  /*10c0*/  IMAD.MOV.U32 R28, RZ, RZ, -0x1 ;  /* 0xffffffffff1c7424 */ /* 0x000fe200078e00ff */
[----:B-----5:R-:W-:Y:S01]  /*10d0*/  SHF.R.U32.HI R27, RZ, UR10, R9 ;  /* 0x0000000aff1b7c19 */ /* 0x020fe20008011609 */
[----:B------:R-:W-:Y:S01]  /*10e0*/  UIADD3 UR5, UPT, UPT, UR5, 0x1, URZ ;  /* 0x0000000105057890 */ /* 0x000fe2000fffe0ff */
[----:B------:R-:W-:Y:S02]  /*10f0*/  VIADDMNMX R11, R11, R10, 0x8, PT ;  /* 0x000000080b0b7446 */ /* 0x000fe4000380010a */
[----:B------:R-:W-:Y:S02]  /*1100*/  SHF.R.U32.HI R29, RZ, UR10, R12 ;  /* 0x0000000aff1d7c19 */ /* 0x000fe4000801160c */
[----:B------:R-:W-:Y:S02]  /*1110*/  SHF.L.U32 R11, R28, R11, RZ ;  /* 0x0000000b1c0b7219 */ /* 0x000fe400000006ff */
[----:B------:R-:W-:-:S02]  /*1120*/  SHF.R.U32.HI R28, RZ, UR10, R26 ;  /* 0x0000000aff1c7c19 */ /* 0x000fc4000801161a */
[-C--:B------:R-:W-:Y:S02]  /*1130*/  LOP3.LUT R27, R27, R11.reuse, RZ, 0x30, !PT ;  /* 0x0000000b1b1b7212 */ /* 0x080fe400078e30ff */
[-C--:B------:R-:W-:Y:S02]  /*1140*/  LOP3.LUT R28, R28, R11.reuse, RZ, 0x30, !PT ;  /* 0x0000000b1c1c7212 */ /* 0x080fe400078e30ff */
[----:B------:R-:W-:Y:S02]  /*1150*/  LOP3.LUT R29, R29, R11, RZ, 0x30, !PT ;  /* 0x0000000b1d1d7212 */ /* 0x000fe400078e30ff */
[----:B------:R-:W-:Y:S02]  /*1160*/  LEA R28, R28, UR11, 0x2 ;  /* 0x0000000b1c1c7c11 */ /* 0x000fe4000f8e10ff */
[----:B------:R-:W-:Y:S02]  /*1170*/  LEA R27, R27, UR11, 0x2 ;  /* 0x0000000b1b1b7c11 */ /* 0x000fe4000f8e10ff */
[----:B------:R-:W-:Y:S01]  /*1180*/  LEA R29, R29, UR11, 0x2 ;  /* 0x0000000b1d1d7c11 */ /* 0x000fe2000f8e10ff */
[----:B------:R0:W-:Y:S04]  /*1190*/  ATOMS.POPC.INC.32 RZ, [R28+URZ] ;  /* 0x000000001cff7f8c */ /* 0x0001e8000d8000ff */
[----:B------:R-:W-:Y:S01]  /*11a0*/  ATOMS.POPC.INC.32 RZ, [R27+URZ] ;  /* 0x000000001bff7f8c */ /* 0x000fe2000d8000ff */
[----:B0-----:R-:W-:-:S03]  /*11b0*/  SHF.R.U32.HI R28, RZ, UR10, R13 ;  /* 0x0000000aff1c7c19 */ /* 0x001fc6000801160d */
[----:B------:R-:W-:Y:S01]  /*11c0*/  ATOMS.POPC.INC.32 RZ, [R29+URZ] ;  /* 0x000000001dff7f8c */ /* 0x000fe2000d8000ff */
[----:B------:R-:W-:-:S04]  /*11d0*/  LOP3.LUT R28, R28, R11, RZ, 0x30, !PT ;  /* 0x0000000b1c1c7212 */ /* 0x000fc800078e30ff */
[----:B------:R-:W-:-:S05]  /*11e0*/  LEA R28, R28, UR11, 0x2 ;  /* 0x0000000b1c1c7c11 */ /* 0x000fca000f8e10ff */
[----:B------:R0:W-:Y:S02]  /*11f0*/  ATOMS.POPC.INC.32 RZ, [R28+URZ] ;  /* 0x000000001cff7f8c */ /* 0x0001e4000d8000ff */
[----:B0-----:R-:W-:-:S04]  /*1200*/  SHF.R.U32.HI R28, RZ, UR10, R14 ;  /* 0x0000000aff1c7c19 */ /* 0x001fc8000801160e */
[----:B------:R-:W-:-:S04]  /*1210*/  LOP3.LUT R28, R28, R11, RZ, 0x30, !PT ;  /* 0x0000000b1c1c7212 */ /* 0x000fc800078e30ff */
[----:B------:R-:W-:Y:S02]  /*1220*/  LEA R27, R28, UR11, 0x2 ;  /* 0x0000000b1c1b7c11 */ /* 0x000fe4000f8e10ff */
[----:B------:R-:W-:-:S03]  /*1230*/  SHF.R.U32.HI R28, RZ, UR10, R15 ;  /* 0x0000000aff1c7c19 */ /* 0x000fc6000801160f */
[----:B------:R-:W-:Y:S01]  /*1240*/  ATOMS.POPC.INC.32 RZ, [R27+URZ] ;  /* 0x000000001bff7f8c */ /* 0x000fe2000d8000ff */
[----:B------:R-:W-:-:S04]  /*1250*/  LOP3.LUT R28, R28, R11, RZ, 0x30, !PT ;  /* 0x0000000b1c1c7212 */ /* 0x000fc800078e30ff */
[----:B------:R-:W-:Y:S02]  /*1260*/  LEA R29, R28, UR11, 0x2 ;  /* 0x0000000b1c1d7c11 */ /* 0x000fe4000f8e10ff */
[----:B------:R-:W-:-:S03]  /*1270*/  SHF.R.U32.HI R28, RZ, UR10, R16 ;  /* 0x0000000aff1c7c19 */ /* 0x000fc60008011610 */
        /* <DEDUP_REMOVED lines=32> */
[----:B------:R0:W-:Y:S01]  /*1480*/  ATOMS.POPC.INC.32 RZ, [R27+URZ] ;  /* 0x000000001bff7f8c */ /* 0x0001e2000d8000ff */
[----:B------:R-:W-:-:S04]  /*1490*/  LOP3.LUT R28, R28, R11, RZ, 0x30, !PT ;  /* 0x0000000b1c1c7212 */ /* 0x000fc800078e30ff */
[----:B------:R-:W-:Y:S02]  /*14a0*/  LEA R29, R28, UR11, 0x2 ;  /* 0x0000000b1c1d7c11 */ /* 0x000fe4000f8e10ff */
[----:B------:R-:W-:Y:S01]  /*14b0*/  SHF.R.U32.HI R28, RZ, UR10, R25 ;  /* 0x0000000aff1c7c19 */ /* 0x000fe20008011619 */
[----:B------:R-:W-:Y:S02]  /*14c0*/  UIADD3 UR10, UPT, UPT, UR10, 0x8, URZ ;  /* 0x000000080a0a7890 */ /* 0x000fe4000fffe0ff */
[----:B------:R0:W-:Y:S01]  /*14d0*/  ATOMS.POPC.INC.32 RZ, [R29+URZ] ;  /* 0x000000001dff7f8c */ /* 0x0001e2000d8000ff */
[----:B------:R-:W-:-:S03]  /*14e0*/  LOP3.LUT R11, R28, R11, RZ, 0x30, !PT ;  /* 0x0000000b1c0b7212 */ /* 0x000fc600078e30ff */
[----:B------:R-:W-:Y:S02]  /*14f0*/  ISETP.LE.AND P0, PT, R10, UR10, PT ;  /* 0x0000000a0a007c0c */ /* 0x000fe4000bf03270 */
[----:B------:R-:W-:-:S05]  /*1500*/  LEA R11, R11, UR11, 0x2 ;  /* 0x0000000b0b0b7c11 */ /* 0x000fca000f8e10ff */
[----:B------:R0:W-:Y:S06]  /*1510*/  ATOMS.POPC.INC.32 RZ, [R11+URZ] ;  /* 0x000000000bff7f8c */ /* 0x0001ec000d8000ff */
[----:B------:R-:W-:Y:S05]  /*1520*/  @!P0 BRA `(.L_x_167) ;  /* 0xfffffff800dc8947 */ /* 0x000fea000383ffff */
.L_x_166:
[----:B------:R-:W-:Y:S05]  /*1530*/  BRA.U !UP1, `(.L_x_168) ;  /* 0xfffffff5094c7547 */ /* 0x000fea000b83ffff */
.L_x_163:
[----:B------:R-:W-:Y:S01]  /*1540*/  BAR.SYNC.DEFER_BLOCKING 0x0 ;  /* 0x0000000000007b1d */ /* 0x000fe20000010000 */
[----:B------:R-:W-:-:S05]  /*1550*/  ISETP.NE.AND P0, PT, R8, RZ, PT ;  /* 0x000000ff0800720c */ /* 0x000fca0003f05270 */
[----:B------:R-:W-:Y:S08]  /*1560*/  BSSY.RECONVERGENT B0, `(.L_x_169) ;  /* 0x0000141000007945 */ /* 0x000ff00003800200 */
[----:B------:R-:W-:Y:S05]  /*1570*/  @P0 BRA `(.L_x_170) ;  /* 0x0000001000fc0947 */ /* 0x000fea0003800000 */
[----:B0-2--5:R-:W0:Y:S01]  /*1580*/  LDC R9, c[0x0][0x398] ;  /* 0x0000e600ff097b82 */ /* 0x025e220000000800 */
[----:B------:R-:W-:Y:S01]  /*1590*/  ISETP.GE.U32.AND P0, PT, R5, 0x7, PT ;  /* 0x000000070500780c */ /* 0x000fe20003f06070 */
[----:B------:R-:W-:-:S06]  /*15a0*/  UMOV UR5, 0x400 ;  /* 0x0000040000057882 */ /* 0x000fcc0000000000 */
[----:B-1-34-:R-:W0:Y:S08]  /*15b0*/  LDC R10, c[0x0][0x394] ;  /* 0x0000e500ff0a7b82 */ /* 0x01ae300000000800 */
        /* <DEDUP_REMOVED lines=10> */
[----:B------:R-:W0:Y:S01]  /*1660*/  LDC.64 R14, c[0x0][0x380] ;  /* 0x0000e000ff0e7b82 */ /* 0x000e220000000a00 */
[----:B------:R-:W-:-:S07]  /*1670*/  IMAD.MOV.U32 R9, RZ, RZ, RZ ;  /* 0x000000ffff097224 */ /* 0x000fce00078e00ff */
.L_x_188:
[----:B01234-:R-:W-:Y:S01]  /*1680*/  IMAD R16, R9, 0x400, R10 ;  /* 0x0000040009107824 */ /* 0x01ffe200078e020a */
[----:B------:R-:W-:Y:S04]  /*1690*/  BSSY.RECONVERGENT B1, `(.L_x_172) ;  /* 0x000000e000017945 */ /* 0x000fe80003800200 */
[----:B------:R-:W1:Y:S04]  /*16a0*/  LDS R29, [R16] ;  /* 0x00000000101d7984 */ /* 0x000e680000000800 */
[----:B------:R2:W3:Y:S04]  /*16b0*/  LDS R27, [R16+0x400] ;  /* 0x00040000101b7984 */ /* 0x0004e80000000800 */
[----:B------:R2:W4:Y:S04]  /*16c0*/  LDS R25, [R16+0x800] ;  /* 0x0008000010197984 */ /* 0x0005280000000800 */
[----:B------:R2:W0:Y:S04]  /*16d0*/  LDS R23, [R16+0xc00] ;  /* 0x000c000010177984 */ /* 0x0004280000000800 */
[----:B------:R2:W0:Y:S04]  /*16e0*/  LDS R21, [R16+0x1000] ;  /* 0x0010000010157984 */ /* 0x0004280000000800 */
[----:B------:R2:W0:Y:S04]  /*16f0*/  LDS R19, [R16+0x1400] ;  /* 0x0014000010137984 */ /* 0x0004280000000800 */
[----:B------:R2:W0:Y:S04]  /*1700*/  LDS R13, [R16+0x1800] ;  /* 0x00180000100d7984 */ /* 0x0004280000000800 */
[----:B------:R2:W0:Y:S01]  /*1710*/  LDS R18, [R16+0x1c00] ;  /* 0x001c000010127984 */ /* 0x0004220000000800 */
[----:B-1----:R-:W-:-:S13]  /*1720*/  ISETP.NE.AND P0, PT, R29, RZ, PT ;  /* 0x000000ff1d00720c */ /* 0x002fda0003f05270 */
[----:B--234-:R-:W-:Y:S05]  /*1730*/  @!P0 BRA `(.L_x_173) ;  /* 0x00000000000c8947 */ /* 0x01cfea0003800000 */
[----:B------:R-:W-:-:S04]  /*1740*/  IMAD R17, R9, 0x100, R0 ;  /* 0x0000010009117824 */ /* 0x000fc800078e0200 */
[----:B0-----:R-:W-:-:S05]  /*1750*/  IMAD.WIDE.U32 R16, R17, 0x4, R14 ;  /* 0x0000000411107825 */ /* 0x001fca00078e000e */
[----:B------:R1:W-:Y:S02]  /*1760*/  REDG.E.ADD.STRONG.GPU desc[UR12][R16.64], R29 ;  /* 0x0000001d1000798e */ /* 0x0003e4000c12e10c */
.L_x_173:
[----:B------:R-:W-:Y:S05]  /*1770*/  BSYNC.RECONVERGENT B1 ;  /* 0x0000000000017941 */ /* 0x000fea0003800200 */
.L_x_172:
[----:B------:R-:W-:Y:S01]  /*1780*/  ISETP.NE.AND P6, PT, R27, RZ, PT ;  /* 0x000000ff1b00720c */ /* 0x000fe20003fc5270 */
[----:B------:R-:W-:Y:S01]  /*1790*/  BSSY.RECONVERGENT B1, `(.L_x_174) ;  /* 0x000000c000017945 */ /* 0x000fe20003800200 */
[----:B------:R-:W-:Y:S02]  /*17a0*/  ISETP.NE.AND P0, PT, R25, RZ, PT ;  /* 0x000000ff1900720c */ /* 0x000fe40003f05270 */
[----:B0-----:R-:W-:Y:S02]  /*17b0*/  ISETP.NE.AND P1, PT, R23, RZ, PT ;  /* 0x000000ff1700720c */ /* 0x001fe40003f25270 */
[----:B------:R-:W-:Y:S02]  /*17c0*/  ISETP.NE.AND P2, PT, R21, RZ, PT ;  /* 0x000000ff1500720c */ /* 0x000fe40003f45270 */
[----:B------:R-:W-:Y:S02]  /*17d0*/  ISETP.NE.AND P3, PT, R19, RZ, PT ;  /* 0x000000ff1300720c */ /* 0x000fe40003f65270 */
[----:B------:R-:W-:-:S02]  /*17e0*/  ISETP.NE.AND P4, PT, R13, RZ, PT ;  /* 0x000000ff0d00720c */ /* 0x000fc40003f85270 */
[----:B------:R-:W-:Y:S01]  /*17f0*/  ISETP.NE.AND P5, PT, R18, RZ, PT ;  /* 0x000000ff1200720c */ /* 0x000fe20003fa5270 */
[----:B------:R-:W-:-:S12]  /*1800*/  @!P6 BRA `(.L_x_175) ;  /* 0x000000000010e947 */ /* 0x000fd80003800000 */
[----:B-1----:R-:W-:-:S04]  /*1810*/  IMAD R17, R9, 0x100, R0 ;  /* 0x0000010009117824 */ /* 0x002fc800078e0200 */
[----:B------:R-:W-:-:S04]  /*1820*/  VIADD R17, R17, 0x100 ;  /* 0x0000010011117836 */ /* 0x000fc80000000000 */
[----:B------:R-:W-:-:S05]  /*1830*/  IMAD.WIDE.U32 R16, R17, 0x4, R14 ;  /* 0x0000000411107825 */ /* 0x000fca00078e000e */
[----:B------:R0:W-:Y:S02]  /*1840*/  REDG.E.ADD.STRONG.GPU desc[UR12][R16.64], R27 ;  /* 0x0000001b1000798e */ /* 0x0001e4000c12e10c */
.L_x_175:
[----:B------:R-:W-:Y:S05]  /*1850*/  BSYNC.RECONVERGENT B1 ;  /* 0x0000000000017941 */ /* 0x000fea0003800200 */
.L_x_174:
[----:B------:R-:W-:Y:S04]  /*1860*/  BSSY.RECONVERGENT B1, `(.L_x_176) ;  /* 0x0000006000017945 */ /* 0x000fe80003800200 */
[----:B------:R-:W-:Y:S05]  /*1870*/  @!P0 BRA `(.L_x_177) ;  /* 0x0000000000108947 */ /* 0x000fea0003800000 */
[----:B01----:R-:W-:-:S04]  /*1880*/  IMAD R17, R9, 0x100, R0 ;  /* 0x0000010009117824 */ /* 0x003fc800078e0200 */
[----:B------:R-:W-:-:S04]  /*1890*/  VIADD R17, R17, 0x200 ;  /* 0x0000020011117836 */ /* 0x000fc80000000000 */
[----:B------:R-:W-:-:S05]  /*18a0*/  IMAD.WIDE.U32 R16, R17, 0x4, R14 ;  /* 0x0000000411107825 */ /* 0x000fca00078e000e */
[----:B------:R2:W-:Y:S02]  /*18b0*/  REDG.E.ADD.STRONG.GPU desc[UR12][R16.64], R25 ;  /* 0x000000191000798e */ /* 0x0005e4000c12e10c */
.L_x_177:
[----:B------:R-:W-:Y:S05]  /*18c0*/  BSYNC.RECONVERGENT B1 ;  /* 0x0000000000017941 */ /* 0x000fea0003800200 */
.L_x_176:
[----:B------:R-:W-:Y:S04]  /*18d0*/  BSSY.RECONVERGENT B1, `(.L_x_178) ;  /* 0x0000006000017945 */ /* 0x000fe80003800200 */
[----:B------:R-:W-:Y:S05]  /*18e0*/  @!P1 BRA `(.L_x_179) ;  /* 0x0000000000109947 */ /* 0x000fea0003800000 */
[----:B012---:R-:W-:-:S04]  /*18f0*/  IMAD R17, R9, 0x100, R0 ;  /* 0x0000010009117824 */ /* 0x007fc800078e0200 */
[----:B------:R-:W-:-:S04]  /*1900*/  VIADD R17, R17, 0x300 ;  /* 0x0000030011117836 */ /* 0x000fc80000000000 */
[----:B------:R-:W-:-:S05]  /*1910*/  IMAD.WIDE.U32 R16, R17, 0x4, R14 ;  /* 0x0000000411107825 */ /* 0x000fca00078e000e */
[----:B------:R3:W-:Y:S02]  /*1920*/  REDG.E.ADD.STRONG.GPU desc[UR12][R16.64], R23 ;  /* 0x000000171000798e */ /* 0x0007e4000c12e10c */
.L_x_179:
[----:B------:R-:W-:Y:S05]  /*1930*/  BSYNC.RECONVERGENT B1 ;  /* 0x0000000000017941 */ /* 0x000fea0003800200 */
.L_x_178:
[----:B------:R-:W-:Y:S04]  /*1940*/  BSSY.RECONVERGENT B1, `(.L_x_180) ;  /* 0x0000006000017945 */ /* 0x000fe80003800200 */
[----:B------:R-:W-:Y:S05]  /*1950*/  @!P2 BRA `(.L_x_181) ;  /* 0x000000000010a947 */ /* 0x000fea0003800000 */
[----:B0123--:R-:W-:-:S04]  /*1960*/  IMAD R17, R9, 0x100, R0 ;  /* 0x0000010009117824 */ /* 0x00ffc800078e0200 */
[----:B------:R-:W-:-:S04]  /*1970*/  VIADD R17, R17, 0x400 ;  /* 0x0000040011117836 */ /* 0x000fc80000000000 */
[----:B------:R-:W-:-:S05]  /*1980*/  IMAD.WIDE.U32 R16, R17, 0x4, R14 ;  /* 0x0000000411107825 */ /* 0x000fca00078e000e */
[----:B------:R4:W-:Y:S02]  /*1990*/  REDG.E.ADD.STRONG.GPU desc[UR12][R16.64], R21 ;  /* 0x000000151000798e */ /* 0x0009e4000c12e10c */
.L_x_181:
[----:B------:R-:W-:Y:S05]  /*19a0*/  BSYNC.RECONVERGENT B1 ;  /* 0x0000000000017941 */ /* 0x000fea0003800200 */
.L_x_180:
[----:B------:R-:W-:Y:S04]  /*19b0*/  BSSY.RECONVERGENT B1, `(.L_x_182) ;  /* 0x0000006000017945 */ /* 0x000fe80003800200 */
[----:B------:R-:W-:Y:S05]  /*19c0*/  @!P3 BRA `(.L_x_183) ;  /* 0x000000000010b947 */ /* 0x000fea0003800000 */
[----:B01234-:R-:W-:-:S04]  /*19d0*/  IMAD R17, R9, 0x100, R0 ;  /* 0x0000010009117824 */ /* 0x01ffc800078e0200 */
[----:B------:R-:W-:-:S04]  /*19e0*/  VIADD R17, R17, 0x500 ;  /* 0x0000050011117836 */ /* 0x000fc80000000000 */
[----:B------:R-:W-:-:S05]  /*19f0*/  IMAD.WIDE.U32 R16, R17, 0x4, R14 ;  /* 0x0000000411107825 */ /* 0x000fca00078e000e */
[----:B------:R0:W-:Y:S02]  /*1a00*/  REDG.E.ADD.STRONG.GPU desc[UR12][R16.64], R19 ;  /* 0x000000131000798e */ /* 0x0001e4000c12e10c */
.L_x_183:
[----:B------:R-:W-:Y:S05]  /*1a10*/  BSYNC.RECONVERGENT B1 ;  /* 0x0000000000017941 */ /* 0x000fea0003800200 */
.L_x_182:
[----:B------:R-:W-:Y:S04]  /*1a20*/  BSSY.RECONVERGENT B1, `(.L_x_184) ;  /* 0x0000006000017945 */ /* 0x000fe80003800200 */
[----:B------:R-:W-:Y:S05]  /*1a30*/  @!P4 BRA `(.L_x_185) ;  /* 0x000000000010c947 */ /* 0x000fea0003800000 */
[----:B01234-:R-:W-:-:S04]  /*1a40*/  IMAD R17, R9, 0x100, R0 ;  /* 0x0000010009117824 */ /* 0x01ffc800078e0200 */
[----:B------:R-:W-:-:S04]  /*1a50*/  VIADD R17, R17, 0x600 ;  /* 0x0000060011117836 */ /* 0x000fc80000000000 */
[----:B------:R-:W-:-:S05]  /*1a60*/  IMAD.WIDE.U32 R16, R17, 0x4, R14 ;  /* 0x0000000411107825 */ /* 0x000fca00078e000e */
[----:B------:R0:W-:Y:S02]  /*1a70*/  REDG.E.ADD.STRONG.GPU desc[UR12][R16.64], R13 ;  /* 0x0000000d1000798e */ /* 0x0001e4000c12e10c */
.L_x_185:
[----:B------:R-:W-:Y:S05]  /*1a80*/  BSYNC.RECONVERGENT B1 ;  /* 0x0000000000017941 */ /* 0x000fea0003800200 */
.L_x_184:
[----:B------:R-:W-:Y:S04]  /*1a90*/  BSSY.RECONVERGENT B1, `(.L_x_186) ;  /* 0x0000006000017945 */ /* 0x000fe80003800200 */
[----:B------:R-:W-:Y:S05]  /*1aa0*/  @!P5 BRA `(.L_x_187) ;  /* 0x000000000010d947 */ /* 0x000fea0003800000 */
[----:B01234-:R-:W-:-:S04]  /*1ab0*/  IMAD R17, R9, 0x100, R0 ;  /* 0x0000010009117824 */ /* 0x01ffc800078e0200 */
[----:B------:R-:W-:-:S04]  /*1ac0*/  VIADD R17, R17, 0x700 ;  /* 0x0000070011117836 */ /* 0x000fc80000000000 */
[----:B------:R-:W-:-:S05]  /*1ad0*/  IMAD.WIDE.U32 R16, R17, 0x4, R14 ;  /* 0x0000000411107825 */ /* 0x000fca00078e000e */
[----:B------:R0:W-:Y:S02]  /*1ae0*/  REDG.E.ADD.STRONG.GPU desc[UR12][R16.64], R18 ;  /* 0x000000121000798e */ /* 0x0001e4000c12e10c */
.L_x_187:
[----:B------:R-:W-:Y:S05]  /*1af0*/  BSYNC.RECONVERGENT B1 ;  /* 0x0000000000017941 */ /* 0x000fea0003800200 */
.L_x_186:
[----:B------:R-:W-:-:S05]  /*1b00*/  VIADD R9, R9, 0x8 ;  /* 0x0000000809097836 */ /* 0x000fca0000000000 */
[----:B------:R-:W-:-:S13]  /*1b10*/  ISETP.NE.AND P0, PT, R9, R11, PT ;  /* 0x0000000b0900720c */ /* 0x000fda0003f05270 */
[----:B------:R-:W-:Y:S05]  /*1b20*/  @P0 BRA `(.L_x_188) ;  /* 0xfffffff800d40947 */ /* 0x000fea000383ffff */
[----:B------:R-:W-:-:S07]  /*1b30*/  IMAD.MOV.U32 R9, RZ, RZ, R11 ;  /* 0x000000ffff097224 */ /* 0x000fce00078e000b */
.L_x_171:
[C---:B------:R-:W-:Y:S01]  /*1b40*/  ISETP.NE.AND P0, PT, R6.reuse, RZ, PT ;  /* 0x000000ff0600720c */ /* 0x040fe20003f05270 */
[----:B0-----:R-:W-:Y:S01]  /*1b50*/  VIADD R13, R6, 0xffffffff ;  /* 0xffffffff060d7836 */ /* 0x001fe20000000000 */
[----:B------:R-:W-:Y:S01]  /*1b60*/  LOP3.LUT R12, R12, 0x1, RZ, 0xc0, !PT ;  /* 0x000000010c0c7812 */ /* 0x000fe200078ec0ff */
[----:B-1234-:R-:W-:-:S10]  /*1b70*/  VIADD R16, R7, 0xffffffff ;  /* 0xffffffff07107836 */ /* 0x01efd40000000000 */
[----:B------:R-:W-:Y:S05]  /*1b80*/  @!P0 BRA `(.L_x_189) ;  /* 0x0000000400408947 */ /* 0x000fea0003800000 */
[----:B------:R-:W-:-:S13]  /*1b90*/  ISETP.GE.U32.AND P0, PT, R13, 0x3, PT ;  /* 0x000000030d00780c */ /* 0x000fda0003f06070 */
[----:B------:R-:W-:Y:S05]  /*1ba0*/  @!P0 BRA `(.L_x_190) ;  /* 0x0000000000a48947 */ /* 0x000fea0003800000 */
[----:B------:R-:W-:Y:S01]  /*1bb0*/  IMAD R14, R9, 0x400, R10 ;  /* 0x00000400090e7824 */ /* 0x000fe200078e020a */
[----:B------:R-:W-:Y:S04]  /*1bc0*/  BSSY.RECONVERGENT B1, `(.L_x_191) ;  /* 0x000000e000017945 */ /* 0x000fe80003800200 */
[----:B------:R-:W0:Y:S04]  /*1bd0*/  LDS R25, [R14] ;  /* 0x000000000e197984 */ /* 0x000e280000000800 */
[----:B------:R-:W1:Y:S04]  /*1be0*/  LDS R21, [R14+0x400] ;  /* 0x000400000e157984 */ /* 0x000e680000000800 */
[----:B------:R-:W2:Y:S04]  /*1bf0*/  LDS R19, [R14+0x800] ;  /* 0x000800000e137984 */ /* 0x000ea80000000800 */
[----:B------:R-:W3:Y:S01]  /*1c00*/  LDS R17, [R14+0xc00] ;  /* 0x000c00000e117984 */ /* 0x000ee20000000800 */
[----:B0-----:R-:W-:-:S02]  /*1c10*/  ISETP.NE.AND P0, PT, R25, RZ, PT ;  /* 0x000000ff1900720c */ /* 0x001fc40003f05270 */
[----:B-1----:R-:W-:Y:S02]  /*1c20*/  ISETP.NE.AND P1, PT, R21, RZ, PT ;  /* 0x000000ff1500720c */ /* 0x002fe40003f25270 */
[----:B--2---:R-:W-:Y:S02]  /*1c30*/  ISETP.NE.AND P2, PT, R19, RZ, PT ;  /* 0x000000ff1300720c */ /* 0x004fe40003f45270 */
[----:B---3--:R-:W-:-:S07]  /*1c40*/  ISETP.NE.AND P3, PT, R17, RZ, PT ;  /* 0x000000ff1100720c */ /* 0x008fce0003f65270 */
[----:B------:R-:W-:Y:S06]  /*1c50*/  @!P0 BRA `(.L_x_192) ;  /* 0x0000000000108947 */ /* 0x000fec0003800000 */
[----:B------:R-:W0:Y:S01]  /*1c60*/  LDC.64 R14, c[0x0][0x380] ;  /* 0x0000e000ff0e7b82 */ /* 0x000e220000000a00 */
[----:B------:R-:W-:-:S04]  /*1c70*/  IMAD R23, R9, 0x100, R0 ;  /* 0x0000010009177824 */ /* 0x000fc800078e0200 */
[----:B0-----:R-:W-:-:S05]  /*1c80*/  IMAD.WIDE.U32 R14, R23, 0x4, R14 ;  /* 0x00000004170e7825 */ /* 0x001fca00078e000e */
[----:B------:R0:W-:Y:S02]  /*1c90*/  REDG.E.ADD.STRONG.GPU desc[UR12][R14.64], R25 ;  /* 0x000000190e00798e */ /* 0x0001e4000c12e10c */
.L_x_192:
[----:B------:R-:W-:Y:S05]  /*1ca0*/  BSYNC.RECONVERGENT B1 ;  /* 0x0000000000017941 */ /* 0x000fea0003800200 */
.L_x_191:
[----:B------:R-:W-:Y:S04]  /*1cb0*/  BSSY.RECONVERGENT B1, `(.L_x_193) ;  /* 0x0000007000017945 */ /* 0x000fe80003800200 */
[----:B------:R-:W-:Y:S05]  /*1cc0*/  @!P1 BRA `(.L_x_194) ;  /* 0x0000000000149947 */ /* 0x000fea0003800000 */
[----:B0-----:R-:W0:Y:S01]  /*1cd0*/  LDC.64 R14, c[0x0][0x380] ;  /* 0x0000e000ff0e7b82 */ /* 0x001e220000000a00 */
[----:B------:R-:W-:-:S04]  /*1ce0*/  IMAD R23, R9, 0x100, R0 ;  /* 0x0000010009177824 */ /* 0x000fc800078e0200 */
[----:B------:R-:W-:-:S04]  /*1cf0*/  VIADD R23, R23, 0x100 ;  /* 0x0000010017177836 */ /* 0x000fc80000000000 */
[----:B0-----:R-:W-:-:S05]  /*1d00*/  IMAD.WIDE.U32 R14, R23, 0x4, R14 ;  /* 0x00000004170e7825 */ /* 0x001fca00078e000e */
[----:B------:R1:W-:Y:S02]  /*1d10*/  REDG.E.ADD.STRONG.GPU desc[UR12][R14.64], R21 ;  /* 0x000000150e00798e */ /* 0x0003e4000c12e10c */
.L_x_194:
[----:B------:R-:W-:Y:S05]  /*1d20*/  BSYNC.RECONVERGENT B1 ;  /* 0x0000000000017941 */ /* 0x000fea0003800200 */
.L_x_193:
[----:B------:R-:W-:Y:S04]  /*1d30*/  BSSY.RECONVERGENT B1, `(.L_x_195) ;  /* 0x0000007000017945 */ /* 0x000fe80003800200 */
[----:B------:R-:W-:Y:S05]  /*1d40*/  @!P2 BRA `(.L_x_196) ;  /* 0x000000000014a947 */ /* 0x000fea0003800000 */
[----:B01----:R-:W0:Y:S01]  /*1d50*/  LDC.64 R14, c[0x0][0x380] ;  /* 0x0000e000ff0e7b82 */ /* 0x003e220000000a00 */
[----:B------:R-:W-:-:S04]  /*1d60*/  IMAD R21, R9, 0x100, R0 ;  /* 0x0000010009157824 */ /* 0x000fc800078e0200 */
[----:B------:R-:W-:-:S04]  /*1d70*/  VIADD R21, R21, 0x200 ;  /* 0x0000020015157836 */ /* 0x000fc80000000000 */
[----:B0-----:R-:W-:-:S05]  /*1d80*/  IMAD.WIDE.U32 R14, R21, 0x4, R14 ;  /* 0x00000004150e7825 */ /* 0x001fca00078e000e */
[----:B------:R2:W-:Y:S02]  /*1d90*/  REDG.E.ADD.STRONG.GPU desc[UR12][R14.64], R19 ;  /* 0x000000130e00798e */ /* 0x0005e4000c12e10c */
.L_x_196:
[----:B------:R-:W-:Y:S05]  /*1da0*/  BSYNC.RECONVERGENT B1 ;  /* 0x0000000000017941 */ /* 0x000fea0003800200 */
.L_x_195:
[----:B------:R-:W-:Y:S04]  /*1db0*/  BSSY.RECONVERGENT B1, `(.L_x_197) ;  /* 0x0000007000017945 */ /* 0x000fe80003800200 */
[----:B------:R-:W-:Y:S05]  /*1dc0*/  @!P3 BRA `(.L_x_198) ;  /* 0x000000000014b947 */ /* 0x000fea0003800000 */
[----:B012---:R-:W0:Y:S01]  /*1dd0*/  LDC.64 R14, c[0x0][0x380] ;  /* 0x0000e000ff0e7b82 */ /* 0x007e220000000a00 */
[----:B------:R-:W-:-:S04]  /*1de0*/  IMAD R19, R9, 0x100, R0 ;  /* 0x0000010009137824 */ /* 0x000fc800078e0200 */
[----:B------:R-:W-:-:S04]  /*1df0*/  VIADD R19, R19, 0x300 ;  /* 0x0000030013137836 */ /* 0x000fc80000000000 */
[----:B0-----:R-:W-:-:S05]  /*1e00*/  IMAD.WIDE.U32 R14, R19, 0x4, R14 ;  /* 0x00000004130e7825 */ /* 0x001fca00078e000e */
[----:B------:R3:W-:Y:S02]  /*1e10*/  REDG.E.ADD.STRONG.GPU desc[UR12][R14.64], R17 ;  /* 0x000000110e00798e */ /* 0x0007e4000c12e10c */
.L_x_198:
[----:B------:R-:W-:Y:S05]  /*1e20*/  BSYNC.RECONVERGENT B1 ;  /* 0x0000000000017941 */ /* 0x000fea0003800200 */
.L_x_197:
[----:B------:R-:W-:-:S07]  /*1e30*/  VIADD R9, R9, 0x4 ;  /* 0x0000000409097836 */ /* 0x000fce0000000000 */
.L_x_190:
[----:B------:R-:W-:Y:S01]  /*1e40*/  ISETP.NE.AND P0, PT, R7, RZ, PT ;  /* 0x000000ff0700720c */ /* 0x000fe20003f05270 */
[----:B------:R-:W-:-:S12]  /*1e50*/  BSSY.RECONVERGENT B1, `(.L_x_189) ;  /* 0x0000023000017945 */ /* 0x000fd80003800200 */
[----:B------:R-:W-:Y:S05]  /*1e60*/  @!P0 BRA `(.L_x_199) ;  /* 0x0000000000848947 */ /* 0x000fea0003800000 */
[----:B------:R-:W-:-:S13]  /*1e70*/  ISETP.NE.AND P0, PT, R16, RZ, PT ;  /* 0x000000ff1000720c */ /* 0x000fda0003f05270 */
[----:B------:R-:W-:Y:S05]  /*1e80*/  @!P0 BRA `(.L_x_200) ;  /* 0x0000000000548947 */ /* 0x000fea0003800000 */
[----:B0123--:R-:W-:Y:S01]  /*1e90*/  IMAD R14, R9, 0x400, R10 ;  /* 0x00000400090e7824 */ /* 0x00ffe200078e020a */
[----:B------:R-:W-:Y:S04]  /*1ea0*/  BSSY.RECONVERGENT B2, `(.L_x_201) ;  /* 0x000000a000027945 */ /* 0x000fe80003800200 */
[----:B------:R-:W0:Y:S04]  /*1eb0*/  LDS R17, [R14] ;  /* 0x000000000e117984 */ /* 0x000e280000000800 */
[----:B------:R-:W1:Y:S01]  /*1ec0*/  LDS R19, [R14+0x400] ;  /* 0x000400000e137984 */ /* 0x000e620000000800 */
[----:B0-----:R-:W-:-:S02]  /*1ed0*/  ISETP.NE.AND P0, PT, R17, RZ, PT ;  /* 0x000000ff1100720c */ /* 0x001fc40003f05270 */
[----:B-1----:R-:W-:-:S11]  /*1ee0*/  ISETP.NE.AND P1, PT, R19, RZ, PT ;  /* 0x000000ff1300720c */ /* 0x002fd60003f25270 */
[----:B------:R-:W-:Y:S05]  /*1ef0*/  @!P0 BRA `(.L_x_202) ;  /* 0x0000000000108947 */ /* 0x000fea0003800000 */
[----:B------:R-:W0:Y:S01]  /*1f00*/  LDC.64 R14, c[0x0][0x380] ;  /* 0x0000e000ff0e7b82 */ /* 0x000e220000000a00 */
[----:B------:R-:W-:-:S04]  /*1f10*/  IMAD R21, R9, 0x100, R0 ;  /* 0x0000010009157824 */ /* 0x000fc800078e0200 */
[----:B0-----:R-:W-:-:S05]  /*1f20*/  IMAD.WIDE.U32 R14, R21, 0x4, R14 ;  /* 0x00000004150e7825 */ /* 0x001fca00078e000e */
[----:B------:R0:W-:Y:S02]  /*1f30*/  REDG.E.ADD.STRONG.GPU desc[UR12][R14.64], R17 ;  /* 0x000000110e00798e */ /* 0x0001e4000c12e10c */
.L_x_202:
[----:B------:R-:W-:Y:S05]  /*1f40*/  BSYNC.RECONVERGENT B2 ;  /* 0x0000000000027941 */ /* 0x000fea0003800200 */
.L_x_201:
[----:B------:R-:W-:Y:S04]  /*1f50*/  BSSY.RECONVERGENT B2, `(.L_x_203) ;  /* 0x0000007000027945 */ /* 0x000fe80003800200 */
[----:B------:R-:W-:Y:S05]  /*1f60*/  @!P1 BRA `(.L_x_204) ;  /* 0x0000000000149947 */ /* 0x000fea0003800000 */
[----:B0-----:R-:W0:Y:S01]  /*1f70*/  LDC.64 R14, c[0x0][0x380] ;  /* 0x0000e000ff0e7b82 */ /* 0x001e220000000a00 */
[----:B------:R-:W-:-:S04]  /*1f80*/  IMAD R17, R9, 0x100, R0 ;  /* 0x0000010009117824 */ /* 0x000fc800078e0200 */
[----:B------:R-:W-:-:S04]  /*1f90*/  VIADD R17, R17, 0x100 ;  /* 0x0000010011117836 */ /* 0x000fc80000000000 */
[----:B0-----:R-:W-:-:S05]  /*1fa0*/  IMAD.WIDE.U32 R14, R17, 0x4, R14 ;  /* 0x00000004110e7825 */ /* 0x001fca00078e000e */
[----:B------:R1:W-:Y:S02]  /*1fb0*/  REDG.E.ADD.STRONG.GPU desc[UR12][R14.64], R19 ;  /* 0x000000130e00798e */ /* 0x0003e4000c12e10c */
.L_x_204:
[----:B------:R-:W-:Y:S05]  /*1fc0*/  BSYNC.RECONVERGENT B2 ;  /* 0x0000000000027941 */ /* 0x000fea0003800200 */
.L_x_203:
[----:B------:R-:W-:-:S07]  /*1fd0*/  VIADD R9, R9, 0x2 ;  /* 0x0000000209097836 */ /* 0x000fce0000000000 */
.L_x_200:
[----:B------:R-:W-:-:S13]  /*1fe0*/  ISETP.NE.AND P0, PT, R12, RZ, PT ;  /* 0x000000ff0c00720c */ /* 0x000fda0003f05270 */
[----:B------:R-:W-:Y:S05]  /*1ff0*/  @!P0 BRA `(.L_x_199) ;  /* 0x0000000000208947 */ /* 0x000fea0003800000 */
[----:B0123--:R-:W-:-:S05]  /*2000*/  IMAD R14, R9, 0x400, R10 ;  /* 0x00000400090e7824 */ /* 0x00ffca00078e020a */
[----:B------:R-:W0:Y:S02]  /*2010*/  LDS R17, [R14] ;  /* 0x000000000e117984 */ /* 0x000e240000000800 */
[----:B0-----:R-:W-:-:S13]  /*2020*/  ISETP.NE.AND P0, PT, R17, RZ, PT ;  /* 0x000000ff1100720c */ /* 0x001fda0003f05270 */
[----:B------:R-:W-:Y:S05]  /*2030*/  @!P0 BRA `(.L_x_199) ;  /* 0x0000000000108947 */ /* 0x000fea0003800000 */
[----:B------:R-:W0:Y:S01]  /*2040*/  LDC.64 R14, c[0x0][0x380] ;  /* 0x0000e000ff0e7b82 */ /* 0x000e220000000a00 */
[----:B------:R-:W-:-:S04]  /*2050*/  IMAD R9, R9, 0x100, R0 ;  /* 0x0000010009097824 */ /* 0x000fc800078e0200 */
[----:B0-----:R-:W-:-:S05]  /*2060*/  IMAD.WIDE.U32 R14, R9, 0x4, R14 ;  /* 0x00000004090e7825 */ /* 0x001fca00078e000e */
[----:B------:R4:W-:Y:S02]  /*2070*/  REDG.E.ADD.STRONG.GPU desc[UR12][R14.64], R17 ;  /* 0x000000110e00798e */ /* 0x0009e4000c12e10c */
.L_x_199:
[----:B------:R-:W-:Y:S05]  /*2080*/  BSYNC.RECONVERGENT B1 ;  /* 0x0000000000017941 */ /* 0x000fea0003800200 */
.L_x_189:
[----:B------:R-:W-:-:S13]  /*2090*/  ISETP.GT.U32.AND P0, PT, R0, 0x7f, PT ;  /* 0x0000007f0000780c */ /* 0x000fda0003f04070 */
[----:B------:R-:W-:Y:S05]  /*20a0*/  @P0 BRA `(.L_x_170) ;  /* 0x0000000800300947 */ /* 0x000fea0003800000 */
[----:B------:R-:W-:Y:S01]  /*20b0*/  ISETP.GE.U32.AND P0, PT, R5, 0x7, PT ;  /* 0x000000070500780c */ /* 0x000fe20003f06070 */
[----:B------:R-:W-:-:S12]  /*20c0*/  IMAD.MOV.U32 R9, RZ, RZ, RZ ;  /* 0x000000ffff097224 */ /* 0x000fd800078e00ff */
[----:B------:R-:W-:Y:S05]  /*20d0*/  @!P0 BRA `(.L_x_205) ;  /* 0x0000000000e48947 */ /* 0x000fea0003800000 */
[----:B01234-:R-:W0:Y:S01]  /*20e0*/  LDC.64 R14, c[0x0][0x380] ;  /* 0x0000e000ff0e7b82 */ /* 0x01fe220000000a00 */
[----:B------:R-:W-:-:S07]  /*20f0*/  IMAD.MOV.U32 R9, RZ, RZ, RZ ;  /* 0x000000ffff097224 */ /* 0x000fce00078e00ff */
.L_x_222:
[C---:B------:R-:W-:Y:S01]  /*2100*/  IMAD R17, R9.reuse, 0x400, R10 ;  /* 0x0000040009117824 */ /* 0x040fe200078e020a */
[----:B------:R-:W-:Y:S01]  /*2110*/  BSSY.RECONVERGENT B1, `(.L_x_206) ;  /* 0x000000f000017945 */ /* 0x000fe20003800200 */
[----:B01234-:R-:W-:-:S03]  /*2120*/  IMAD R19, R9, 0x100, R0 ;  /* 0x0000010009137824 */ /* 0x01ffc600078e0200 */
[----:B------:R-:W1:Y:S01]  /*2130*/  LDS R21, [R17+0x200] ;  /* 0x0002000011157984 */ /* 0x000e620000000800 */
[----:B0-----:R-:W-:-:S03]  /*2140*/  IMAD.WIDE.U32 R18, R19, 0x4, R14 ;  /* 0x0000000413127825 */ /* 0x001fc600078e000e */
[----:B------:R-:W0:Y:S04]  /*2150*/  LDS R23, [R17+0x600] ;  /* 0x0006000011177984 */ /* 0x000e280000000800 */
[----:B------:R2:W3:Y:S04]  /*2160*/  LDS R25, [R17+0xa00] ;  /* 0x000a000011197984 */ /* 0x0004e80000000800 */
[----:B------:R2:W4:Y:S04]  /*2170*/  LDS R27, [R17+0xe00] ;  /* 0x000e0000111b7984 */ /* 0x0005280000000800 */
[----:B------:R2:W2:Y:S04]  /*2180*/  LDS R29, [R17+0x1200] ;  /* 0x00120000111d7984 */ /* 0x0004a80000000800 */
[----:B------:R0:W2:Y:S04]  /*2190*/  LDS R20, [R17+0x1600] ;  /* 0x0016000011147984 */ /* 0x0000a80000000800 */
[----:B------:R0:W2:Y:S04]  /*21a0*/  LDS R22, [R17+0x1a00] ;  /* 0x001a000011167984 */ /* 0x0000a80000000800 */
[----:B------:R0:W2:Y:S01]  /*21b0*/  LDS R24, [R17+0x1e00] ;  /* 0x001e000011187984 */ /* 0x0000a20000000800 */
[----:B-1----:R-:W-:-:S02]  /*21c0*/  ISETP.NE.AND P0, PT, R21, RZ, PT ;  /* 0x000000ff1500720c */ /* 0x002fc40003f05270 */
[----:B0-----:R-:W-:-:S11]  /*21d0*/  ISETP.NE.AND P1, PT, R23, RZ, PT ;  /* 0x000000ff1700720c */ /* 0x001fd60003f25270 */
[----:B---34-:R-:W-:Y:S05]  /*21e0*/  @!P0 BRA `(.L_x_207) ;  /* 0x0000000000048947 */ /* 0x018fea0003800000 */
[----:B------:R0:W-:Y:S02]  /*21f0*/  REDG.E.ADD.STRONG.GPU desc[UR12][R18.64+0x200], R21 ;  /* 0x000200151200798e */ /* 0x0001e4000c12e10c */
.L_x_207:
[----:B------:R-:W-:Y:S05]  /*2200*/  BSYNC.RECONVERGENT B1 ;  /* 0x0000000000017941 */ /* 0x000fea0003800200 */
.L_x_206:
[----:B------:R-:W-:Y:S01]  /*2210*/  BSSY.RECONVERGENT B1, `(.L_x_208) ;  /* 0x0000004000017945 */ /* 0x000fe20003800200 */
[----:B------:R-:W-:-:S03]  /*2220*/  VIADD R9, R9, 0x8 ;  /* 0x0000000809097836 */ /* 0x000fc60000000000 */
[----:B------:R-:W-:Y:S05]  /*2230*/  @!P1 BRA `(.L_x_209) ;  /* 0x0000000000049947 */ /* 0x000fea0003800000 */
[----:B------:R1:W-:Y:S02]  /*2240*/  REDG.E.ADD.STRONG.GPU desc[UR12][R18.64+0x600], R23 ;  /* 0x000600171200798e */ /* 0x0003e4000c12e10c */
.L_x_209:
[----:B------:R-:W-:Y:S05]  /*2250*/  BSYNC.RECONVERGENT B1 ;  /* 0x0000000000017941 */ /* 0x000fea0003800200 */
.L_x_208:
[----:B------:R-:W-:Y:S01]  /*2260*/  ISETP.NE.AND P6, PT, R25, RZ, PT ;  /* 0x000000ff1900720c */ /* 0x000fe20003fc5270 */
[----:B------:R-:W-:Y:S01]  /*2270*/  BSSY.RECONVERGENT B1, `(.L_x_210) ;  /* 0x0000009000017945 */ /* 0x000fe20003800200 */
[----:B------:R-:W-:Y:S02]  /*2280*/  ISETP.NE.AND P0, PT, R9, R11, PT ;  /* 0x0000000b0900720c */ /* 0x000fe40003f05270 */
[----:B------:R-:W-:Y:S02]  /*2290*/  ISETP.NE.AND P1, PT, R27, RZ, PT ;  /* 0x000000ff1b00720c */ /* 0x000fe40003f25270 */
[----:B--2---:R-:W-:Y:S02]  /*22a0*/  ISETP.NE.AND P2, PT, R29, RZ, PT ;  /* 0x000000ff1d00720c */ /* 0x004fe40003f45270 */
[----:B------:R-:W-:Y:S02]  /*22b0*/  ISETP.NE.AND P3, PT, R20, RZ, PT ;  /* 0x000000ff1400720c */ /* 0x000fe40003f65270 */
[----:B------:R-:W-:-:S02]  /*22c0*/  ISETP.NE.AND P4, PT, R22, RZ, PT ;  /* 0x000000ff1600720c */ /* 0x000fc40003f85270 */
[----:B------:R-:W-:Y:S01]  /*22d0*/  ISETP.NE.AND P5, PT, R24, RZ, PT ;  /* 0x000000ff1800720c */ /* 0x000fe20003fa5270 */
[----:B------:R-:W-:-:S12]  /*22e0*/  @!P6 BRA `(.L_x_211) ;  /* 0x000000000004e947 */ /* 0x000fd80003800000 */
[----:B------:R2:W-:Y:S02]  /*22f0*/  REDG.E.ADD.STRONG.GPU desc[UR12][R18.64+0xa00], R25 ;  /* 0x000a00191200798e */ /* 0x0005e4000c12e10c */
.L_x_211:
[----:B------:R-:W-:Y:S05]  /*2300*/  BSYNC.RECONVERGENT B1 ;  /* 0x0000000000017941 */ /* 0x000fea0003800200 */
.L_x_210:
[----:B------:R-:W-:Y:S04]  /*2310*/  BSSY.RECONVERGENT B1, `(.L_x_212) ;  /* 0x0000003000017945 */ /* 0x000fe80003800200 */
[----:B------:R-:W-:Y:S05]  /*2320*/  @!P1 BRA `(.L_x_213) ;  /* 0x0000000000049947 */ /* 0x000fea0003800000 */
[----:B------:R3:W-:Y:S02]  /*2330*/  REDG.E.ADD.STRONG.GPU desc[UR12][R18.64+0xe00], R27 ;  /* 0x000e001b1200798e */ /* 0x0007e4000c12e10c */
.L_x_213:
[----:B------:R-:W-:Y:S05]  /*2340*/  BSYNC.RECONVERGENT B1 ;  /* 0x0000000000017941 */ /* 0x000fea0003800200 */
.L_x_212:
[----:B------:R-:W-:Y:S04]  /*2350*/  BSSY.RECONVERGENT B1, `(.L_x_214) ;  /* 0x0000003000017945 */ /* 0x000fe80003800200 */
[----:B------:R-:W-:Y:S05]  /*2360*/  @!P2 BRA `(.L_x_215) ;  /* 0x000000000004a947 */ /* 0x000fea0003800000 */
[----:B------:R4:W-:Y:S02]  /*2370*/  REDG.E.ADD.STRONG.GPU desc[UR12][R18.64+0x1200], R29 ;  /* 0x0012001d1200798e */ /* 0x0009e4000c12e10c */
.L_x_215:
[----:B------:R-:W-:Y:S05]  /*2380*/  BSYNC.RECONVERGENT B1 ;  /* 0x0000000000017941 */ /* 0x000fea0003800200 */
.L_x_214:
[----:B------:R-:W-:Y:S04]  /*2390*/  BSSY.RECONVERGENT B1, `(.L_x_216) ;  /* 0x0000003000017945 */ /* 0x000fe80003800200 */
[----:B------:R-:W-:Y:S05]  /*23a0*/  @!P3 BRA `(.L_x_217) ;  /* 0x000000000004b947 */ /* 0x000fea0003800000 */
[----:B------:R0:W-:Y:S02]  /*23b0*/  REDG.E.ADD.STRONG.GPU desc[UR12][R18.64+0x1600], R20 ;  /* 0x001600141200798e */ /* 0x0001e4000c12e10c */
.L_x_217:
[----:B------:R-:W-:Y:S05]  /*23c0*/  BSYNC.RECONVERGENT B1 ;  /* 0x0000000000017941 */ /* 0x000fea0003800200 */
.L_x_216:
[----:B------:R-:W-:Y:S04]  /*23d0*/  BSSY.RECONVERGENT B1, `(.L_x_218) ;  /* 0x0000003000017945 */ /* 0x000fe80003800200 */
[----:B------:R-:W-:Y:S05]  /*23e0*/  @!P4 BRA `(.L_x_219) ;  /* 0x000000000004c947 */ /* 0x000fea0003800000 */
[----:B------:R0:W-:Y:S02]  /*23f0*/  REDG.E.ADD.STRONG.GPU desc[UR12][R18.64+0x1a00], R22 ;  /* 0x001a00161200798e */ /* 0x0001e4000c12e10c */
.L_x_219:
[----:B------:R-:W-:Y:S05]  /*2400*/  BSYNC.RECONVERGENT B1 ;  /* 0x0000000000017941 */ /* 0x000fea0003800200 */
.L_x_218:
[----:B------:R-:W-:Y:S04]  /*2410*/  BSSY.RECONVERGENT B1, `(.L_x_220) ;  /* 0x0000003000017945 */ /* 0x000fe80003800200 */
[----:B------:R-:W-:Y:S05]  /*2420*/  @!P5 BRA `(.L_x_221) ;  /* 0x000000000004d947 */ /* 0x000fea0003800000 */
[----:B------:R0:W-:Y:S02]  /*2430*/  REDG.E.ADD.STRONG.GPU desc[UR12][R18.64+0x1e00], R24 ;  /* 0x001e00181200798e */ /* 0x0001e4000c12e10c */
.L_x_221:
[----:B------:R-:W-:Y:S05]  /*2440*/  BSYNC.RECONVERGENT B1 ;  /* 0x0000000000017941 */ /* 0x000fea0003800200 */
.L_x_220:
[----:B------:R-:W-:Y:S05]  /*2450*/  @P0 BRA `(.L_x_222) ;  /* 0xfffffffc00280947 */ /* 0x000fea000383ffff */
[----:B------:R-:W-:-:S07]  /*2460*/  IMAD.MOV.U32 R9, RZ, RZ, R11 ;  /* 0x000000ffff097224 */ /* 0x000fce00078e000b */
.L_x_205:
[----:B------:R-:W-:-:S13]  /*2470*/  ISETP.NE.AND P0, PT, R6, RZ, PT ;  /* 0x000000ff0600720c */ /* 0x000fda0003f05270 */
[----:B------:R-:W-:Y:S05]  /*2480*/  @!P0 BRA `(.L_x_170) ;  /* 0x0000000400388947 */ /* 0x000fea0003800000 */
[----:B------:R-:W-:-:S13]  /*2490*/  ISETP.GE.U32.AND P0, PT, R13, 0x3, PT ;  /* 0x000000030d00780c */ /* 0x000fda0003f06070 */
[----:B------:R-:W-:Y:S05]  /*24a0*/  @!P0 BRA `(.L_x_223) ;  /* 0x0000000000a48947 */ /* 0x000fea0003800000 */
[----:B01234-:R-:W-:Y:S01]  /*24b0*/  IMAD R14, R9, 0x400, R10 ;  /* 0x00000400090e7824 */ /* 0x01ffe200078e020a */
[----:B------:R-:W-:Y:S04]  /*24c0*/  BSSY.RECONVERGENT B1, `(.L_x_224) ;  /* 0x000000e000017945 */ /* 0x000fe80003800200 */
[----:B------:R-:W0:Y:S04]  /*24d0*/  LDS R19, [R14+0x200] ;  /* 0x000200000e137984 */ /* 0x000e280000000800 */
        /* <DEDUP_REMOVED lines=12> */
.L_x_225:
[----:B------:R-:W-:Y:S05]  /*25a0*/  BSYNC.RECONVERGENT B1 ;  /* 0x0000000000017941 */ /* 0x000fea0003800200 */
.L_x_224:
[----:B------:R-:W-:Y:S04]  /*25b0*/  BSSY.RECONVERGENT B1, `(.L_x_226) ;  /* 0x0000007000017945 */ /* 0x000fe80003800200 */
[----:B------:R-:W-:Y:S05]  /*25c0*/  @!P1 BRA `(.L_x_227) ;  /* 0x0000000000149947 */ /* 0x000fea0003800000 */
[----:B0-----:R-:W0:Y:S01]  /*25d0*/  LDC.64 R14, c[0x0][0x380] ;  /* 0x0000e000ff0e7b82 */ /* 0x001e220000000a00 */
[----:B------:R-:W-:-:S04]  /*25e0*/  IMAD R17, R9, 0x100, R0 ;  /* 0x0000010009117824 */ /* 0x000fc800078e0200 */
[----:B------:R-:W-:-:S04]  /*25f0*/  VIADD R17, R17, 0x100 ;  /* 0x0000010011117836 */ /* 0x000fc80000000000 */
[----:B0-----:R-:W-:-:S05]  /*2600*/  IMAD.WIDE.U32 R14, R17, 0x4, R14 ;  /* 0x00000004110e7825 */ /* 0x001fca00078e000e */
[----:B------:R1:W-:Y:S02]  /*2610*/  REDG.E.ADD.STRONG.GPU desc[UR12][R14.64+0x200], R21 ;  /* 0x000200150e00798e */ /* 0x0003e4000c12e10c */
.L_x_227:
[----:B------:R-:W-:Y:S05]  /*2620*/  BSYNC.RECONVERGENT B1 ;  /* 0x0000000000017941 */ /* 0x000fea0003800200 */
.L_x_226:
[----:B------:R-:W-:Y:S04]  /*2630*/  BSSY.RECONVERGENT B1, `(.L_x_228) ;  /* 0x0000007000017945 */ /* 0x000fe80003800200 */
[----:B------:R-:W-:Y:S05]  /*2640*/  @!P2 BRA `(.L_x_229) ;  /* 0x000000000014a947 */ /* 0x000fea0003800000 */
[----:B01----:R-:W0:Y:S01]  /*2650*/  LDC.64 R14, c[0x0][0x380] ;  /* 0x0000e000ff0e7b82 */ /* 0x003e220000000a00 */
[----:B------:R-:W-:-:S04]  /*2660*/  IMAD R17, R9, 0x100, R0 ;  /* 0x0000010009117824 */ /* 0x000fc800078e0200 */
[----:B------:R-:W-:-:S04]  /*2670*/  VIADD R17, R17, 0x200 ;  /* 0x0000020011117836 */ /* 0x000fc80000000000 */
[----:B0-----:R-:W-:-:S05]  /*2680*/  IMAD.WIDE.U32 R14, R17, 0x4, R14 ;  /* 0x00000004110e7825 */ /* 0x001fca00078e000e */
[----:B------:R2:W-:Y:S02]  /*2690*/  REDG.E.ADD.STRONG.GPU desc[UR12][R14.64+0x200], R13 ;  /* 0x0002000d0e00798e */ /* 0x0005e4000c12e10c */
.L_x_229:
[----:B------:R-:W-:Y:S05]  /*26a0*/  BSYNC.RECONVERGENT B1 ;  /* 0x0000000000017941 */ /* 0x000fea0003800200 */
.L_x_228:
[----:B------:R-:W-:Y:S04]  /*26b0*/  BSSY.RECONVERGENT B1, `(.L_x_230) ;  /* 0x0000007000017945 */ /* 0x000fe80003800200 */
[----:B------:R-:W-:Y:S05]  /*26c0*/  @!P3 BRA `(.L_x_231) ;  /* 0x000000000014b947 */ /* 0x000fea0003800000 */
[----:B012---:R-:W0:Y:S01]  /*26d0*/  LDC.64 R14, c[0x0][0x380] ;  /* 0x0000e000ff0e7b82 */ /* 0x007e220000000a00 */
[----:B------:R-:W-:-:S04]  /*26e0*/  IMAD R13, R9, 0x100, R0 ;  /* 0x00000100090d7824 */ /* 0x000fc800078e0200 */
[----:B------:R-:W-:-:S04]  /*26f0*/  VIADD R13, R13, 0x300 ;  /* 0x000003000d0d7836 */ /* 0x000fc80000000000 */
[----:B0-----:R-:W-:-:S05]  /*2700*/  IMAD.WIDE.U32 R14, R13, 0x4, R14 ;  /* 0x000000040d0e7825 */ /* 0x001fca00078e000e */
[----:B------:R3:W-:Y:S02]  /*2710*/  REDG.E.ADD.STRONG.GPU desc[UR12][R14.64+0x200], R11 ;  /* 0x0002000b0e00798e */ /* 0x0007e4000c12e10c */
.L_x_231:
[----:B------:R-:W-:Y:S05]  /*2720*/  BSYNC.RECONVERGENT B1 ;  /* 0x0000000000017941 */ /* 0x000fea0003800200 */
.L_x_230:
[----:B------:R-:W-:-:S07]  /*2730*/  VIADD R9, R9, 0x4 ;  /* 0x0000000409097836 */ /* 0x000fce0000000000 */
.L_x_223:
[----:B------:R-:W-:-:S13]  /*2740*/  ISETP.NE.AND P0, PT, R7, RZ, PT ;  /* 0x000000ff0700720c */ /* 0x000fda0003f05270 */
[----:B------:R-:W-:Y:S05]  /*2750*/  @!P0 BRA `(.L_x_170) ;  /* 0x0000000000848947 */ /* 0x000fea0003800000 */
[----:B------:R-:W-:-:S13]  /*2760*/  ISETP.NE.AND P0, PT, R16, RZ, PT ;  /* 0x000000ff1000720c */ /* 0x000fda0003f05270 */
[----:B------:R-:W-:Y:S05]  /*2770*/  @!P0 BRA `(.L_x_232) ;  /* 0x0000000000548947 */ /* 0x000fea0003800000 */
[----:B01234-:R-:W-:Y:S01]  /*2780*/  IMAD R14, R9, 0x400, R10 ;  /* 0x00000400090e7824 */ /* 0x01ffe200078e020a */
[----:B------:R-:W-:Y:S04]  /*2790*/  BSSY.RECONVERGENT B1, `(.L_x_233) ;  /* 0x000000a000017945 */ /* 0x000fe80003800200 */
[----:B------:R-:W0:Y:S04]  /*27a0*/  LDS R11, [R14+0x200] ;  /* 0x000200000e0b7984 */ /* 0x000e280000000800 */
        /* <DEDUP_REMOVED lines=8> */
.L_x_234:
[----:B------:R-:W-:Y:S05]  /*2830*/  BSYNC.RECONVERGENT B1 ;  /* 0x0000000000017941 */ /* 0x000fea0003800200 */
.L_x_233:
[----:B------:R-:W-:Y:S04]  /*2840*/  BSSY.RECONVERGENT B1, `(.L_x_235) ;  /* 0x0000007000017945 */ /* 0x000fe80003800200 */
[----:B------:R-:W-:Y:S05]  /*2850*/  @!P1 BRA `(.L_x_236) ;  /* 0x0000000000149947 */ /* 0x000fea0003800000 */
[----:B0-----:R-:W0:Y:S01]  /*2860*/  LDC.64 R14, c[0x0][0x380] ;  /* 0x0000e000ff0e7b82 */ /* 0x001e220000000a00 */
[----:B------:R-:W-:-:S04]  /*2870*/  IMAD R11, R9, 0x100, R0 ;  /* 0x00000100090b7824 */ /* 0x000fc800078e0200 */
[----:B------:R-:W-:-:S04]  /*2880*/  VIADD R11, R11, 0x100 ;  /* 0x000001000b0b7836 */ /* 0x000fc80000000000 */
[----:B0-----:R-:W-:-:S05]  /*2890*/  IMAD.WIDE.U32 R14, R11, 0x4, R14 ;  /* 0x000000040b0e7825 */ /* 0x001fca00078e000e */
[----:B------:R1:W-:Y:S02]  /*28a0*/  REDG.E.ADD.STRONG.GPU desc[UR12][R14.64+0x200], R13 ;  /* 0x0002000d0e00798e */ /* 0x0003e4000c12e10c */
.L_x_236:
[----:B------:R-:W-:Y:S05]  /*28b0*/  BSYNC.RECONVERGENT B1 ;  /* 0x0000000000017941 */ /* 0x000fea0003800200 */
.L_x_235:
[----:B------:R-:W-:-:S07]  /*28c0*/  VIADD R9, R9, 0x2 ;  /* 0x0000000209097836 */ /* 0x000fce0000000000 */
.L_x_232:
[----:B------:R-:W-:-:S13]  /*28d0*/  ISETP.NE.AND P0, PT, R12, RZ, PT ;  /* 0x000000ff0c00720c */ /* 0x000fda0003f05270 */
[----:B------:R-:W-:Y:S05]  /*28e0*/  @!P0 BRA `(.L_x_170) ;  /* 0x0000000000208947 */ /* 0x000fea0003800000 */
[----:B------:R-:W-:-:S05]  /*28f0*/  IMAD R10, R9, 0x400, R10 ;  /* 0x00000400090a7824 */ /* 0x000fca00078e020a */
[----:B-12---:R-:W1:Y:S02]  /*2900*/  LDS R13, [R10+0x200] ;  /* 0x000200000a0d7984 */ /* 0x006e640000000800 */
[----:B-1----:R-:W-:-:S13]  /*2910*/  ISETP.NE.AND P0, PT, R13, RZ, PT ;  /* 0x000000ff0d00720c */ /* 0x002fda0003f05270 */
[----:B------:R-:W-:Y:S05]  /*2920*/  @!P0 BRA `(.L_x_170) ;  /* 0x0000000000108947 */ /* 0x000fea0003800000 */
[----:B0--3--:R-:W0:Y:S01]  /*2930*/  LDC.64 R10, c[0x0][0x380] ;  /* 0x0000e000ff0a7b82 */ /* 0x009e220000000a00 */
[----:B------:R-:W-:-:S04]  /*2940*/  IMAD R9, R9, 0x100, R0 ;  /* 0x0000010009097824 */ /* 0x000fc800078e0200 */
[----:B0-----:R-:W-:-:S05]  /*2950*/  IMAD.WIDE.U32 R10, R9, 0x4, R10 ;  /* 0x00000004090a7825 */ /* 0x001fca00078e000a */
[----:B------:R0:W-:Y:S02]  /*2960*/  REDG.E.ADD.STRONG.GPU desc[UR12][R10.64+0x200], R13 ;  /* 0x0002000d0a00798e */ /* 0x0001e4000c12e10c */
.L_x_170:
[----:B------:R-:W-:Y:S05]  /*2970*/  BSYNC.RECONVERGENT B0 ;  /* 0x0000000000007941 */ /* 0x000fea0003800200 */
.L_x_169:
[----:B------:R-:W1:Y:S01]  /*2980*/  LDCU UR5, c[0x0][0x390] ;  /* 0x00007200ff0577ac */ /* 0x000e620008000800 */
[----:B------:R-:W-:Y:S02]  /*2990*/  UIADD3 UR4, UPT, UPT, UR4, 0x1, URZ ;  /* 0x0000000104047890 */ /* 0x000fe4000fffe0ff */
[----:B-1----:R-:W-:-:S04]  /*29a0*/  UIADD3 UR7, UPT, UPT, UR5, -0x1, URZ ;  /* 0xffffffff05077890 */ /* 0x002fc8000fffe0ff */
[----:B------:R-:W-:-:S04]  /*29b0*/  ULEA.HI UR7, UR7, 0x1, URZ, 0x2 ;  /* 0x0000000107077891 */ /* 0x000fc8000f8f10ff */
[----:B------:R-:W-:-:S04]  /*29c0*/  UISETP.LT.U32.AND UP0, UPT, UR7, UR5, UPT ;  /* 0x000000050700728c */ /* 0x000fc8000bf01070 */
[----:B------:R-:W-:-:S04]  /*29d0*/  USEL UR5, UR7, UR5, UP0 ;  /* 0x0000000507057287 */ /* 0x000fc80008000000 */
[----:B------:R-:W-:Y:S01]  /*29e0*/  UISETP.NE.AND UP0, UPT, UR4, UR5, UPT ;  /* 0x000000050400728c */ /* 0x000fe2000bf05270 */
[----:B------:R-:W-:Y:S08]  /*29f0*/  BAR.SYNC.DEFER_BLOCKING 0x0 ;  /* 0x0000000000007b1d */ /* 0x000ff00000010000 */
[----:B------:R-:W-:Y:S05]  /*2a00*/  BRA.U UP0, `(.L_x_237) ;  /* 0xffffffd500e07547 */ /* 0x000fea000b83ffff */
[----:B------:R-:W-:Y:S05]  /*2a10*/  EXIT ;  /* 0x000000000000794d */ /* 0x000fea0003800000 */
.L_x_238:
        /* <DEDUP_REMOVED lines=14> */
.L_x_246:


//--------------------- .text._ZN3cub18CUB_300001_SM_10006detail10radix_sort31DeviceRadixSortSingleTileKernelINS1_5radix10policy_hubIjjjE10Policy1000ELNS0_9SortOrderE0EjjjNS1_21identity_decomposer_tEEEvPKT1_PSA_PKT2_PSE_T3_iiT4_ --------------------------
	.section	.text._ZN3cub18CUB_300001_SM_10006detail10radix_sort31DeviceRadixSortSingleTileKernelINS1_5radix10policy_hubIjjjE10Policy1000ELNS0_9SortOrderE0EjjjNS1_21identity_decomposer_tEEEvPKT1_PSA_PKT2_PSE_T3_iiT4_,"ax",@progbits
	.align	128
        .global         _ZN3cub18CUB_300001_SM_10006detail10radix_sort31DeviceRadixSortSingleTileKernelINS1_5radix10policy_hubIjjjE10Policy1000ELNS0_9SortOrderE0EjjjNS1_21identity_decomposer_tEEEvPKT1_PSA_PKT2_PSE_T3_iiT4_
        .type           _ZN3cub18CUB_300001_SM_10006detail10radix_sort31DeviceRadixSortSingleTileKernelINS1_5radix10policy_hubIjjjE10Policy1000ELNS0_9SortOrderE0EjjjNS1_21identity_decomposer_tEEEvPKT1_PSA_PKT2_PSE_T3_iiT4_,@function
        .size           _ZN3cub18CUB_300001_SM_10006detail10radix_sort31DeviceRadixSortSingleTileKernelINS1_5radix10policy_hubIjjjE10Policy1000ELNS0_9SortOrderE0EjjjNS1_21identity_decomposer_tEEEvPKT1_PSA_PKT2_PSE_T3_iiT4_,(.L_x_247 - _ZN3cub18CUB_300001_SM_10006detail10radix_sort31DeviceRadixSortSingleTileKernelINS1_5radix10policy_hubIjjjE10Policy1000ELNS0_9SortOrderE0EjjjNS1_21identity_decomposer_tEEEvPKT1_PSA_PKT2_PSE_T3_iiT4_)
        .other          _ZN3cub18CUB_300001_SM_10006detail10radix_sort31DeviceRadixSortSingleTileKernelINS1_5radix10policy_hubIjjjE10Policy1000ELNS0_9SortOrderE0EjjjNS1_21identity_decomposer_tEEEvPKT1_PSA_PKT2_PSE_T3_iiT4_,@"STO_CUDA_ENTRY STV_DEFAULT"
_ZN3cub18CUB_300001_SM_10006detail10radix_sort31DeviceRadixSortSingleTileKernelINS1_5radix10policy_hubIjjjE10Policy1000ELNS0_9SortOrderE0EjjjNS1_21identity_decomposer_tEEEvPKT1_PSA_PKT2_PSE_T3_iiT4_:
.text._ZN3cub18CUB_300001_SM_10006detail10radix_sort31DeviceRadixSortSingleTileKernelINS1_5radix10policy_hubIjjjE10Policy1000ELNS0_9SortOrderE0EjjjNS1_21identity_decomposer_tEEEvPKT1_PSA_PKT2_PSE_T3_iiT4_:
[----:B------:R-:W-:Y:S01]  /*0000*/  LDC R1, c[0x0][0x37c] ;  /* 0x0000df00ff017b82 */ /* 0x000fe20000000800 */
[----:B------:R-:W0:Y:S01]  /*0010*/  S2R R0, SR_TID.X ;  /* 0x0000000000007919 */ /* 0x000e220000002100 */
[----:B------:R-:W1:Y:S01]  /*0020*/  LDCU UR4, c[0x0][0x3a0] ;  /* 0x00007400ff0477ac */ /* 0x000e620008000800 */
[----:B------:R-:W-:-:S05]  /*0030*/  IMAD.MOV.U32 R16, RZ, RZ, -0x1 ;  /* 0xffffffffff107424 */ /* 0x000fca00078e00ff */
[----:B------:R-:W2:Y:S01]  /*0040*/  LDC.64 R6, c[0x0][0x390] ;  /* 0x0000e400ff067b82 */ /* 0x000ea20000000a00 */
[----:B------:R-:W-:Y:S01]  /*0050*/  IMAD.MOV.U32 R17, RZ, RZ, -0x1 ;  /* 0xffffffffff117424 */ /* 0x000fe200078e00ff */
[----:B------:R-:W3:Y:S01]  /*0060*/  LDCU.64 UR10, c[0x0][0x358] ;  /* 0x00006b00ff0a77ac */ /* 0x000ee20008000a00 */
[----:B------:R-:W-:Y:S02]  /*0070*/  IMAD.MOV.U32 R18, RZ, RZ, -0x1 ;  /* 0xffffffffff127424 */ /* 0x000fe400078e00ff */
[----:B------:R-:W-:Y:S01]  /*0080*/  IMAD.MOV.U32 R19, RZ, RZ, -0x1 ;  /* 0xffffffffff137424 */ /* 0x000fe200078e00ff */
[----:B------:R-:W4:Y:S01]  /*0090*/  LDCU UR6, c[0x0][0x3a4] ;  /* 0x00007480ff0677ac */ /* 0x000f220008000800 */
[----:B------:R-:W-:Y:S02]  /*00a0*/  IMAD.MOV.U32 R20, RZ, RZ, -0x1 ;  /* 0xffffffffff147424 */ /* 0x000fe400078e00ff */
[----:B------:R-:W-:Y:S02]  /*00b0*/  IMAD.MOV.U32 R21, RZ, RZ, -0x1 ;  /* 0xffffffffff157424 */ /* 0x000fe400078e00ff */
[----:B------:R-:W-:-:S02]  /*00c0*/  IMAD.MOV.U32 R22, RZ, RZ, -0x1 ;  /* 0xffffffffff167424 */ /* 0x000fc400078e00ff */
[----:B------:R-:W-:Y:S02]  /*00d0*/  IMAD.MOV.U32 R12, RZ, RZ, -0x1 ;  /* 0xffffffffff0c7424 */ /* 0x000fe400078e00ff */
[----:B------:R-:W-:Y:S02]  /*00e0*/  IMAD.MOV.U32 R13, RZ, RZ, -0x1 ;  /* 0xffffffffff0d7424 */ /* 0x000fe400078e00ff */
[----:B------:R-:W-:Y:S02]  /*00f0*/  IMAD.MOV.U32 R14, RZ, RZ, -0x1 ;  /* 0xffffffffff0e7424 */ /* 0x000fe400078e00ff */
[----:B------:R-:W-:Y:S02]  /*0100*/  IMAD.MOV.U32 R15, RZ, RZ, -0x1 ;  /* 0xffffffffff0f7424 */ /* 0x000fe400078e00ff */
[----:B------:R-:W-:Y:S02]  /*0110*/  IMAD.MOV.U32 R23, RZ, RZ, -0x1 ;  /* 0xffffffffff177424 */ /* 0x000fe400078e00ff */
[----:B------:R-:W-:-:S02]  /*0120*/  IMAD.MOV.U32 R24, RZ, RZ, -0x1 ;  /* 0xffffffffff187424 */ /* 0x000fc400078e00ff */
[----:B------:R-:W-:Y:S02]  /*0130*/  IMAD.MOV.U32 R25, RZ, RZ, -0x1 ;  /* 0xffffffffff197424 */ /* 0x000fe400078e00ff */
[----:B------:R-:W-:Y:S02]  /*0140*/  IMAD.MOV.U32 R26, RZ, RZ, -0x1 ;  /* 0xffffffffff1a7424 */ /* 0x000fe400078e00ff */
[----:B------:R-:W-:Y:S02]  /*0150*/  IMAD.MOV.U32 R27, RZ, RZ, -0x1 ;  /* 0xffffffffff1b7424 */ /* 0x000fe400078e00ff */
[----:B------:R-:W-:Y:S01]  /*0160*/  IMAD.MOV.U32 R28, RZ, RZ, -0x1 ;  /* 0xffffffffff1c7424 */ /* 0x000fe200078e00ff */
[----:B------:R-:W4:Y:S01]  /*0170*/  S2UR UR5, SR_CgaCtaId ;  /* 0x00000000000579c3 */ /* 0x000f220000008800 */
[----:B0-----:R-:W-:Y:S01]  /*0180*/  IMAD R9, R0, 0x13, RZ ;  /* 0x0000001300097824 */ /* 0x001fe200078e02ff */
[----:B------:R-:W0:Y:S03]  /*0190*/  LDCU UR7, c[0x0][0x3a8] ;  /* 0x00007500ff0777ac */ /* 0x000e260008000800 */
[C---:B------:R-:W-:Y:S01]  /*01a0*/  VIADD R4, R9.reuse, 0x3 ;  /* 0x0000000309047836 */ /* 0x040fe20000000000 */
[C---:B-1----:R-:W-:Y:S01]  /*01b0*/  ISETP.GE.AND P6, PT, R9.reuse, UR4, PT ;  /* 0x0000000409007c0c */ /* 0x042fe2000bfc6270 */
[C---:B------:R-:W-:Y:S01]  /*01c0*/  VIADD R5, R9.reuse, 0x6 ;  /* 0x0000000609057836 */ /* 0x040fe20000000000 */
[----:B------:R-:W1:Y:S01]  /*01d0*/  LDCU UR9, c[0x0][0x3a8] ;  /* 0x00007500ff0977ac */ /* 0x000e620008000800 */
[C---:B------:R-:W-:Y:S01]  /*01e0*/  VIADD R51, R9.reuse, 0x7 ;  /* 0x0000000709337836 */ /* 0x040fe20000000000 */
[----:B------:R-:W-:Y:S01]  /*01f0*/  ISETP.GE.AND P3, PT, R4, UR4, PT ;  /* 0x0000000404007c0c */ /* 0x000fe2000bf66270 */
[----:B------:R-:W-:Y:S01]  /*0200*/  VIADD R52, R9, 0x8 ;  /* 0x0000000809347836 */ /* 0x000fe20000000000 */
[----:B------:R-:W-:Y:S01]  /*0210*/  ISETP.GE.AND P0, PT, R5, UR4, PT ;  /* 0x0000000405007c0c */ /* 0x000fe2000bf06270 */
[C---:B------:R-:W-:Y:S01]  /*0220*/  VIADD R53, R9.reuse, 0x9 ;  /* 0x0000000909357836 */ /* 0x040fe20000000000 */
[----:B------:R-:W3:Y:S01]  /*0230*/  LDC.64 R4, c[0x0][0x380] ;  /* 0x0000e000ff047b82 */ /* 0x000ee20000000a00 */
[C---:B------:R-:W-:Y:S01]  /*0240*/  VIADD R54, R9.reuse, 0xa ;  /* 0x0000000a09367836 */ /* 0x040fe20000000000 */
[----:B------:R-:W-:Y:S01]  /*0250*/  P2R R50, PR, RZ, 0x1 ;  /* 0x00000001ff327803 */ /* 0x000fe20000000000 */
[C---:B------:R-:W-:Y:S01]  /*0260*/  VIADD R55, R9.reuse, 0xb ;  /* 0x0000000b09377836 */ /* 0x040fe20000000000 */
[----:B------:R-:W-:Y:S01]  /*0270*/  P2R R11, PR, RZ, 0x8 ;  /* 0x00000008ff0b7803 */ /* 0x000fe20000000000 */
[----:B------:R-:W-:-:S02]  /*0280*/  VIADD R56, R9, 0xc ;  /* 0x0000000c09387836 */ /* 0x000fc40000000000 */
[C---:B------:R-:W-:Y:S02]  /*0290*/  VIADD R2, R9.reuse, 0x1 ;  /* 0x0000000109027836 */ /* 0x040fe40000000000 */
[C---:B------:R-:W-:Y:S02]  /*02a0*/  VIADD R3, R9.reuse, 0x2 ;  /* 0x0000000209037836 */ /* 0x040fe40000000000 */
[C---:B------:R-:W-:Y:S01]  /*02b0*/  VIADD R57, R9.reuse, 0xd ;  /* 0x0000000d09397836 */ /* 0x040fe20000000000 */
[----:B------:R-:W-:Y:S01]  /*02c0*/  ISETP.GE.AND P5, PT, R2, UR4, PT ;  /* 0x0000000402007c0c */ /* 0x000fe2000bfa6270 */
[----:B------:R-:W-:Y:S01]  /*02d0*/  VIADD R2, R9, 0x4 ;  /* 0x0000000409027836 */ /* 0x000fe20000000000 */
[----:B------:R-:W-:Y:S01]  /*02e0*/  ISETP.GE.AND P4, PT, R3, UR4, PT ;  /* 0x0000000403007c0c */ /* 0x000fe2000bf86270 */
[C---:B------:R-:W-:Y:S01]  /*02f0*/  VIADD R3, R9.reuse, 0x5 ;  /* 0x0000000509037836 */ /* 0x040fe20000000000 */
[----:B------:R-:W-:Y:S01]  /*0300*/  P2R R8, PR, RZ, 0x20 ;  /* 0x00000020ff087803 */ /* 0x000fe20000000000 */
[----:B------:R-:W-:Y:S01]  /*0310*/  VIADD R58, R9, 0xe ;  /* 0x0000000e093a7836 */ /* 0x000fe20000000000 */
[----:B------:R-:W-:Y:S01]  /*0320*/  ISETP.GE.AND P2, PT, R2, UR4, PT ;  /* 0x0000000402007c0c */ /* 0x000fe2000bf46270 */
[----:B------:R-:W-:Y:S01]  /*0330*/  IMAD.MOV.U32 R2, RZ, RZ, -0x1 ;  /* 0xffffffffff027424 */ /* 0x000fe200078e00ff */
[----:B------:R-:W-:Y:S01]  /*0340*/  ISETP.GE.AND P1, PT, R3, UR4, PT ;  /* 0x0000000403007c0c */ /* 0x000fe2000bf26270 */
[----:B------:R-:W-:Y:S01]  /*0350*/  IMAD.MOV.U32 R3, RZ, RZ, -0x1 ;  /* 0xffffffffff037424 */ /* 0x000fe200078e00ff */
[----:B------:R-:W-:Y:S01]  /*0360*/  P2R R10, PR, RZ, 0x10 ;  /* 0x00000010ff0a7803 */ /* 0x000fe20000000000 */
[C---:B------:R-:W-:Y:S01]  /*0370*/  VIADD R59, R9.reuse, 0xf ;  /* 0x0000000f093b7836 */ /* 0x040fe20000000000 */
[----:B------:R-:W-:Y:S01]  /*0380*/  P2R R49, PR, RZ, 0x2 ;  /* 0x00000002ff317803 */ /* 0x000fe20000000000 */
[----:B---3--:R-:W-:Y:S01]  /*0390*/  IMAD.WIDE.U32 R4, R9, 0x4, R4 ;  /* 0x0000000409047825 */ /* 0x008fe200078e0004 */
[----:B------:R-:W-:-:S03]  /*03a0*/  P2R R48, PR, RZ, 0x4 ;  /* 0x00000004ff307803 */ /* 0x000fc60000000000 */
[----:B------:R-:W-:Y:S01]  /*03b0*/  VIADD R60, R9, 0x10 ;  /* 0x00000010093c7836 */ /* 0x000fe20000000000 */
[----:B------:R3:W5:Y:S01]  /*03c0*/  @!P0 LDG.E R16, desc[UR10][R4.64+0x18] ;  /* 0x0000180a04108981 */ /* 0x000762000c1e1900 */
[----:B------:R-:W-:Y:S01]  /*03d0*/  ISETP.GE.AND P0, PT, R51, UR4, PT ;  /* 0x0000000433007c0c */ /* 0x000fe2000bf06270 */
[C---:B------:R-:W-:Y:S02]  /*03e0*/  VIADD R61, R9.reuse, 0x11 ;  /* 0x00000011093d7836 */ /* 0x040fe40000000000 */
[C---:B------:R-:W-:Y:S01]  /*03f0*/  VIADD R62, R9.reuse, 0x12 ;  /* 0x00000012093e7836 */ /* 0x040fe20000000000 */
[----:B------:R-:W-:Y:S01]  /*0400*/  P2R R51, PR, RZ, 0x1 ;  /* 0x00000001ff337803 */ /* 0x000fe20000000000 */
[----:B------:R3:W5:Y:S01]  /*0410*/  @!P6 LDG.E R2, desc[UR10][R4.64] ;  /* 0x0000000a0402e981 */ /* 0x000762000c1e1900 */
[----:B--2---:R-:W-:-:S03]  /*0420*/  IMAD.WIDE.U32 R6, R9, 0x4, R6 ;  /* 0x0000000409067825 */ /* 0x004fc600078e0006 */
[----:B------:R3:W5:Y:S04]  /*0430*/  @!P5 LDG.E R3, desc[UR10][R4.64+0x4] ;  /* 0x0000040a0403d981 */ /* 0x000768000c1e1900 */
[----:B------:R3:W5:Y:S01]  /*0440*/  @!P0 LDG.E R17, desc[UR10][R4.64+0x1c] ;  /* 0x00001c0a04118981 */ /* 0x000762000c1e1900 */
[----:B------:R-:W-:-:S03]  /*0450*/  ISETP.GE.AND P0, PT, R52, UR4, PT ;  /* 0x0000000434007c0c */ /* 0x000fc6000bf06270 */
[----:B------:R3:W5:Y:S01]  /*0460*/  @!P4 LDG.E R12, desc[UR10][R4.64+0x8] ;  /* 0x0000080a040cc981 */ /* 0x000762000c1e1900 */
[----:B------:R-:W-:-:S03]  /*0470*/  P2R R52, PR, RZ, 0x1 ;  /* 0x00000001ff347803 */ /* 0x000fc60000000000 */
[----:B------:R3:W5:Y:S04]  /*0480*/  @!P3 LDG.E R13, desc[UR10][R4.64+0xc] ;  /* 0x00000c0a040db981 */ /* 0x000768000c1e1900 */
[----:B------:R3:W5:Y:S04]  /*0490*/  @!P2 LDG.E R14, desc[UR10][R4.64+0x10] ;  /* 0x0000100a040ea981 */ /* 0x000768000c1e1900 */
[----:B------:R3:W5:Y:S01]  /*04a0*/  @!P0 LDG.E R18, desc[UR10][R4.64+0x20] ;  /* 0x0000200a04128981 */ /* 0x000762000c1e1900 */
[----:B------:R-:W-:-:S03]  /*04b0*/  ISETP.GE.AND P0, PT, R53, UR4, PT ;  /* 0x0000000435007c0c */ /* 0x000fc6000bf06270 */
[----:B------:R3:W5:Y:S01]  /*04c0*/  @!P1 LDG.E R15, desc[UR10][R4.64+0x14] ;  /* 0x0000140a040f9981 */ /* 0x000762000c1e1900 */
[----:B------:R-:W-:-:S09]  /*04d0*/  P2R R53, PR, RZ, 0x1 ;  /* 0x00000001ff357803 */ /* 0x000fd20000000000 */
[----:B------:R3:W5:Y:S01]  /*04e0*/  @!P0 LDG.E R19, desc[UR10][R4.64+0x24] ;  /* 0x0000240a04138981 */ /* 0x000762000c1e1900 */
[----:B------:R-:W-:-:S04]  /*04f0*/  ISETP.GE.AND P0, PT, R54, UR4, PT ;  /* 0x0000000436007c0c */ /* 0x000fc8000bf06270 */
        /* <DEDUP_REMOVED lines=8> */
[----:B------:R-:W-:-:S04]  /*0580*/  ISETP.NE.AND P0, PT, R55, RZ, PT ;  /* 0x000000ff3700720c */ /* 0x000fc80003f05270 */
[----:B------:R-:W-:Y:S02]  /*0590*/  P2R R55, PR, RZ, 0x1 ;  /* 0x00000001ff377803 */ /* 0x000fe40000000000 */
        /* <DEDUP_REMOVED lines=8> */
[----:B------:R-:W-:Y:S02]  /*0620*/  ISETP.NE.AND P0, PT, R50, RZ, PT ;  /* 0x000000ff3200720c */ /* 0x000fe40003f05270 */
[----:B------:R-:W-:Y:S02]  /*0630*/  ISETP.GE.AND P1, PT, R57, UR4, PT ;  /* 0x0000000439007c0c */ /* 0x000fe4000bf26270 */
[----:B------:R-:W-:Y:S02]  /*0640*/  P2R R50, PR, RZ, 0x1 ;  /* 0x00000001ff327803 */ /* 0x000fe40000000000 */
[----:B------:R-:W-:Y:S02]  /*0650*/  ISETP.NE.AND P0, PT, R49, RZ, PT ;  /* 0x000000ff3100720c */ /* 0x000fe40003f05270 */
[----:B------:R-:W-:-:S02]  /*0660*/  ISETP.GE.AND P2, PT, R58, UR4, PT ;  /* 0x000000043a007c0c */ /* 0x000fc4000bf46270 */
[----:B------:R-:W-:Y:S02]  /*0670*/  ISETP.GE.AND P3, PT, R59, UR4, PT ;  /* 0x000000043b007c0c */ /* 0x000fe4000bf66270 */
[----:B------:R-:W-:Y:S02]  /*0680*/  ISETP.GE.AND P4, PT, R60, UR4, PT ;  /* 0x000000043c007c0c */ /* 0x000fe4000bf86270 */
[----:B------:R-:W-:Y:S01]  /*0690*/  ISETP.GE.AND P5, PT, R61, UR4, PT ;  /* 0x000000043d007c0c */ /* 0x000fe2000bfa6270 */
[----:B------:R3:W5:Y:S01]  /*06a0*/  @!P1 LDG.E R23, desc[UR10][R4.64+0x34] ;  /* 0x0000340a04179981 */ /* 0x000762000c1e1900 */
[----:B------:R-:W-:Y:S02]  /*06b0*/  ISETP.GE.AND P6, PT, R62, UR4, PT ;  /* 0x000000043e007c0c */ /* 0x000fe4000bfc6270 */
[----:B------:R-:W-:Y:S02]  /*06c0*/  P2R R49, PR, RZ, 0x1 ;  /* 0x00000001ff317803 */ /* 0x000fe40000000000 */
[----:B------:R-:W-:Y:S01]  /*06d0*/  ISETP.NE.AND P0, PT, R48, RZ, PT ;  /* 0x000000ff3000720c */ /* 0x000fe20003f05270 */
[----:B------:R3:W5:Y:S03]  /*06e0*/  @!P2 LDG.E R24, desc[UR10][R4.64+0x38] ;  /* 0x0000380a0418a981 */ /* 0x000766000c1e1900 */
[----:B------:R-:W-:Y:S01]  /*06f0*/  P2R R48, PR, RZ, 0x1 ;  /* 0x00000001ff307803 */ /* 0x000fe20000000000 */
[----:B------:R3:W5:Y:S01]  /*0700*/  @!P3 LDG.E R25, desc[UR10][R4.64+0x3c] ;  /* 0x00003c0a0419b981 */ /* 0x000762000c1e1900 */
[----:B------:R-:W-:-:S03]  /*0710*/  ISETP.NE.AND P0, PT, R11, RZ, PT ;  /* 0x000000ff0b00720c */ /* 0x000fc60003f05270 */
[----:B------:R3:W5:Y:S01]  /*0720*/  @!P4 LDG.E R26, desc[UR10][R4.64+0x40] ;  /* 0x0000400a041ac981 */ /* 0x000762000c1e1900 */
[----:B------:R-:W-:-:S03]  /*0730*/  P2R R11, PR, RZ, 0x1 ;  /* 0x00000001ff0b7803 */ /* 0x000fc60000000000 */
[----:B------:R3:W5:Y:S01]  /*0740*/  @!P5 LDG.E R27, desc[UR10][R4.64+0x44] ;  /* 0x0000440a041bd981 */ /* 0x000762000c1e1900 */
[----:B------:R-:W-:-:S03]  /*0750*/  ISETP.NE.AND P0, PT, R10, RZ, PT ;  /* 0x000000ff0a00720c */ /* 0x000fc60003f05270 */
[----:B------:R3:W5:Y:S01]  /*0760*/  @!P6 LDG.E R28, desc[UR10][R4.64+0x48] ;  /* 0x0000480a041ce981 */ /* 0x000762000c1e1900 */
[----:B------:R-:W-:Y:S01]  /*0770*/  BAR.SYNC.DEFER_BLOCKING 0x0 ;  /* 0x0000000000007b1d */ /* 0x000fe20000010000 */
[----:B------:R-:W-:Y:S02]  /*0780*/  P2R R10, PR, RZ, 0x1 ;  /* 0x00000001ff0a7803 */ /* 0x000fe40000000000 */
[----:B------:R-:W-:-:S04]  /*0790*/  ISETP.NE.AND P0, PT, R8, RZ, PT ;  /* 0x000000ff0800720c */ /* 0x000fc80003f05270 */
[----:B------:R-:W-:Y:S02]  /*07a0*/  P2R R8, PR, RZ, 0x1 ;  /* 0x00000001ff087803 */ /* 0x000fe40000000000 */
[----:B------:R-:W-:-:S13]  /*07b0*/  ISETP.GE.AND P0, PT, R9, UR4, PT ;  /* 0x0000000409007c0c */ /* 0x000fda000bf06270 */
[----:B------:R3:W5:Y:S01]  /*07c0*/  @!P0 LDG.E R29, desc[UR10][R6.64] ;  /* 0x0000000a061d8981 */ /* 0x000762000c1e1900 */
[----:B------:R-:W-:-:S03]  /*07d0*/  ISETP.NE.AND P0, PT, R8, RZ, PT ;  /* 0x000000ff0800720c */ /* 0x000fc60003f05270 */
[----:B------:R3:W5:Y:S04]  /*07e0*/  @!P1 LDG.E R42, desc[UR10][R6.64+0x34] ;  /* 0x0000340a062a9981 */ /* 0x000768000c1e1900 */
[----:B------:R3:W5:Y:S04]  /*07f0*/  @!P2 LDG.E R43, desc[UR10][R6.64+0x38] ;  /* 0x0000380a062ba981 */ /* 0x000768000c1e1900 */
[----:B------:R3:W5:Y:S04]  /*0800*/  @!P3 LDG.E R44, desc[UR10][R6.64+0x3c] ;  /* 0x00003c0a062cb981 */ /* 0x000768000c1e1900 */
[----:B------:R3:W5:Y:S01]  /*0810*/  @!P0 LDG.E R30, desc[UR10][R6.64+0x4] ;  /* 0x0000040a061e8981 */ /* 0x000762000c1e1900 */
[----:B------:R-:W-:-:S03]  /*0820*/  ISETP.NE.AND P0, PT, R10, RZ, PT ;  /* 0x000000ff0a00720c */ /* 0x000fc60003f05270 */
[----:B------:R3:W5:Y:S04]  /*0830*/  @!P4 LDG.E R45, desc[UR10][R6.64+0x40] ;  /* 0x0000400a062dc981 */ /* 0x000768000c1e1900 */
[----:B------:R3:W5:Y:S04]  /*0840*/  @!P5 LDG.E R46, desc[UR10][R6.64+0x44] ;  /* 0x0000440a062ed981 */ /* 0x000768000c1e1900 */
[----:B------:R3:W5:Y:S04]  /*0850*/  @!P6 LDG.E R47, desc[UR10][R6.64+0x48] ;  /* 0x0000480a062fe981 */ /* 0x000768000c1e1900 */
[----:B------:R3:W5:Y:S01]  /*0860*/  @!P0 LDG.E R31, desc[UR10][R6.64+0x8] ;  /* 0x0000080a061f8981 */ /* 0x000762000c1e1900 */
[----:B------:R-:W-:-:S13]  /*0870*/  ISETP.NE.AND P0, PT, R11, RZ, PT ;  /* 0x000000ff0b00720c */ /* 0x000fda0003f05270 */
        /* <DEDUP_REMOVED lines=17> */
[----:B------:R-:W-:Y:S01]  /*0990*/  ISETP.NE.AND P0, PT, R56, RZ, PT ;  /* 0x000000ff3800720c */ /* 0x000fe20003f05270 */
[----:B------:R-:W2:Y:S01]  /*09a0*/  S2R R48, SR_LANEID ;  /* 0x0000000000307919 */ /* 0x000ea20000000000 */
[----:B------:R-:W-:Y:S02]  /*09b0*/  UMOV UR4, 0x400 ;  /* 0x0000040000047882 */ /* 0x000fe40000000000 */
[----:B----4-:R-:W-:-:S09]  /*09c0*/  ULEA UR4, UR5, UR4, 0x18 ;  /* 0x0000000405047291 */ /* 0x010fd2000f8ec0ff */
[----:B------:R3:W5:Y:S01]  /*09d0*/  @!P0 LDG.E R41, desc[UR10][R6.64+0x30] ;  /* 0x0000300a06298981 */ /* 0x000762000c1e1900 */
[----:B------:R-:W-:Y:S02]  /*09e0*/  LEA R49, R0, UR4, 0x2 ;  /* 0x0000000400317c11 */ /* 0x000fe4000f8e10ff */
[----:B------:R-:W-:-:S03]  /*09f0*/  SHF.R.U32.HI R124, RZ, 0x5, R0 ;  /* 0x00000005ff7c7819 */ /* 0x000fc60000011600 */
[----:B------:R-:W-:Y:S01]  /*0a00*/  IMAD R51, R0, 0x80, R49 ;  /* 0x0000008000337824 */ /* 0x000fe200078e0231 */
[----:B------:R-:W-:-:S03]  /*0a10*/  LEA R50, R124, UR4, 0x2 ;  /* 0x000000047c327c11 */ /* 0x000fc6000f8e10ff */
[----:B------:R-:W-:Y:S01]  /*0a20*/  IMAD R53, R0, -0x38, R51 ;  /* 0xffffffc800357824 */ /* 0x000fe200078e0233 */
[----:B------:R-:W-:Y:S02]  /*0a30*/  UIADD3 UR8, UPT, UPT, UR6, 0x6, URZ ;  /* 0x0000000606087890 */ /* 0x000fe4000fffe0ff */
[----:B0-----:R-:W-:Y:S01]  /*0a40*/  UIADD3 UR5, UPT, UPT, -UR6, UR7, URZ ;  /* 0x0000000706057290 */ /* 0x001fe2000fffe1ff */
[----:B-1-3--:R-:W-:Y:S11]  /*0a50*/  BAR.SYNC.DEFER_BLOCKING 0x0 ;  /* 0x0000000000007b1d */ /* 0x00aff60000010000 */
.L_x_240:
[----:B------:R-:W-:Y:S01]  /*0a60*/  UISETP.LT.AND UP0, UPT, UR5, 0x6, UPT ;  /* 0x000000060500788c */ /* 0x000fe2000bf01270 */
[----:B------:R-:W-:Y:S01]  /*0a70*/  STS [R49], RZ ;  /* 0x000000ff31007388 */ /* 0x000fe20000000800 */
[----:B------:R-:W-:Y:S01]  /*0a80*/  UIADD3 UR6, UPT, UPT, UR8, -0x6, URZ ;  /* 0xfffffffa08067890 */ /* 0x000fe2000fffe0ff */
[----:B--2---:R-:W-:Y:S01]  /*0a90*/  ISETP.NE.AND P1, PT, R48, 0x1f, PT ;  /* 0x0000001f3000780c */ /* 0x004fe20003f25270 */
[----:B------:R-:W-:Y:S01]  /*0aa0*/  USEL UR4, UR5, 0x6, UP0 ;  /* 0x0000000605047887 */ /* 0x000fe20008000000 */
[----:B------:R-:W-:Y:S01]  /*0ab0*/  STS [R49+0x400], RZ ;  /* 0x000400ff31007388 */ /* 0x000fe20000000800 */
[C---:B------:R-:W-:Y:S01]  /*0ac0*/  ISETP.NE.AND P2, PT, R124.reuse, 0x6, PT ;  /* 0x000000067c00780c */ /* 0x040fe20003f45270 */
[----:B------:R-:W-:Y:S01]  /*0ad0*/  UISETP.GE.AND UP0, UPT, UR8, UR9, UPT ;  /* 0x000000090800728c */ /* 0x000fe2000bf06270 */
[----:B0----5:R-:W-:Y:S01]  /*0ae0*/  SHF.R.U32.HI R4, RZ, UR6, R2 ;  /* 0x00000006ff047c19 */ /* 0x021fe20008011602 */
[----:B------:R-:W-:Y:S01]  /*0af0*/  UBMSK UR4, URZ, UR4 ;  /* 0x00000004ff04729b */ /* 0x000fe20008000000 */
[----:B------:R-:W-:Y:S01]  /*0b00*/  STS [R49+0x800], RZ ;  /* 0x000800ff31007388 */ /* 0x000fe20000000800 */
[----:B------:R-:W-:-:S03]  /*0b10*/  ISETP.NE.AND P3, PT, R124, 0x7, PT ;  /* 0x000000077c00780c */ /* 0x000fc60003f65270 */
[----:B------:R-:W-:Y:S01]  /*0b20*/  STS [R49+0xc00], RZ ;  /* 0x000c00ff31007388 */ /* 0x000fe20000000800 */
[----:B------:R-:W-:-:S03]  /*0b30*/  LOP3.LUT R4, R4, UR4, RZ, 0xc0, !PT ;  /* 0x0000000404047c12 */ /* 0x000fc6000f8ec0ff */
[----:B------:R-:W-:Y:S02]  /*0b40*/  STS [R49+0x1000], RZ ;  /* 0x001000ff31007388 */ /* 0x000fe40000000800 */
[----:B------:R-:W-:Y:S01]  /*0b50*/  IMAD.SHL.U32 R5, R4, 0x400, RZ ;  /* 0x0000040004057824 */ /* 0x000fe200078e00ff */
[----:B------:R-:W-:Y:S01]  /*0b60*/  SHF.R.U32.HI R4, RZ, 0x4, R4 ;  /* 0x00000004ff047819 */ /* 0x000fe20000011604 */
[----:B------:R-:W-:Y:S03]  /*0b70*/  STS [R49+0x1400], RZ ;  /* 0x001400ff31007388 */ /* 0x000fe60000000800 */
[----:B------:R-:W-:Y:S01]  /*0b80*/  LOP3.LUT R54, R5, 0x7c00, RZ, 0xc0, !PT ;  /* 0x00007c0005367812 */ /* 0x000fe200078ec0ff */
[----:B------:R-:W-:Y:S01]  /*0b90*/  STS [R49+0x1800], RZ ;  /* 0x001800ff31007388 */ /* 0x000fe20000000800 */
[----:B------:R-:W-:-:S03]  /*0ba0*/  LOP3.LUT R4, R4, 0xffffffe, RZ, 0xc0, !PT ;  /* 0x0ffffffe04047812 */ /* 0x000fc600078ec0ff */
[----:B------:R-:W-:Y:S01]  /*0bb0*/  STS [R49+0x1c00], RZ ;  /* 0x001c00ff31007388 */ /* 0x000fe20000000800 */
[----:B------:R-:W-:Y:S02]  /*0bc0*/  IADD3 R54, PT, PT, R4, R49, R54 ;  /* 0x0000003104367210 */ /* 0x000fe40007ffe036 */
[----:B------:R-:W-:Y:S01]  /*0bd0*/  SHF.R.U32.HI R4, RZ, UR6, R3 ;  /* 0x00000006ff047c19 */ /* 0x000fe20008011603 */
[----:B------:R-:W-:Y:S03]  /*0be0*/  STS [R49+0x2000], RZ ;  /* 0x002000ff31007388 */ /* 0x000fe60000000800 */
[----:B------:R-:W-:Y:S01]  /*0bf0*/  LOP3.LUT R4, R4, UR4, RZ, 0xc0, !PT ;  /* 0x0000000404047c12 */ /* 0x000fe2000f8ec0ff */
[----:B------:R-:W-:Y:S04]  /*0c00*/  STS [R49+0x2400], RZ ;  /* 0x002400ff31007388 */ /* 0x000fe80000000800 */
[----:B------:R-:W-:Y:S01]  /*0c10*/  STS [R49+0x2800], RZ ;  /* 0x002800ff31007388 */ /* 0x000fe20000000800 */
[----:B------:R-:W-:Y:S01]  /*0c20*/  IMAD.SHL.U32 R5, R4, 0x400, RZ ;  /* 0x0000040004057824 */ /* 0x000fe200078e00ff */
[----:B------:R-:W-:-:S02]  /*0c30*/  SHF.R.U32.HI R4, RZ, 0x4, R4 ;  /* 0x00000004ff047819 */ /* 0x000fc40000011604 */
[----:B------:R-:W-:Y:S02]  /*0c40*/  STS [R49+0x2c00], RZ ;  /* 0x002c00ff31007388 */ /* 0x000fe40000000800 */
[----:B------:R-:W-:Y:S02]  /*0c50*/  LOP3.LUT R56, R5, 0x7c00, RZ, 0xc0, !PT ;  /* 0x00007c0005387812 */ /* 0x000fe400078ec0ff */
        /* <DEDUP_REMOVED lines=32> */
[----:B------:R-:W0:Y:S02]  /*0e60*/  LDS.U16 R52, [R54] ;  /* 0x0000000036347984 */ /* 0x000e240000000400 */
[----:B0-----:R-:W-:-:S05]  /*0e70*/  VIADD R5, R52, 0x1 ;  /* 0x0000000134057836 */ /* 0x001fca0000000000 */
[----:B------:R0:W-:Y:S04]  /*0e80*/  STS.U16 [R54], R5 ;  /* 0x0000000536007388 */ /* 0x0001e80000000400 */
[----:B------:R-:W1:Y:S01]  /*0e90*/  LDS.U16 R57, [R56] ;  /* 0x0000000038397984 */ /* 0x000e620000000400 */
[----:B0-----:R-:W-:Y:S01]  /*0ea0*/  IMAD.SHL.U32 R5, R4, 0x400, RZ ;  /* 0x0000040004057824 */ /* 0x001fe200078e00ff */
[----:B------:R-:W-:-:S04]  /*0eb0*/  SHF.R.U32.HI R4, RZ, 0x4, R4 ;  /* 0x00000004ff047819 */ /* 0x000fc80000011604 */
[----:B------:R-:W-:Y:S02]  /*0ec0*/  LOP3.LUT R60, R5, 0x7c00, RZ, 0xc0, !PT ;  /* 0x00007c00053c7812 */ /* 0x000fe400078ec0ff */
[----:B------:R-:W-:-:S04]  /*0ed0*/  LOP3.LUT R4, R4, 0xffffffe, RZ, 0xc0, !PT ;  /* 0x0ffffffe04047812 */ /* 0x000fc800078ec0ff */
[----:B------:R-:W-:Y:S02]  /*0ee0*/  IADD3 R60, PT, PT, R4, R49, R60 ;  /* 0x00000031043c7210 */ /* 0x000fe40007ffe03c */
[----:B------:R-:W-:-:S04]  /*0ef0*/  SHF.R.U32.HI R4, RZ, UR6, R14 ;  /* 0x00000006ff047c19 */ /* 0x000fc8000801160e */
[----:B------:R-:W-:-:S05]  /*0f00*/  LOP3.LUT R4, R4, UR4, RZ, 0xc0, !PT ;  /* 0x0000000404047c12 */ /* 0x000fca000f8ec0ff */
[----:B------:R-:W-:Y:S01]  /*0f10*/  IMAD.SHL.U32 R6, R4, 0x400, RZ ;  /* 0x0000040004067824 */ /* 0x000fe200078e00ff */
[----:B------:R-:W-:-:S04]  /*0f20*/  SHF.R.U32.HI R4, RZ, 0x4, R4 ;  /* 0x00000004ff047819 */ /* 0x000fc80000011604 */
[----:B------:R-:W-:Y:S02]  /*0f30*/  LOP3.LUT R6, R6, 0x7c00, RZ, 0xc0, !PT ;  /* 0x00007c0006067812 */ /* 0x000fe400078ec0ff */
[----:B------:R-:W-:-:S04]  /*0f40*/  LOP3.LUT R4, R4, 0xffffffe, RZ, 0xc0, !PT ;  /* 0x0ffffffe04047812 */ /* 0x000fc800078ec0ff */
[----:B------:R-:W-:Y:S01]  /*0f50*/  IADD3 R62, PT, PT, R4, R49, R6 ;  /* 0x00000031043e7210 */ /* 0x000fe20007ffe006 */
[----:B-1----:R-:W-:Y:S01]  /*0f60*/  VIADD R7, R57, 0x1 ;  /* 0x0000000139077836 */ /* 0x002fe20000000000 */
[----:B------:R-:W-:-:S04]  /*0f70*/  SHF.R.U32.HI R4, RZ, UR6, R15 ;  /* 0x00000006ff047c19 */ /* 0x000fc8000801160f */
[----:B------:R-:W-:Y:S01]  /*0f80*/  STS.U16 [R56], R7 ;  /* 0x0000000738007388 */ /* 0x000fe20000000400 */
[----:B------:R-:W-:-:S03]  /*0f90*/  LOP3.LUT R4, R4, UR4, RZ, 0xc0, !PT ;  /* 0x0000000404047c12 */ /* 0x000fc6000f8ec0ff */
        /* <DEDUP_REMOVED lines=129> */
[----:B------:R-:W-:Y:S01]  /*17b0*/  SHF.R.U32.HI R4, RZ, UR6, R28 ;  /* 0x00000006ff047c19 */ /* 0x000fe2000801161c */
[----:B------:R-:W0:Y:S03]  /*17c0*/  S2UR UR6, SR_CgaCtaId ;  /* 0x00000000000679c3 */ /* 0x000e260000008800 */
[----:B------:R-:W-:Y:S01]  /*17d0*/  LOP3.LUT R4, R4, UR4, RZ, 0xc0, !PT ;  /* 0x0000000404047c12 */ /* 0x000fe2000f8ec0ff */
[----:B------:R-:W-:-:S04]  /*17e0*/  UMOV UR4, 0x400 ;  /* 0x0000040000047882 */ /* 0x000fc80000000000 */
[----:B------:R-:W-:Y:S01]  /*17f0*/  IMAD.SHL.U32 R6, R4, 0x400, RZ ;  /* 0x0000040004067824 */ /* 0x000fe200078e00ff */
[----:B------:R-:W-:-:S04]  /*1800*/  SHF.R.U32.HI R4, RZ, 0x4, R4 ;  /* 0x00000004ff047819 */ /* 0x000fc80000011604 */
[----:B------:R-:W-:Y:S02]  /*1810*/  LOP3.LUT R6, R6, 0x7c00, RZ, 0xc0, !PT ;  /* 0x00007c0006067812 */ /* 0x000fe400078ec0ff */
[----:B------:R-:W-:-:S04]  /*1820*/  LOP3.LUT R4, R4, 0xffffffe, RZ, 0xc0, !PT ;  /* 0x0ffffffe04047812 */ /* 0x000fc800078ec0ff */
[----:B------:R-:W-:Y:S01]  /*1830*/  IADD3 R90, PT, PT, R4, R49, R6 ;  /* 0x00000031045a7210 */ /* 0x000fe20007ffe006 */
[----:B-1----:R-:W-:Y:S01]  /*1840*/  VIADD R7, R85, 0x1 ;  /* 0x0000000155077836 */ /* 0x002fe20000000000 */
[----:B0-----:R-:W-:-:S04]  /*1850*/  ULEA UR4, UR6, UR4, 0x18 ;  /* 0x0000000406047291 */ /* 0x001fc8000f8ec0ff */
[----:B------:R-:W-:Y:S04]  /*1860*/  STS.U16 [R84], R7 ;  /* 0x0000000754007388 */ /* 0x000fe80000000400 */
[----:B------:R-:W0:Y:S02]  /*1870*/  LDS.U16 R87, [R86] ;  /* 0x0000000056577984 */ /* 0x000e240000000400 */
[----:B0-----:R-:W-:-:S05]  /*1880*/  VIADD R5, R87, 0x1 ;  /* 0x0000000157057836 */ /* 0x001fca0000000000 */
[----:B------:R-:W-:Y:S04]  /*1890*/  STS.U16 [R86], R5 ;  /* 0x0000000556007388 */ /* 0x000fe80000000400 */
[----:B------:R-:W0:Y:S02]  /*18a0*/  LDS.U16 R89, [R88] ;  /* 0x0000000058597984 */ /* 0x000e240000000400 */
[----:B0-----:R-:W-:-:S05]  /*18b0*/  VIADD R7, R89, 0x1 ;  /* 0x0000000159077836 */ /* 0x001fca0000000000 */
[----:B------:R-:W-:Y:S04]  /*18c0*/  STS.U16 [R88], R7 ;  /* 0x0000000758007388 */ /* 0x000fe80000000400 */
[----:B------:R-:W0:Y:S02]  /*18d0*/  LDS.U16 R91, [R90] ;  /* 0x000000005a5b7984 */ /* 0x000e240000000400 */
[----:B0-----:R-:W-:-:S05]  /*18e0*/  VIADD R5, R91, 0x1 ;  /* 0x000000015b057836 */ /* 0x001fca0000000000 */
[----:B------:R-:W-:Y:S01]  /*18f0*/  STS.U16 [R90], R5 ;  /* 0x000000055a007388 */ /* 0x000fe20000000400 */
[----:B------:R-:W-:Y:S06]  /*1900*/  BAR.SYNC.DEFER_BLOCKING 0x0 ;  /* 0x0000000000007b1d */ /* 0x000fec0000010000 */
[----:B------:R-:W-:Y:S04]  /*1910*/  LDS R92, [R51] ;  /* 0x00000000335c7984 */ /* 0x000fe80000000800 */
[----:B------:R-:W0:Y:S04]  /*1920*/  LDS R93, [R51+0x4] ;  /* 0x00000400335d7984 */ /* 0x000e280000000800 */
[----:B------:R-:W1:Y:S04]  /*1930*/  LDS R94, [R51+0x8] ;  /* 0x00000800335e7984 */ /* 0x000e680000000800 */
[----:B------:R-:W2:Y:S04]  /*1940*/  LDS R95, [R51+0xc] ;  /* 0x00000c00335f7984 */ /* 0x000ea80000000800 */
[----:B------:R-:W3:Y:S04]  /*1950*/  LDS R96, [R51+0x10] ;  /* 0x0000100033607984 */ /* 0x000ee80000000800 */
[----:B------:R-:W4:Y:S04]  /*1960*/  LDS R97, [R51+0x14] ;  /* 0x0000140033617984 */ /* 0x000f280000000800 */
[----:B------:R-:W4:Y:S04]  /*1970*/  LDS R98, [R51+0x18] ;  /* 0x0000180033627984 */ /* 0x000f280000000800 */
[----:B------:R-:W4:Y:S04]  /*1980*/  LDS R99, [R51+0x1c] ;  /* 0x00001c0033637984 */ /* 0x000f280000000800 */
[----:B------:R-:W4:Y:S04]  /*1990*/  LDS R100, [R51+0x20] ;  /* 0x0000200033647984 */ /* 0x000f280000000800 */
[----:B------:R-:W4:Y:S04]  /*19a0*/  LDS R101, [R51+0x24] ;  /* 0x0000240033657984 */ /* 0x000f280000000800 */
[----:B------:R-:W4:Y:S04]  /*19b0*/  LDS R102, [R51+0x28] ;  /* 0x0000280033667984 */ /* 0x000f280000000800 */
[----:B------:R-:W4:Y:S01]  /*19c0*/  LDS R103, [R51+0x2c] ;  /* 0x00002c0033677984 */ /* 0x000f220000000800 */
[----:B0-----:R-:W-:-:S03]  /*19d0*/  IMAD.IADD R93, R92, 0x1, R93 ;  /* 0x000000015c5d7824 */ /* 0x001fc600078e025d */
[----:B------:R-:W0:Y:S01]  /*19e0*/  LDS R104, [R51+0x30] ;  /* 0x0000300033687984 */ /* 0x000e220000000800 */
[----:B-1----:R-:W-:-:S03]  /*19f0*/  IMAD.IADD R94, R94, 0x1, R93 ;  /* 0x000000015e5e7824 */ /* 0x002fc600078e025d */
[----:B------:R-:W1:Y:S01]  /*1a00*/  LDS R105, [R51+0x34] ;  /* 0x0000340033697984 */ /* 0x000e620000000800 */
[----:B--2---:R-:W-:-:S03]  /*1a10*/  IMAD.IADD R95, R95, 0x1, R94 ;  /* 0x000000015f5f7824 */ /* 0x004fc600078e025e */
[----:B------:R-:W2:Y:S01]  /*1a20*/  LDS R106, [R51+0x38] ;  /* 0x00003800336a7984 */ /* 0x000ea20000000800 */
[----:B---3--:R-:W-:-:S03]  /*1a30*/  IMAD.IADD R96, R96, 0x1, R95 ;  /* 0x0000000160607824 */ /* 0x008fc600078e025f */
[----:B------:R-:W3:Y:S01]  /*1a40*/  LDS R107, [R51+0x3c] ;  /* 0x00003c00336b7984 */ /* 0x000ee20000000800 */
[----:B----4-:R-:W-:-:S03]  /*1a50*/  IMAD.IADD R97, R97, 0x1, R96 ;  /* 0x0000000161617824 */ /* 0x010fc600078e0260 */
[----:B------:R-:W4:Y:S01]  /*1a60*/  LDS R108, [R51+0x40] ;  /* 0x00004000336c7984 */ /* 0x000f220000000800 */
[----:B------:R-:W-:-:S03]  /*1a70*/  IMAD.IADD R98, R98, 0x1, R97 ;  /* 0x0000000162627824 */ /* 0x000fc600078e0261 */
        /* <DEDUP_REMOVED lines=31> */
[----:B------:R-:W-:-:S04]  /*1c70*/  IMAD.IADD R114, R114, 0x1, R113 ;  /* 0x0000000172727824 */ /* 0x000fc800078e0271 */
[----:B0-----:R-:W-:-:S04]  /*1c80*/  IMAD.IADD R115, R115, 0x1, R114 ;  /* 0x0000000173737824 */ /* 0x001fc800078e0272 */
[----:B-1----:R-:W-:-:S04]  /*1c90*/  IMAD.IADD R116, R116, 0x1, R115 ;  /* 0x0000000174747824 */ /* 0x002fc800078e0273 */
[----:B--2---:R-:W-:-:S04]  /*1ca0*/  IMAD.IADD R117, R117, 0x1, R116 ;  /* 0x0000000175757824 */ /* 0x004fc800078e0274 */
[----:B---3--:R-:W-:-:S04]  /*1cb0*/  IMAD.IADD R118, R118, 0x1, R117 ;  /* 0x0000000176767824 */ /* 0x008fc800078e0275 */
[----:B----4-:R-:W-:-:S04]  /*1cc0*/  IMAD.IADD R119, R119, 0x1, R118 ;  /* 0x0000000177777824 */ /* 0x010fc800078e0276 */
[----:B------:R-:W-:-:S04]  /*1cd0*/  IMAD.IADD R120, R120, 0x1, R119 ;  /* 0x0000000178787824 */ /* 0x000fc800078e0277 */
[----:B------:R-:W-:-:S04]  /*1ce0*/  IMAD.IADD R121, R121, 0x1, R120 ;  /* 0x0000000179797824 */ /* 0x000fc800078e0278 */
[----:B------:R-:W-:-:S04]  /*1cf0*/  IMAD.IADD R122, R122, 0x1, R121 ;  /* 0x000000017a7a7824 */ /* 0x000fc800078e0279 */
[----:B------:R-:W-:-:S04]  /*1d00*/  IMAD.IADD R123, R123, 0x1, R122 ;  /* 0x000000017b7b7824 */ /* 0x000fc800078e027a */
[----:B------:R-:W-:-:S05]  /*1d10*/  IMAD.IADD R125, R4, 0x1, R123 ;  /* 0x00000001047d7824 */ /* 0x000fca00078e027b */
        /* <DEDUP_REMOVED lines=8> */
[----:B------:R-:W0:Y:S02]  /*1da0*/  SHFL.UP P0, R126, R127, 0x10, RZ ;  /* 0x060000007f7e7989 */ /* 0x000e2400000000ff */
[----:B0-----:R-:W-:Y:S01]  /*1db0*/  @P0 IMAD.IADD R126, R127, 0x1, R126 ;  /* 0x000000017f7e0824 */ /* 0x001fe200078e027e */
[----:B------:R-:W-:-:S03]  /*1dc0*/  ISETP.NE.AND P0, PT, R124, 0x1, PT ;  /* 0x000000017c00780c */ /* 0x000fc60003f05270 */
[----:B------:R-:W-:Y:S01]  /*1dd0*/  IMAD.IADD R125, R126, 0x1, -R125 ;  /* 0x000000017e7d7824 */ /* 0x000fe200078e0a7d */
[----:B------:R-:W-:Y:S01]  /*1de0*/  @!P1 STS [R50+0x8400], R126 ;  /* 0x0084007e32009388 */ /* 0x000fe20000000800 */
[----:B------:R-:W-:Y:S01]  /*1df0*/  BAR.SYNC.DEFER_BLOCKING 0x0 ;  /* 0x0000000000007b1d */ /* 0x000fe20000010000 */
[----:B------:R-:W-:-:S05]  /*1e00*/  ISETP.NE.AND P1, PT, R124, 0x4, PT ;  /* 0x000000047c00780c */ /* 0x000fca0003f25270 */
[----:B------:R-:W0:Y:S04]  /*1e10*/  LDS.128 R4, [UR4+0x8400] ;  /* 0x00840004ff047984 */ /* 0x000e280008000c00 */
[----:B------:R-:W1:Y:S01]  /*1e20*/  LDS.128 R8, [UR4+0x8410] ;  /* 0x00841004ff087984 */ /* 0x000e620008000c00 */
[C---:B0-----:R-:W-:Y:S01]  /*1e30*/  SEL R55, R4.reuse, R55, !P0 ;  /* 0x0000003704377207 */ /* 0x041fe20004000000 */
[----:B------:R-:W-:Y:S01]  /*1e40*/  IMAD.IADD R5, R4, 0x1, R5 ;  /* 0x0000000104057824 */ /* 0x000fe200078e0205 */
[----:B------:R-:W-:-:S03]  /*1e50*/  ISETP.NE.AND P0, PT, R124, 0x2, PT ;  /* 0x000000027c00780c */ /* 0x000fc60003f05270 */
[----:B------:R-:W-:Y:S01]  /*1e60*/  IMAD.IADD R6, R6, 0x1, R5 ;  /* 0x0000000106067824 */ /* 0x000fe200078e0205 */
[----:B------:R-:W-:Y:S02]  /*1e70*/  SEL R55, R5, R55, !P0 ;  /* 0x0000003705377207 */ /* 0x000fe40004000000 */
[----:B------:R-:W-:Y:S01]  /*1e80*/  ISETP.NE.AND P0, PT, R124, 0x3, PT ;  /* 0x000000037c00780c */ /* 0x000fe20003f05270 */
[----:B------:R-:W-:-:S03]  /*1e90*/  IMAD.IADD R7, R7, 0x1, R6 ;  /* 0x0000000107077824 */ /* 0x000fc600078e0206 */
[----:B------:R-:W-:Y:S01]  /*1ea0*/  SEL R55, R6, R55, !P0 ;  /* 0x0000003706377207 */ /* 0x000fe20004000000 */
[C---:B-1----:R-:W-:Y:S01]  /*1eb0*/  IMAD.IADD R8, R7.reuse, 0x1, R8 ;  /* 0x0000000107087824 */ /* 0x042fe200078e0208 */
[----:B------:R-:W-:Y:S02]  /*1ec0*/  ISETP.NE.AND P0, PT, R124, 0x5, PT ;  /* 0x000000057c00780c */ /* 0x000fe40003f05270 */
[----:B------:R-:W-:Y:S01]  /*1ed0*/  SEL R55, R7, R55, !P1 ;  /* 0x0000003707377207 */ /* 0x000fe20004800000 */
[----:B------:R-:W-:Y:S01]  /*1ee0*/  IMAD.IADD R9, R9, 0x1, R8 ;  /* 0x0000000109097824 */ /* 0x000fe200078e0208 */
[----:B------:R-:W-:Y:S02]  /*1ef0*/  ISETP.NE.AND P1, PT, R48, RZ, PT ;  /* 0x000000ff3000720c */ /* 0x000fe40003f25270 */
[----:B------:R-:W-:Y:S01]  /*1f00*/  SEL R55, R8, R55, !P0 ;  /* 0x0000003708377207 */ /* 0x000fe20004000000 */
[----:B------:R-:W-:Y:S01]  /*1f10*/  IMAD.IADD R10, R10, 0x1, R9 ;  /* 0x000000010a0a7824 */ /* 0x000fe200078e0209 */
[----:B------:R-:W-:-:S02]  /*1f20*/  ISETP.GT.U32.AND P0, PT, R0, 0x1f, PT ;  /* 0x0000001f0000780c */ /* 0x000fc40003f04070 */
[----:B------:R-:W-:Y:S01]  /*1f30*/  SEL R55, R9, R55, !P2 ;  /* 0x0000003709377207 */ /* 0x000fe20005000000 */
[----:B------:R-:W-:Y:S01]  /*1f40*/  IMAD.IADD R11, R11, 0x1, R10 ;  /* 0x000000010b0b7824 */ /* 0x000fe200078e020a */
[----:B------:R-:W-:Y:S02]  /*1f50*/  ISETP.GT.U32.OR P2, PT, R0, 0x1f, P1 ;  /* 0x0000001f0000780c */ /* 0x000fe40000f44470 */
[----:B------:R-:W-:Y:S02]  /*1f60*/  SEL R4, R125, RZ, P1 ;  /* 0x000000ff7d047207 */ /* 0x000fe40000800000 */
[----:B------:R-:W-:-:S05]  /*1f70*/  SEL R55, R10, R55, !P3 ;  /* 0x000000370a377207 */ /* 0x000fca0005800000 */
[----:B------:R-:W-:Y:S01]  /*1f80*/  @P0 IMAD.IADD R125, R55, 0x1, R4 ;  /* 0x00000001377d0824 */ /* 0x000fe200078e0204 */
[----:B------:R-:W-:-:S03]  /*1f90*/  ISETP.NE.AND P0, PT, R0, RZ, PT ;  /* 0x000000ff0000720c */ /* 0x000fc60003f05270 */
[----:B------:R-:W-:-:S05]  /*1fa0*/  @!P2 IMAD.U32 R125, R11, 0x10000, RZ ;  /* 0x000100000b7da824 */ /* 0x000fca00078e00ff */
[----:B------:R-:W-:Y:S01]  /*1fb0*/  @!P2 STS [UR4+0x8428], R125 ;  /* 0x0084287dff00a988 */ /* 0x000fe20008000804 */
[----:B------:R-:W-:Y:S06]  /*1fc0*/  BAR.SYNC.DEFER_BLOCKING 0x0 ;  /* 0x0000000000007b1d */ /* 0x000fec0000010000 */
[----:B------:R-:W0:Y:S02]  /*1fd0*/  LDS R4, [UR4+0x8428] ;  /* 0x00842804ff047984 */ /* 0x000e240008000800 */
[----:B0-----:R-:W-:-:S05]  /*1fe0*/  SEL R4, R4, RZ, P0 ;  /* 0x000000ff04047207 */ /* 0x001fca0000000000 */
[----:B------:R-:W-:-:S04]  /*1ff0*/  IMAD.IADD R4, R4, 0x1, R125 ;  /* 0x0000000104047824 */ /* 0x000fc800078e027d */
[--C-:B------:R-:W-:Y:S01]  /*2000*/  IMAD.IADD R92, R92, 0x1, R4.reuse ;  /* 0x000000015c5c7824 */ /* 0x100fe200078e0204 */
[----:B------:R-:W-:Y:S01]  /*2010*/  STS [R51], R4 ;  /* 0x0000000433007388 */ /* 0x000fe20000000800 */
[--C-:B------:R-:W-:Y:S02]  /*2020*/  IMAD.IADD R6, R93, 0x1, R4.reuse ;  /* 0x000000015d067824 */ /* 0x100fe400078e0204 */
[--C-:B------:R-:W-:Y:S01]  /*2030*/  IMAD.IADD R94, R94, 0x1, R4.reuse ;  /* 0x000000015e5e7824 */ /* 0x100fe200078e0204 */
[----:B------:R-:W-:Y:S01]  /*2040*/  STS [R51+0x4], R92 ;  /* 0x0000045c33007388 */ /* 0x000fe20000000800 */
[--C-:B------:R-:W-:Y:S02]  /*2050*/  IMAD.IADD R8, R95, 0x1, R4.reuse ;  /* 0x000000015f087824 */ /* 0x100fe400078e0204 */
[--C-:B------:R-:W-:Y:S01]  /*2060*/  IMAD.IADD R96, R96, 0x1, R4.reuse ;  /* 0x0000000160607824 */ /* 0x100fe200078e0204 */
[----:B------:R-:W-:Y:S01]  /*2070*/  STS [R51+0x8], R6 ;  /* 0x0000080633007388 */ /* 0x000fe20000000800 */
[----:B------:R-:W-:-:S02]  /*2080*/  IMAD.IADD R10, R97, 0x1, R4 ;  /* 0x00000001610a7824 */ /* 0x000fc400078e0204 */
[--C-:B------:R-:W-:Y:S01]  /*2090*/  IMAD.IADD R98, R98, 0x1, R4.reuse ;  /* 0x0000000162627824 */ /* 0x100fe200078e0204 */
[----:B------:R-:W-:Y:S01]  /*20a0*/  STS [R51+0xc], R94 ;  /* 0x00000c5e33007388 */ /* 0x000fe20000000800 */
        /* <DEDUP_REMOVED lines=36> */
[----:B------:R-:W-:-:S03]  /*22f0*/  IMAD.IADD R150, R123, 0x1, R4 ;  /* 0x000000017b967824 */ /* 0x000fc600078e0204 */
[----:B------:R-:W-:Y:S04]  /*2300*/  STS [R51+0x40], R134 ;  /* 0x0000408633007388 */ /* 0x000fe80000000800 */
        /* <DEDUP_REMOVED lines=15> */
[----:B------:R-:W-:Y:S01]  /*2400*/  STS [R51+0x80], R150 ;  /* 0x0000809633007388 */ /* 0x000fe20000000800 */
[----:B------:R-:W-:Y:S06]  /*2410*/  BAR.SYNC.DEFER_BLOCKING 0x0 ;  /* 0x0000000000007b1d */ /* 0x000fec0000010000 */
[----:B------:R-:W0:Y:S04]  /*2420*/  LDS.U16 R5, [R54] ;  /* 0x0000000036057984 */ /* 0x000e280000000400 */
[----:B------:R-:W1:Y:S04]  /*2430*/  LDS.U16 R56, [R56] ;  /* 0x0000000038387984 */ /* 0x000e680000000400 */
[----:B------:R-:W2:Y:S04]  /*2440*/  LDS.U16 R58, [R58] ;  /* 0x000000003a3a7984 */ /* 0x000ea80000000400 */
[----:B------:R-:W3:Y:S04]  /*2450*/  LDS.U16 R60, [R60] ;  /* 0x000000003c3c7984 */ /* 0x000ee80000000400 */
[----:B------:R-:W4:Y:S04]  /*2460*/  LDS.U16 R62, [R62] ;  /* 0x000000003e3e7984 */ /* 0x000f280000000400 */
[----:B------:R-:W4:Y:S04]  /*2470*/  LDS.U16 R64, [R64] ;  /* 0x0000000040407984 */ /* 0x000f280000000400 */
[----:B------:R-:W4:Y:S04]  /*2480*/  LDS.U16 R66, [R66] ;  /* 0x0000000042427984 */ /* 0x000f280000000400 */
[----:B------:R-:W4:Y:S04]  /*2490*/  LDS.U16 R68, [R68] ;  /* 0x0000000044447984 */ /* 0x000f280000000400 */
[----:B------:R-:W4:Y:S04]  /*24a0*/  LDS.U16 R70, [R70] ;  /* 0x0000000046467984 */ /* 0x000f280000000400 */
[----:B------:R-:W4:Y:S04]  /*24b0*/  LDS.U16 R72, [R72] ;  /* 0x0000000048487984 */ /* 0x000f280000000400 */
[----:B------:R-:W4:Y:S01]  /*24c0*/  LDS.U16 R74, [R74] ;  /* 0x000000004a4a7984 */ /* 0x000f220000000400 */
[----:B0-----:R-:W-:-:S03]  /*24d0*/  IMAD.IADD R5, R52, 0x1, R5 ;  /* 0x0000000134057824 */ /* 0x001fc600078e0205 */
[----:B------:R-:W0:Y:S01]  /*24e0*/  LDS.U16 R76, [R76] ;  /* 0x000000004c4c7984 */ /* 0x000e220000000400 */
[----:B-1----:R-:W-:-:S03]  /*24f0*/  IMAD.IADD R56, R57, 0x1, R56 ;  /* 0x0000000139387824 */ /* 0x002fc600078e0238 */
[----:B------:R-:W1:Y:S01]  /*2500*/  LDS.U16 R78, [R78] ;  /* 0x000000004e4e7984 */ /* 0x000e620000000400 */
[----:B--2---:R-:W-:-:S03]  /*2510*/  IMAD.IADD R58, R59, 0x1, R58 ;  /* 0x000000013b3a7824 */ /* 0x004fc600078e023a */
[----:B------:R-:W2:Y:S01]  /*2520*/  LDS.U16 R80, [R80] ;  /* 0x0000000050507984 */ /* 0x000ea20000000400 */
[----:B---3--:R-:W-:-:S03]  /*2530*/  IMAD.IADD R60, R61, 0x1, R60 ;  /* 0x000000013d3c7824 */ /* 0x008fc600078e023c */
[----:B------:R-:W3:Y:S01]  /*2540*/  LDS.U16 R82, [R82] ;  /* 0x0000000052527984 */ /* 0x000ee20000000400 */
[----:B----4-:R-:W-:-:S03]  /*2550*/  IMAD.IADD R62, R63, 0x1, R62 ;  /* 0x000000013f3e7824 */ /* 0x010fc600078e023e */
[----:B------:R-:W4:Y:S01]  /*2560*/  LDS.U16 R84, [R84] ;  /* 0x0000000054547984 */ /* 0x000f220000000400 */
[----:B------:R-:W-:-:S03]  /*2570*/  IMAD.IADD R64, R65, 0x1, R64 ;  /* 0x0000000141407824 */ /* 0x000fc600078e0240 */
[----:B------:R-:W4:Y:S01]  /*2580*/  LDS.U16 R86, [R86] ;  /* 0x0000000056567984 */ /* 0x000f220000000400 */
[----:B------:R-:W-:-:S03]  /*2590*/  IMAD.IADD R66, R67, 0x1, R66 ;  /* 0x0000000143427824 */ /* 0x000fc600078e0242 */
[----:B------:R-:W4:Y:S01]  /*25a0*/  LDS.U16 R88, [R88] ;  /* 0x0000000058587984 */ /* 0x000f220000000400 */
[----:B------:R-:W-:-:S03]  /*25b0*/  IMAD.IADD R68, R69, 0x1, R68 ;  /* 0x0000000145447824 */ /* 0x000fc600078e0244 */
[----:B------:R-:W4:Y:S01]  /*25c0*/  LDS.U16 R90, [R90] ;  /* 0x000000005a5a7984 */ /* 0x000f220000000400 */
[----:B------:R-:W-:Y:S02]  /*25d0*/  IMAD.IADD R70, R71, 0x1, R70 ;  /* 0x0000000147467824 */ /* 0x000fe400078e0246 */
[----:B------:R-:W-:Y:S02]  /*25e0*/  IMAD.IADD R72, R73, 0x1, R72 ;  /* 0x0000000149487824 */ /* 0x000fe400078e0248 */
[----:B------:R-:W-:Y:S02]  /*25f0*/  IMAD.IADD R74, R75, 0x1, R74 ;  /* 0x000000014b4a7824 */ /* 0x000fe400078e024a */
[----:B0-----:R-:W-:Y:S02]  /*2600*/  IMAD.IADD R76, R77, 0x1, R76 ;  /* 0x000000014d4c7824 */ /* 0x001fe400078e024c */
[----:B-1----:R-:W-:Y:S02]  /*2610*/  IMAD.IADD R78, R79, 0x1, R78 ;  /* 0x000000014f4e7824 */ /* 0x002fe400078e024e */
[----:B--2---:R-:W-:-:S02]  /*2620*/  IMAD.IADD R80, R81, 0x1, R80 ;  /* 0x0000000151507824 */ /* 0x004fc400078e0250 */
[----:B---3--:R-:W-:Y:S02]  /*2630*/  IMAD.IADD R82, R83, 0x1, R82 ;  /* 0x0000000153527824 */ /* 0x008fe400078e0252 */
[----:B----4-:R-:W-:Y:S02]  /*2640*/  IMAD.IADD R84, R85, 0x1, R84 ;  /* 0x0000000155547824 */ /* 0x010fe400078e0254 */
[----:B------:R-:W-:Y:S02]  /*2650*/  IMAD.IADD R86, R87, 0x1, R86 ;  /* 0x0000000157567824 */ /* 0x000fe400078e0256 */
[----:B------:R-:W-:Y:S02]  /*2660*/  IMAD.IADD R88, R89, 0x1, R88 ;  /* 0x0000000159587824 */ /* 0x000fe400078e0258 */
[----:B------:R-:W-:Y:S01]  /*2670*/  IMAD.IADD R90, R91, 0x1, R90 ;  /* 0x000000015b5a7824 */ /* 0x000fe200078e025a */
[----:B------:R-:W-:Y:S06]  /*2680*/  BAR.SYNC.DEFER_BLOCKING 0x0 ;  /* 0x0000000000007b1d */ /* 0x000fec0000010000 */
[----:B------:R-:W-:Y:S05]  /*2690*/  BRA.U UP0, `(.L_x_239) ;  /* 0x0000000500987547 */ /* 0x000fea000b800000 */
[----:B------:R-:W-:Y:S01]  /*26a0*/  LEA R4, R5, UR4, 0x2 ;  /* 0x0000000405047c11 */ /* 0x000fe2000f8e10ff */
[----:B------:R-:W-:Y:S01]  /*26b0*/  UIADD3 UR8, UPT, UPT, UR8, 0x6, URZ ;  /* 0x0000000608087890 */ /* 0x000fe2000fffe0ff */
[----:B------:R-:W-:Y:S01]  /*26c0*/  LEA R5, R56, UR4, 0x2 ;  /* 0x0000000438057c11 */ /* 0x000fe2000f8e10ff */
[----:B------:R-:W-:Y:S01]  /*26d0*/  UIADD3 UR5, UPT, UPT, UR5, -0x6, URZ ;  /* 0xfffffffa05057890 */ /* 0x000fe2000fffe0ff */
[----:B------:R-:W-:Y:S01]  /*26e0*/  LEA R6, R58, UR4, 0x2 ;  /* 0x000000043a067c11 */ /* 0x000fe2000f8e10ff */
[----:B------:R0:W-:Y:S01]  /*26f0*/  STS [R4], R2 ;  /* 0x0000000204007388 */ /* 0x0001e20000000800 */
[----:B------:R-:W-:Y:S02]  /*2700*/  LEA R7, R60, UR4, 0x2 ;  /* 0x000000043c077c11 */ /* 0x000fe4000f8e10ff */
[----:B------:R-:W-:Y:S01]  /*2710*/  LEA R8, R62, UR4, 0x2 ;  /* 0x000000043e087c11 */ /* 0x000fe2000f8e10ff */
[----:B------:R0:W-:Y:S01]  /*2720*/  STS [R5], R3 ;  /* 0x0000000305007388 */ /* 0x0001e20000000800 */
[----:B------:R-:W-:-:S02]  /*2730*/  LEA R9, R64, UR4, 0x2 ;  /* 0x0000000440097c11 */ /* 0x000fc4000f8e10ff */
[----:B------:R-:W-:Y:S01]  /*2740*/  LEA R10, R66, UR4, 0x2 ;  /* 0x00000004420a7c11 */ /* 0x000fe2000f8e10ff */
[----:B------:R0:W-:Y:S01]  /*2750*/  STS [R6], R12 ;  /* 0x0000000c06007388 */ /* 0x0001e20000000800 */
[----:B------:R-:W-:Y:S02]  /*2760*/  LEA R11, R68, UR4, 0x2 ;  /* 0x00000004440b7c11 */ /* 0x000fe4000f8e10ff */
        /* <DEDUP_REMOVED lines=16> */
[----:B------:R0:W-:Y:S04]  /*2870*/  STS [R52], R18 ;  /* 0x0000001234007388 */ /* 0x0001e80000000800 */
        /* <DEDUP_REMOVED lines=9> */
[----:B------:R0:W-:Y:S01]  /*2910*/  STS [R64], R28 ;  /* 0x0000001c40007388 */ /* 0x0001e20000000800 */
[----:B------:R-:W-:Y:S06]  /*2920*/  BAR.SYNC.DEFER_BLOCKING 0x0 ;  /* 0x0000000000007b1d */ /* 0x000fec0000010000 */
[----:B------:R0:W1:Y:S04]  /*2930*/  LDS R2, [R53] ;  /* 0x0000000035027984 */ /* 0x0000680000000800 */
[----:B------:R0:W3:Y:S04]  /*2940*/  LDS R3, [R53+0x4] ;  /* 0x0000040035037984 */ /* 0x0000e80000000800 */
[----:B------:R0:W4:Y:S04]  /*2950*/  LDS R12, [R53+0x8] ;  /* 0x00000800350c7984 */ /* 0x0001280000000800 */
[----:B------:R0:W2:Y:S04]  /*2960*/  LDS R13, [R53+0xc] ;  /* 0x00000c00350d7984 */ /* 0x0000a80000000800 */
[----:B------:R0:W0:Y:S04]  /*2970*/  LDS R14, [R53+0x10] ;  /* 0x00001000350e7984 */ /* 0x0000280000000800 */
        /* <DEDUP_REMOVED lines=13> */
[----:B------:R0:W0:Y:S01]  /*2a50*/  LDS R28, [R53+0x48] ;  /* 0x00004800351c7984 */ /* 0x0000220000000800 */
[----:B------:R-:W-:Y:S06]  /*2a60*/  BAR.SYNC.DEFER_BLOCKING 0x0 ;  /* 0x0000000000007b1d */ /* 0x000fec0000010000 */
        /* <DEDUP_REMOVED lines=20> */
[----:B------:R0:W0:Y:S04]  /*2bb0*/  LDS R29, [R53] ;  /* 0x00000000351d7984 */ /* 0x0000280000000800 */
        /* <DEDUP_REMOVED lines=19> */
[----:B-1234-:R-:W-:Y:S05]  /*2cf0*/  BRA `(.L_x_240) ;  /* 0xffffffdc00587947 */ /* 0x01efea000383ffff */
.L_x_239:
[----:B------:R-:W-:Y:S01]  /*2d00*/  LEA R5, R5, UR4, 0x2 ;  /* 0x0000000405057c11 */ /* 0x000fe2000f8e10ff */
[----:B------:R-:W-:Y:S01]  /*2d10*/  IMAD R53, R0, -0x48, R53 ;  /* 0xffffffb800357824 */ /* 0x000fe200078e0235 */
[----:B------:R-:W-:Y:S01]  /*2d20*/  LEA R56, R56, UR4, 0x2 ;  /* 0x0000000438387c11 */ /* 0x000fe2000f8e10ff */
[----:B------:R-:W0:Y:S01]  /*2d30*/  LDCU UR5, c[0x0][0x3a0] ;  /* 0x00007400ff0577ac */ /* 0x000e220008000800 */
[----:B------:R-:W-:Y:S01]  /*2d40*/  LEA R58, R58, UR4, 0x2 ;  /* 0x000000043a3a7c11 */ /* 0x000fe2000f8e10ff */
[----:B------:R-:W-:Y:S01]  /*2d50*/  STS [R5], R2 ;  /* 0x0000000205007388 */ /* 0x000fe20000000800 */
[----:B------:R-:W-:Y:S01]  /*2d60*/  LEA R60, R60, UR4, 0x2 ;  /* 0x000000043c3c7c11 */ /* 0x000fe2000f8e10ff */
[----:B------:R-:W-:Y:S01]  /*2d70*/  VIADD R6, R0, 0x100 ;  /* 0x0000010000067836 */ /* 0x000fe20000000000 */
[----:B------:R-:W-:Y:S01]  /*2d80*/  LEA R62, R62, UR4, 0x2 ;  /* 0x000000043e3e7c11 */ /* 0x000fe2000f8e10ff */
[----:B------:R1:W-:Y:S01]  /*2d90*/  STS [R56], R3 ;  /* 0x0000000338007388 */ /* 0x0003e20000000800 */
[----:B------:R-:W-:Y:S01]  /*2da0*/  LEA R64, R64, UR4, 0x2 ;  /* 0x0000000440407c11 */ /* 0x000fe2000f8e10ff */
[----:B------:R-:W-:Y:S01]  /*2db0*/  VIADD R8, R0, 0x200 ;  /* 0x0000020000087836 */ /* 0x000fe20000000000 */
[----:B------:R-:W-:Y:S01]  /*2dc0*/  LEA R66, R66, UR4, 0x2 ;  /* 0x0000000442427c11 */ /* 0x000fe2000f8e10ff */
[----:B------:R-:W-:Y:S01]  /*2dd0*/  STS [R58], R12 ;  /* 0x0000000c3a007388 */ /* 0x000fe20000000800 */
[----:B------:R-:W-:-:S02]  /*2de0*/  LEA R68, R68, UR4, 0x2 ;  /* 0x0000000444447c11 */ /* 0x000fc4000f8e10ff */
[----:B------:R-:W-:Y:S01]  /*2df0*/  LEA R70, R70, UR4, 0x2 ;  /* 0x0000000446467c11 */ /* 0x000fe2000f8e10ff */
[----:B------:R-:W-:Y:S01]  /*2e00*/  STS [R60], R13 ;  /* 0x0000000d3c007388 */ /* 0x000fe20000000800 */
[----:B------:R-:W-:Y:S01]  /*2e10*/  LEA R72, R72, UR4, 0x2 ;  /* 0x0000000448487c11 */ /* 0x000fe2000f8e10ff */
[----:B-1----:R-:W1:Y:S01]  /*2e20*/  LDC.64 R2, c[0x0][0x388] ;  /* 0x0000e200ff027b82 */ /* 0x002e620000000a00 */
[----:B------:R-:W-:Y:S01]  /*2e30*/  LEA R74, R74, UR4, 0x2 ;  /* 0x000000044a4a7c11 */ /* 0x000fe2000f8e10ff */
[----:B------:R-:W-:Y:S01]  /*2e40*/  STS [R62], R14 ;  /* 0x0000000e3e007388 */ /* 0x000fe20000000800 */
[----:B------:R-:W-:Y:S02]  /*2e50*/  LEA R76, R76, UR4, 0x2 ;  /* 0x000000044c4c7c11 */ /* 0x000fe4000f8e10ff */
[----:B------:R-:W-:Y:S01]  /*2e60*/  LEA R78, R78, UR4, 0x2 ;  /* 0x000000044e4e7c11 */ /* 0x000fe2000f8e10ff */
[----:B------:R-:W-:Y:S01]  /*2e70*/  STS [R64], R15 ;  /* 0x0000000f40007388 */ /* 0x000fe20000000800 */
[----:B------:R-:W-:-:S02]  /*2e80*/  LEA R80, R80, UR4, 0x2 ;  /* 0x0000000450507c11 */ /* 0x000fc4000f8e10ff */
[----:B------:R-:W-:Y:S01]  /*2e90*/  LEA R82, R82, UR4, 0x2 ;  /* 0x0000000452527c11 */ /* 0x000fe2000f8e10ff */
[----:B------:R-:W-:Y:S01]  /*2ea0*/  STS [R66], R16 ;  /* 0x0000001042007388 */ /* 0x000fe20000000800 */
[----:B------:R-:W-:Y:S02]  /*2eb0*/  LEA R84, R84, UR4, 0x2 ;  /* 0x0000000454547c11 */ /* 0x000fe4000f8e10ff */
[----:B------:R-:W-:Y:S01]  /*2ec0*/  LEA R86, R86, UR4, 0x2 ;  /* 0x0000000456567c11 */ /* 0x000fe2000f8e10ff */
[----:B------:R-:W-:Y:S01]  /*2ed0*/  STS [R68], R17 ;  /* 0x0000001144007388 */ /* 0x000fe20000000800 */
[----:B------:R-:W-:Y:S02]  /*2ee0*/  LEA R88, R88, UR4, 0x2 ;  /* 0x0000000458587c11 */ /* 0x000fe4000f8e10ff */
[----:B------:R-:W-:Y:S01]  /*2ef0*/  LEA R90, R90, UR4, 0x2 ;  /* 0x000000045a5a7c11 */ /* 0x000fe2000f8e10ff */
[----:B------:R-:W-:Y:S01]  /*2f00*/  STS [R70], R18 ;  /* 0x0000001246007388 */ /* 0x000fe20000000800 */
[----:B0-----:R-:W-:-:S02]  /*2f10*/  ISETP.GE.U32.AND P1, PT, R0, UR5, PT ;  /* 0x0000000500007c0c */ /* 0x001fc4000bf26070 */
[----:B------:R-:W-:Y:S01]  /*2f20*/  ISETP.GE.U32.AND P2, PT, R6, UR5, PT ;  /* 0x0000000506007c0c */ /* 0x000fe2000bf46070 */
[----:B------:R-:W-:Y:S01]  /*2f30*/  STS [R72], R19 ;  /* 0x0000001348007388 */ /* 0x000fe20000000800 */
[----:B------:R-:W-:Y:S01]  /*2f40*/  VIADD R6, R0, 0x300 ;  /* 0x0000030000067836 */ /* 0x000fe20000000000 */
[----:B------:R-:W-:Y:S01]  /*2f50*/  ISETP.GE.U32.AND P3, PT, R8, UR5, PT ;  /* 0x0000000508007c0c */ /* 0x000fe2000bf66070 */
[C---:B-1----:R-:W-:Y:S01]  /*2f60*/  IMAD.WIDE.U32 R2, R0.reuse, 0x4, R2 ;  /* 0x0000000400027825 */ /* 0x042fe200078e0002 */
[----:B------:R-:W-:Y:S01]  /*2f70*/  STS [R74], R20 ;  /* 0x000000144a007388 */ /* 0x000fe20000000800 */
[----:B------:R-:W-:Y:S02]  /*2f80*/  LOP3.LUT R10, R0, 0x400, RZ, 0xfc, !PT ;  /* 0x00000400000a7812 */ /* 0x000fe400078efcff */
[----:B------:R-:W-:Y:S01]  /*2f90*/  ISETP.GE.U32.AND P4, PT, R6, UR5, PT ;  /* 0x0000000506007c0c */ /* 0x000fe2000bf86070 */
[----:B------:R-:W-:Y:S01]  /*2fa0*/  STS [R76], R21 ;  /* 0x000000154c007388 */ /* 0x000fe20000000800 */
[----:B------:R-:W-:Y:S01]  /*2fb0*/  VIADD R6, R0, 0x600 ;  /* 0x0000060000067836 */ /* 0x000fe20000000000 */
[----:B------:R-:W-:Y:S01]  /*2fc0*/  ISETP.GE.U32.AND P5, PT, R10, UR5, PT ;  /* 0x000000050a007c0c */ /* 0x000fe2000bfa6070 */
[----:B------:R-:W-:Y:S01]  /*2fd0*/  VIADD R8, R0, 0x500 ;  /* 0x0000050000087836 */ /* 0x000fe20000000000 */
[----:B------:R-:W-:Y:S02]  /*2fe0*/  STS [R78], R22 ;  /* 0x000000164e007388 */ /* 0x000fe40000000800 */
[----:B------:R-:W-:Y:S01]  /*2ff0*/  ISETP.GE.U32.AND P0, PT, R6, UR5, PT ;  /* 0x0000000506007c0c */ /* 0x000fe2000bf06070 */
[----:B------:R-:W-:Y:S01]  /*3000*/  VIADD R6, R0, 0x700 ;  /* 0x0000070000067836 */ /* 0x000fe20000000000 */
[----:B------:R-:W-:Y:S01]  /*3010*/  STS [R80], R23 ;  /* 0x0000001750007388 */ /* 0x000fe20000000800 */
[----:B------:R-:W-:-:S02]  /*3020*/  ISETP.GE.U32.AND P6, PT, R8, UR5, PT ;  /* 0x0000000508007c0c */ /* 0x000fc4000bfc6070 */
[C---:B------:R-:W-:Y:S01]  /*3030*/  LOP3.LUT R8, R0.reuse, 0xc00, RZ, 0xfc, !PT ;  /* 0x00000c0000087812 */ /* 0x040fe200078efcff */
[----:B------:R-:W-:Y:S04]  /*3040*/  STS [R82], R24 ;  /* 0x0000001852007388 */ /* 0x000fe80000000800 */
[----:B------:R-:W-:Y:S04]  /*3050*/  STS [R84], R25 ;  /* 0x0000001954007388 */ /* 0x000fe80000000800 */
[----:B------:R-:W-:Y:S04]  /*3060*/  STS [R86], R26 ;  /* 0x0000001a56007388 */ /* 0x000fe80000000800 */
[----:B------:R-:W-:Y:S04]  /*3070*/  STS [R88], R27 ;  /* 0x0000001b58007388 */ /* 0x000fe80000000800 */
[----:B------:R-:W-:Y:S01]  /*3080*/  STS [R90], R28 ;  /* 0x0000001c5a007388 */ /* 0x000fe20000000800 */
[----:B------:R-:W-:Y:S06]  /*3090*/  BAR.SYNC.DEFER_BLOCKING 0x0 ;  /* 0x0000000000007b1d */ /* 0x000fec0000010000 */
[----:B------:R-:W0:Y:S04]  /*30a0*/  LDS R7, [R53] ;  /* 0x0000000035077984 */ /* 0x000e280000000800 */
[----:B------:R-:W-:Y:S04]  /*30b0*/  LDS R9, [R53+0x400] ;  /* 0x0004000035097984 */ /* 0x000fe80000000800 */
        /* <DEDUP_REMOVED lines=16> */
[----:B------:R-:W-:Y:S01]  /*31c0*/  LDS R65, [R53+0x4800] ;  /* 0x0048000035417984 */ /* 0x000fe20000000800 */
[----:B------:R-:W-:Y:S06]  /*31d0*/  BAR.SYNC.DEFER_BLOCKING 0x0 ;  /* 0x0000000000007b1d */ /* 0x000fec0000010000 */
[----:B------:R1:W-:Y:S04]  /*31e0*/  STS [R5], R29 ;  /* 0x0000001d05007388 */ /* 0x0003e80000000800 */
[----:B------:R-:W-:Y:S04]  /*31f0*/  STS [R56], R30 ;  /* 0x0000001e38007388 */ /* 0x000fe80000000800 */
[----:B------:R-:W-:Y:S01]  /*3200*/  STS [R58], R31 ;  /* 0x0000001f3a007388 */ /* 0x000fe20000000800 */
[----:B-1----:R-:W1:Y:S03]  /*3210*/  LDC.64 R4, c[0x0][0x398] ;  /* 0x0000e600ff047b82 */ /* 0x002e660000000a00 */
[----:B------:R-:W-:Y:S04]  /*3220*/  STS [R60], R32 ;  /* 0x000000203c007388 */ /* 0x000fe80000000800 */
[----:B------:R-:W-:Y:S04]  /*3230*/  STS [R62], R33 ;  /* 0x000000213e007388 */ /* 0x000fe80000000800 */
[----:B------:R-:W-:Y:S04]  /*3240*/  STS [R64], R34 ;  /* 0x0000002240007388 */ /* 0x000fe80000000800 */
[----:B------:R-:W-:Y:S04]  /*3250*/  STS [R66], R35 ;  /* 0x0000002342007388 */ /* 0x000fe80000000800 */
[----:B------:R-:W-:Y:S04]  /*3260*/  STS [R68], R36 ;  /* 0x0000002444007388 */ /* 0x000fe80000000800 */
[----:B------:R-:W-:Y:S01]  /*3270*/  STS [R70], R37 ;  /* 0x0000002546007388 */ /* 0x000fe20000000800 */
[----:B-1----:R-:W-:-:S03]  /*3280*/  IMAD.WIDE.U32 R4, R0, 0x4, R4 ;  /* 0x0000000400047825 */ /* 0x002fc600078e0004 */
[----:B------:R-:W-:Y:S04]  /*3290*/  STS [R72], R38 ;  /* 0x0000002648007388 */ /* 0x000fe80000000800 */
        /* <DEDUP_REMOVED lines=8> */
[----:B------:R-:W-:Y:S01]  /*3320*/  STS [R90], R47 ;  /* 0x0000002f5a007388 */ /* 0x000fe20000000800 */
[----:B------:R-:W-:Y:S06]  /*3330*/  BAR.SYNC.DEFER_BLOCKING 0x0 ;  /* 0x0000000000007b1d */ /* 0x000fec0000010000 */
[----:B------:R-:W1:Y:S04]  /*3340*/  @!P1 LDS R67, [R53] ;  /* 0x0000000035439984 */ /* 0x000e680000000800 */
[----:B------:R-:W2:Y:S04]  /*3350*/  LDS R29, [R53+0x400] ;  /* 0x00040000351d7984 */ /* 0x000ea80000000800 */
[----:B------:R-:W3:Y:S04]  /*3360*/  LDS R31, [R53+0x800] ;  /* 0x00080000351f7984 */ /* 0x000ee80000000800 */
[----:B------:R-:W4:Y:S04]  /*3370*/  LDS R33, [R53+0xc00] ;  /* 0x000c000035217984 */ /* 0x000f280000000800 */
[----:B------:R-:W5:Y:S04]  /*3380*/  LDS R35, [R53+0x1000] ;  /* 0x0010000035237984 */ /* 0x000f680000000800 */
[----:B------:R-:W5:Y:S04]  /*3390*/  LDS R37, [R53+0x1400] ;  /* 0x0014000035257984 */ /* 0x000f680000000800 */
[----:B------:R-:W5:Y:S04]  /*33a0*/  LDS R39, [R53+0x1800] ;  /* 0x0018000035277984 */ /* 0x000f680000000800 */
[----:B------:R-:W5:Y:S04]  /*33b0*/  LDS R41, [R53+0x1c00] ;  /* 0x001c000035297984 */ /* 0x000f680000000800 */
[----:B------:R-:W5:Y:S04]  /*33c0*/  LDS R43, [R53+0x2000] ;  /* 0x00200000352b7984 */ /* 0x000f680000000800 */
[----:B0-----:R-:W-:Y:S04]  /*33d0*/  @!P1 STG.E desc[UR10][R2.64], R7 ;  /* 0x0000000702009986 */ /* 0x001fe8000c10190a */
[----:B------:R-:W0:Y:S04]  /*33e0*/  LDS R45, [R53+0x2400] ;  /* 0x00240000352d7984 */ /* 0x000e280000000800 */
[----:B-1----:R-:W-:Y:S01]  /*33f0*/  @!P1 STG.E desc[UR10][R4.64], R67 ;  /* 0x0000004304009986 */ /* 0x002fe2000c10190a */
[----:B------:R-:W-:-:S02]  /*3400*/  ISETP.GE.U32.AND P1, PT, R6, UR5, PT ;  /* 0x0000000506007c0c */ /* 0x000fc4000bf26070 */
[----:B------:R-:W-:Y:S01]  /*3410*/  LOP3.LUT R6, R0, 0x800, RZ, 0xfc, !PT ;  /* 0x0000080000067812 */ /* 0x000fe200078efcff */
[----:B------:R-:W1:Y:S04]  /*3420*/  LDS R7, [R53+0x2800] ;  /* 0x0028000035077984 */ /* 0x000e680000000800 */
[----:B------:R-:W1:Y:S04]  /*3430*/  LDS R47, [R53+0x2c00] ;  /* 0x002c0000352f7984 */ /* 0x000e680000000800 */
[----:B------:R-:W-:Y:S04]  /*3440*/  @!P2 STG.E desc[UR10][R2.64+0x400], R9 ;  /* 0x000400090200a986 */ /* 0x000fe8000c10190a */
[----:B--2---:R-:W-:Y:S01]  /*3450*/  @!P2 STG.E desc[UR10][R4.64+0x400], R29 ;  /* 0x0004001d0400a986 */ /* 0x004fe2000c10190a */
[----:B------:R-:W-:Y:S01]  /*3460*/  ISETP.GE.U32.AND P2, PT, R6, UR5, PT ;  /* 0x0000000506007c0c */ /* 0x000fe2000bf46070 */
[----:B------:R-:W-:-:S02]  /*3470*/  VIADD R6, R0, 0x900 ;  /* 0x0000090000067836 */ /* 0x000fc40000000000 */
[----:B------:R-:W2:Y:S04]  /*3480*/  LDS R9, [R53+0x3000] ;  /* 0x0030000035097984 */ /* 0x000ea80000000800 */
[----:B------:R-:W2:Y:S04]  /*3490*/  LDS R29, [R53+0x3400] ;  /* 0x00340000351d7984 */ /* 0x000ea80000000800 */
[----:B------:R-:W-:Y:S04]  /*34a0*/  @!P3 STG.E desc[UR10][R2.64+0x800], R11 ;  /* 0x0008000b0200b986 */ /* 0x000fe8000c10190a */
[----:B------:R-:W2:Y:S04]  /*34b0*/  LDS R11, [R53+0x3800] ;  /* 0x00380000350b7984 */ /* 0x000ea80000000800 */
[----:B---3--:R-:W-:Y:S01]  /*34c0*/  @!P3 STG.E desc[UR10][R4.64+0x800], R31 ;  /* 0x0008001f0400b986 */ /* 0x008fe2000c10190a */
[----:B------:R-:W-:Y:S01]  /*34d0*/  ISETP.GE.U32.AND P3, PT, R6, UR5, PT ;  /* 0x0000000506007c0c */ /* 0x000fe2000bf66070 */
[----:B------:R-:W-:-:S02]  /*34e0*/  VIADD R6, R0, 0xa00 ;  /* 0x00000a0000067836 */ /* 0x000fc40000000000 */
[----:B------:R-:W3:Y:S04]  /*34f0*/  LDS R31, [R53+0x3c00] ;  /* 0x003c0000351f7984 */ /* 0x000ee80000000800 */
[----:B------:R-:W3:Y:S04]  /*3500*/  LDS R67, [R53+0x4000] ;  /* 0x0040000035437984 */ /* 0x000ee80000000800 */
[----:B------:R-:W-:Y:S04]  /*3510*/  @!P4 STG.E desc[UR10][R2.64+0xc00], R13 ;  /* 0x000c000d0200c986 */ /* 0x000fe8000c10190a */
[----:B------:R-:W3:Y:S04]  /*3520*/  LDS R13, [R53+0x4400] ;  /* 0x00440000350d7984 */ /* 0x000ee80000000800 */
[----:B----4-:R4:W-:Y:S01]  /*3530*/  @!P4 STG.E desc[UR10][R4.64+0xc00], R33 ;  /* 0x000c00210400c986 */ /* 0x0109e2000c10190a */
[----:B------:R-:W-:Y:S01]  /*3540*/  ISETP.GE.U32.AND P4, PT, R6, UR5, PT ;  /* 0x0000000506007c0c */ /* 0x000fe2000bf86070 */
[----:B------:R-:W-:-:S02]  /*3550*/  VIADD R6, R0, 0xb00 ;  /* 0x00000b0000067836 */ /* 0x000fc40000000000 */
[----:B------:R4:W-:Y:S04]  /*3560*/  @!P5 STG.E desc[UR10][R2.64+0x1000], R15 ;  /* 0x0010000f0200d986 */ /* 0x0009e8000c10190a */
[----:B-----5:R4:W-:Y:S01]  /*3570*/  @!P5 STG.E desc[UR10][R4.64+0x1000], R35 ;  /* 0x001000230400d986 */ /* 0x0209e2000c10190a */
[----:B------:R-:W-:Y:S01]  /*3580*/  ISETP.GE.U32.AND P5, PT, R6, UR5, PT ;  /* 0x0000000506007c0c */ /* 0x000fe2000bfa6070 */
[----:B------:R-:W-:Y:S02]  /*3590*/  VIADD R6, R0, 0xd00 ;  /* 0x00000d0000067836 */ /* 0x000fe40000000000 */
[----:B------:R4:W-:Y:S04]  /*35a0*/  @!P6 STG.E desc[UR10][R2.64+0x1400], R17 ;  /* 0x001400110200e986 */ /* 0x0009e8000c10190a */
[----:B------:R4:W-:Y:S01]  /*35b0*/  @!P6 STG.E desc[UR10][R4.64+0x1400], R37 ;  /* 0x001400250400e986 */ /* 0x0009e2000c10190a */
[----:B------:R-:W-:Y:S01]  /*35c0*/  ISETP.GE.U32.AND P6, PT, R8, UR5, PT ;  /* 0x0000000508007c0c */ /* 0x000fe2000bfc6070 */
[----:B------:R-:W-:-:S02]  /*35d0*/  VIADD R8, R0, 0xe00 ;  /* 0x00000e0000087836 */ /* 0x000fc40000000000 */
[----:B------:R4:W-:Y:S04]  /*35e0*/  @!P0 STG.E desc[UR10][R2.64+0x1800], R19 ;  /* 0x0018001302008986 */ /* 0x0009e8000c10190a */
[----:B------:R4:W-:Y:S01]  /*35f0*/  @!P0 STG.E desc[UR10][R4.64+0x1800], R39 ;  /* 0x0018002704008986 */ /* 0x0009e2000c10190a */
[----:B------:R-:W-:Y:S01]  /*3600*/  ISETP.GE.U32.AND P0, PT, R6, UR5, PT ;  /* 0x0000000506007c0c */ /* 0x000fe2000bf06070 */
[----:B------:R-:W-:Y:S02]  /*3610*/  VIADD R6, R0, 0xf00 ;  /* 0x00000f0000067836 */ /* 0x000fe40000000000 */
[----:B------:R4:W-:Y:S04]  /*3620*/  @!P1 STG.E desc[UR10][R2.64+0x1c00], R21 ;  /* 0x001c001502009986 */ /* 0x0009e8000c10190a */
[----:B------:R4:W-:Y:S01]  /*3630*/  @!P1 STG.E desc[UR10][R4.64+0x1c00], R41 ;  /* 0x001c002904009986 */ /* 0x0009e2000c10190a */
[----:B------:R-:W-:-:S02]  /*3640*/  ISETP.GE.U32.AND P1, PT, R8, UR5, PT ;  /* 0x0000000508007c0c */ /* 0x000fc4000bf26070 */
[----:B------:R-:W-:Y:S01]  /*3650*/  LOP3.LUT R8, R0, 0x1000, RZ, 0xfc, !PT ;  /* 0x0000100000087812 */ /* 0x000fe200078efcff */
[----:B------:R4:W-:Y:S04]  /*3660*/  @!P2 STG.E desc[UR10][R2.64+0x2000], R23 ;  /* 0x002000170200a986 */ /* 0x0009e8000c10190a */
[----:B------:R4:W-:Y:S01]  /*3670*/  @!P2 STG.E desc[UR10][R4.64+0x2000], R43 ;  /* 0x0020002b0400a986 */ /* 0x0009e2000c10190a */
[----:B------:R-:W-:Y:S01]  /*3680*/  ISETP.GE.U32.AND P2, PT, R6, UR5, PT ;  /* 0x0000000506007c0c */ /* 0x000fe2000bf46070 */
[C---:B------:R-:W-:Y:S02]  /*3690*/  VIADD R6, R0.reuse, 0x1100 ;  /* 0x0000110000067836 */ /* 0x040fe40000000000 */
[----:B------:R4:W-:Y:S01]  /*36a0*/  @!P3 STG.E desc[UR10][R2.64+0x2400], R25 ;  /* 0x002400190200b986 */ /* 0x0009e2000c10190a */
[----:B------:R-:W-:-:S03]  /*36b0*/  VIADD R0, R0, 0x1200 ;  /* 0x0000120000007836 */ /* 0x000fc60000000000 */
[----:B0-----:R4:W-:Y:S01]  /*36c0*/  @!P3 STG.E desc[UR10][R4.64+0x2400], R45 ;  /* 0x0024002d0400b986 */ /* 0x0019e2000c10190a */
[----:B------:R-:W-:-:S03]  /*36d0*/  ISETP.GE.U32.AND P3, PT, R8, UR5, PT ;  /* 0x0000000508007c0c */ /* 0x000fc6000bf66070 */
[----:B------:R4:W-:Y:S04]  /*36e0*/  @!P4 STG.E desc[UR10][R2.64+0x2800], R27 ;  /* 0x0028001b0200c986 */ /* 0x0009e8000c10190a */
[----:B-1----:R4:W-:Y:S01]  /*36f0*/  @!P4 STG.E desc[UR10][R4.64+0x2800], R7 ;  /* 0x002800070400c986 */ /* 0x0029e2000c10190a */
[----:B------:R-:W-:-:S03]  /*3700*/  ISETP.GE.U32.AND P4, PT, R6, UR5, PT ;  /* 0x0000000506007c0c */ /* 0x000fc6000bf86070 */
[----:B------:R4:W-:Y:S04]  /*3710*/  @!P5 STG.E desc[UR10][R2.64+0x2c00], R49 ;  /* 0x002c00310200d986 */ /* 0x0009e8000c10190a */
[----:B------:R4:W-:Y:S01]  /*3720*/  @!P5 STG.E desc[UR10][R4.64+0x2c00], R47 ;  /* 0x002c002f0400d986 */ /* 0x0009e2000c10190a */
[----:B------:R-:W-:-:S03]  /*3730*/  ISETP.GE.U32.AND P5, PT, R0, UR5, PT ;  /* 0x0000000500007c0c */ /* 0x000fc6000bfa6070 */
[----:B------:R4:W-:Y:S04]  /*3740*/  @!P6 STG.E desc[UR10][R2.64+0x3000], R51 ;  /* 0x003000330200e986 */ /* 0x0009e8000c10190a */
[----:B--2---:R4:W-:Y:S04]  /*3750*/  @!P6 STG.E desc[UR10][R4.64+0x3000], R9 ;  /* 0x003000090400e986 */ /* 0x0049e8000c10190a */
[----:B------:R4:W-:Y:S04]  /*3760*/  @!P0 STG.E desc[UR10][R2.64+0x3400], R55 ;  /* 0x0034003702008986 */ /* 0x0009e8000c10190a */
[----:B------:R4:W-:Y:S04]  /*3770*/  @!P0 STG.E desc[UR10][R4.64+0x3400], R29 ;  /* 0x0034001d04008986 */ /* 0x0009e8000c10190a */
[----:B------:R4:W-:Y:S04]  /*3780*/  @!P1 STG.E desc[UR10][R2.64+0x3800], R57 ;  /* 0x0038003902009986 */ /* 0x0009e8000c10190a */
[----:B------:R4:W-:Y:S04]  /*3790*/  @!P1 STG.E desc[UR10][R4.64+0x3800], R11 ;  /* 0x0038000b04009986 */ /* 0x0009e8000c10190a */
[----:B------:R4:W-:Y:S04]  /*37a0*/  @!P2 STG.E desc[UR10][R2.64+0x3c00], R59 ;  /* 0x003c003b0200a986 */ /* 0x0009e8000c10190a */
[----:B---3--:R4:W-:Y:S04]  /*37b0*/  @!P2 STG.E desc[UR10][R4.64+0x3c00], R31 ;  /* 0x003c001f0400a986 */ /* 0x0089e8000c10190a */
[----:B------:R4:W-:Y:S04]  /*37c0*/  @!P3 STG.E desc[UR10][R2.64+0x4000], R61 ;  /* 0x0040003d0200b986 */ /* 0x0009e8000c10190a */
[----:B------:R4:W-:Y:S04]  /*37d0*/  @!P3 STG.E desc[UR10][R4.64+0x4000], R67 ;  /* 0x004000430400b986 */ /* 0x0009e8000c10190a */
[----:B------:R4:W-:Y:S04]  /*37e0*/  @!P4 STG.E desc[UR10][R2.64+0x4400], R63 ;  /* 0x0044003f0200c986 */ /* 0x0009e8000c10190a */
[----:B------:R4:W-:Y:S01]  /*37f0*/  @!P4 STG.E desc[UR10][R4.64+0x4400], R13 ;  /* 0x0044000d0400c986 */ /* 0x0009e2000c10190a */
[----:B------:R-:W-:Y:S05]  /*3800*/  @P5 EXIT ;  /* 0x000000000000594d */ /* 0x000fea0003800000 */
[----:B------:R-:W0:Y:S04]  /*3810*/  LDS R53, [R53+0x4800] ;  /* 0x0048000035357984 */ /* 0x000e280000000800 */
[----:B------:R-:W-:Y:S04]  /*3820*/  STG.E desc[UR10][R2.64+0x4800], R65 ;  /* 0x0048004102007986 */ /* 0x000fe8000c10190a */
[----:B0-----:R-:W-:Y:S01]  /*3830*/  STG.E desc[UR10][R4.64+0x4800], R53 ;  /* 0x0048003504007986 */ /* 0x001fe2000c10190a */
[----:B------:R-:W-:Y:S05]  /*3840*/  EXIT ;  /* 0x000000000000794d */ /* 0x000fea0003800000 */
.L_x_241:
        /* <DEDUP_REMOVED lines=11> */
.L_x_247:


//--------------------- .text._ZN3cub18CUB_300001_SM_10006detail11EmptyKernelIvEEvv --------------------------
	.section	.text._ZN3cub18CUB_300001_SM_10006detail11EmptyKernelIvEEvv,"ax",@progbits
	.align	128
        .global         _ZN3cub18CUB_300001_SM_10006detail11EmptyKernelIvEEvv
        .type           _ZN3cub18CUB_300001_SM_10006detail11EmptyKernelIvEEvv,@function
        .size           _ZN3cub18CUB_300001_SM_10006detail11EmptyKernelIvEEvv,(.L_x_248 - _ZN3cub18CUB_300001_SM_10006detail11EmptyKernelIvEEvv)
        .other          _ZN3cub18CUB_300001_SM_10006detail11EmptyKernelIvEEvv,@"STO_CUDA_ENTRY STV_DEFAULT"
_ZN3cub18CUB_300001_SM_10006detail11EmptyKernelIvEEvv:
.text._ZN3cub18CUB_300001_SM_10006detail11EmptyKernelIvEEvv:
[----:B------:R-:W-:Y:S01]  /*0000*/  LDC R1, c[0x0][0x37c] ;  /* 0x0000df00ff017b82 */ /* 0x000fe20000000800 */
[----:B------:R-:W-:Y:S05]  /*0010*/  EXIT ;  /* 0x000000000000794d */ /* 0x000fea0003800000 */
.L_x_242:
        /* <DEDUP_REMOVED lines=14> */
.L_x_248:


//--------------------- .text._Z14distanceKernelPjS_S_yj --------------------------
	.section	.text._Z14distanceKernelPjS_S_yj,"ax",@progbits
	.align	128
        .global         _Z14distanceKernelPjS_S_yj
        .type           _Z14distanceKernelPjS_S_yj,@function
        .size           _Z14distanceKernelPjS_S_yj,(.L_x_249 - _Z14distanceKernelPjS_S_yj)
        .other          _Z14distanceKernelPjS_S_yj,@"STO_CUDA_ENTRY STV_DEFAULT"
_Z14distanceKernelPjS_S_yj:
.text._Z14distanceKernelPjS_S_yj:
[----:B------:R-:W-:Y:S08]  /*0000*/  LDC R1, c[0x0][0x37c] ;  /* 0x0000df00ff017b82 */ /* 0x000ff00000000800 */
[----:B------:R-:W0:Y:S01]  /*0010*/  S2UR UR4, SR_CTAID.X ;  /* 0x00000000000479c3 */ /* 0x000e220000002500 */
[----:B------:R-:W0:Y:S07]  /*0020*/  LDCU UR6, c[0x0][0x360] ;  /* 0x00006c00ff0677ac */ /* 0x000e2e0008000800 */
[----:B------:R-:W1:Y:S01]  /*0030*/  LDC R0, c[0x0][0x3a0] ;  /* 0x0000e800ff007b82 */ /* 0x000e620000000800 */
[----:B0-----:R-:W-:-:S06]  /*0040*/  UIMAD UR6, UR6, UR4, URZ ;  /* 0x00000004060672a4 */ /* 0x001fcc000f8e02ff */
[----:B-1----:R-:W-:-:S13]  /*0050*/  ISETP.LE.U32.AND P0, PT, R0, UR6, PT ;  /* 0x0000000600007c0c */ /* 0x002fda000bf03070 */
[----:B------:R-:W-:Y:S05]  /*0060*/  @P0 EXIT ;  /* 0x000000000000094d */ /* 0x000fea0003800000 */
[----:B------:R-:W0:Y:S01]  /*0070*/  S2R R0, SR_TID.X ;  /* 0x0000000000007919 */ /* 0x000e220000002100 */
[----:B------:R-:W1:Y:S01]  /*0080*/  LDCU UR4, c[0x0][0x398] ;  /* 0x00007300ff0477ac */ /* 0x000e620008000800 */
[----:B------:R-:W-:Y:S01]  /*0090*/  I2FP.F32.S32 R17, UR6 ;  /* 0x0000000600117c45 */ /* 0x000fe20008201400 */
[----:B------:R-:W-:Y:S01]  /*00a0*/  IMAD.MOV.U32 R14, RZ, RZ, -0x3e000000 ;  /* 0xc2000000ff0e7424 */ /* 0x000fe200078e00ff */
[----:B------:R-:W-:-:S03]  /*00b0*/  UMOV UR5, URZ ;  /* 0x000000ff00057c82 */ /* 0x000fc60008000000 */
[--C-:B------:R-:W-:Y:S02]  /*00c0*/  IMAD.MOV.U32 R3, RZ, RZ, R17.reuse ;  /* 0x000000ffff037224 */ /* 0x100fe400078e0011 */
[--C-:B------:R-:W-:Y:S02]  /*00d0*/  IMAD.MOV.U32 R9, RZ, RZ, R17.reuse ;  /* 0x000000ffff097224 */ /* 0x100fe400078e0011 */
[--C-:B------:R-:W-:Y:S02]  /*00e0*/  IMAD.MOV.U32 R7, RZ, RZ, R17.reuse ;  /* 0x000000ffff077224 */ /* 0x100fe400078e0011 */
[--C-:B------:R-:W-:Y:S02]  /*00f0*/  IMAD.MOV.U32 R5, RZ, RZ, R17.reuse ;  /* 0x000000ffff057224 */ /* 0x100fe400078e0011 */
[----:B------:R-:W-:Y:S02]  /*0100*/  IMAD.MOV.U32 R23, RZ, RZ, R17 ;  /* 0x000000ffff177224 */ /* 0x000fe400078e0011 */
[----:B0-----:R-:W-:-:S04]  /*0110*/  IMAD R18, R0, 0x19, RZ ;  /* 0x0000001900127824 */ /* 0x001fc800078e02ff */
[C---:B------:R-:W-:Y:S01]  /*0120*/  VIADD R2, R18.reuse, 0x1 ;  /* 0x0000000112027836 */ /* 0x040fe20000000000 */
[----:B------:R-:W-:Y:S01]  /*0130*/  I2FP.F32.U32 R16, R18 ;  /* 0x0000001200107245 */ /* 0x000fe20000201000 */
[C---:B------:R-:W-:Y:S02]  /*0140*/  VIADD R8, R18.reuse, 0x2 ;  /* 0x0000000212087836 */ /* 0x040fe40000000000 */
[C---:B------:R-:W-:Y:S01]  /*0150*/  VIADD R6, R18.reuse, 0x3 ;  /* 0x0000000312067836 */ /* 0x040fe20000000000 */
[----:B------:R-:W-:Y:S01]  /*0160*/  I2FP.F32.U32 R2, R2 ;  /* 0x0000000200027245 */ /* 0x000fe20000201000 */
[C---:B------:R-:W-:Y:S01]  /*0170*/  VIADD R22, R18.reuse, 0x5 ;  /* 0x0000000512167836 */ /* 0x040fe20000000000 */
[----:B------:R-:W-:Y:S01]  /*0180*/  I2FP.F32.U32 R8, R8 ;  /* 0x0000000800087245 */ /* 0x000fe20000201000 */
[----:B------:R-:W-:Y:S01]  /*0190*/  VIADD R4, R18, 0x4 ;  /* 0x0000000412047836 */ /* 0x000fe20000000000 */
[----:B------:R-:W-:Y:S02]  /*01a0*/  I2FP.F32.U32 R6, R6 ;  /* 0x0000000600067245 */ /* 0x000fe40000201000 */
[----:B------:R-:W-:Y:S01]  /*01b0*/  I2FP.F32.U32 R22, R22 ;  /* 0x0000001600167245 */ /* 0x000fe20000201000 */
[----:B-1----:R-:W5:Y:S01]  /*01c0*/  TEX.LL RZ, R2, R2, R14, UR4, 2D, 0x1 ;  /* 0x28ff040e02027f60 */ /* 0x002f6200089e01ff */
[----:B------:R-:W5:Y:S01]  /*01d0*/  TEX.LL RZ, R13, R8, R14, UR4, 2D, 0x1 ;  /* 0x28ff040e080d7f60 */ /* 0x000f6200089e01ff */
[----:B------:R0:W5:Y:S01]  /*01e0*/  TEX.LL RZ, R15, R16, R14, UR4, 2D, 0x1 ;  /* 0x28ff040e100f7f60 */ /* 0x00016200089e01ff */
[----:B------:R-:W5:Y:S01]  /*01f0*/  TEX.LL RZ, R12, R6, R14, UR4, 2D, 0x1 ;  /* 0x28ff040e060c7f60 */ /* 0x000f6200089e01ff */
[----:B------:R-:W-:-:S04]  /*0200*/  I2FP.F32.U32 R4, R4 ;  /* 0x0000000400047245 */ /* 0x000fc80000201000 */
[----:B------:R-:W5:Y:S01]  /*0210*/  TEX.LL RZ, R21, R4, R14, UR4, 2D, 0x1 ;  /* 0x28ff040e04157f60 */ /* 0x000f6200089e01ff */
[----:B------:R1:W5:Y:S01]  /*0220*/  TEX.LL RZ, R22, R22, R14, UR4, 2D, 0x1 ;  /* 0x28ff040e16167f60 */ /* 0x00036200089e01ff */
[----:B------:R-:W-:Y:S01]  /*0230*/  ISETP.GT.U32.AND P0, PT, R0, 0x18, PT ;  /* 0x000000180000780c */ /* 0x000fe20003f04070 */
[----:B------:R-:W2:-:S12]  /*0240*/  LDCU.64 UR10, c[0x0][0x358] ;  /* 0x00006b00ff0a77ac */ /* 0x000e980008000a00 */
[----:B------:R-:W3:Y:S02]  /*0250*/  @!P0 LDC.64 R28, c[0x0][0x390] ;  /* 0x0000e400ff1c8b82 */ /* 0x000ee40000000a00 */
[----:B---3--:R-:W-:-:S06]  /*0260*/  @!P0 IMAD.WIDE.U32 R28, R0, 0x4, R28 ;  /* 0x00000004001c8825 */ /* 0x008fcc00078e001c */
[----:B--2---:R2:W3:Y:S01]  /*0270*/  @!P0 LDG.E R28, desc[UR10][R28.64] ;  /* 0x0000000a1c1c8981 */ /* 0x0044e2000c1e1900 */
[C---:B------:R-:W-:Y:S02]  /*0280*/  VIADD R10, R18.reuse, 0x6 ;  /* 0x00000006120a7836 */ /* 0x040fe40000000000 */
[--C-:B------:R-:W-:Y:S02]  /*0290*/  IMAD.MOV.U32 R11, RZ, RZ, R17.reuse ;  /* 0x000000ffff0b7224 */ /* 0x100fe400078e0011 */
[C---:B------:R-:W-:Y:S01]  /*02a0*/  VIADD R26, R18.reuse, 0x7 ;  /* 0x00000007121a7836 */ /* 0x040fe20000000000 */
[----:B------:R-:W-:Y:S01]  /*02b0*/  I2FP.F32.U32 R10, R10 ;  /* 0x0000000a000a7245 */ /* 0x000fe20000201000 */
[----:B------:R-:W-:Y:S02]  /*02c0*/  VIADD R24, R18, 0x8 ;  /* 0x0000000812187836 */ /* 0x000fe40000000000 */
[--C-:B------:R-:W-:Y:S01]  /*02d0*/  IMAD.MOV.U32 R27, RZ, RZ, R17.reuse ;  /* 0x000000ffff1b7224 */ /* 0x100fe200078e0011 */
[----:B------:R-:W5:Y:S01]  /*02e0*/  TEX.LL RZ, R19, R10, R14, UR4, 2D, 0x1 ;  /* 0x28ff040e0a137f60 */ /* 0x000f6200089e01ff */
[----:B------:R-:W-:Y:S01]  /*02f0*/  I2FP.F32.U32 R26, R26 ;  /* 0x0000001a001a7245 */ /* 0x000fe20000201000 */
[----:B------:R-:W-:Y:S01]  /*0300*/  IMAD.MOV.U32 R25, RZ, RZ, R17 ;  /* 0x000000ffff197224 */ /* 0x000fe200078e0011 */
[----:B------:R-:W-:-:S02]  /*0310*/  I2FP.F32.U32 R24, R24 ;  /* 0x0000001800187245 */ /* 0x000fc40000201000 */
[----:B------:R4:W5:Y:S02]  /*0320*/  TEX.LL RZ, R20, R26, R14, UR4, 2D, 0x1 ;  /* 0x28ff040e1a147f60 */ /* 0x00096400089e01ff */
[----:B------:R4:W5:Y:S01]  /*0330*/  TEX.LL RZ, R3, R24, R14, UR4, 2D, 0x1 ;  /* 0x28ff040e18037f60 */ /* 0x00096200089e01ff */
[----:B0-----:R-:W-:-:S05]  /*0340*/  VIADD R16, R18, 0x9 ;  /* 0x0000000912107836 */ /* 0x001fca0000000000 */
[----:B------:R-:W-:-:S06]  /*0350*/  I2FP.F32.U32 R16, R16 ;  /* 0x0000001000107245 */ /* 0x000fcc0000201000 */
[----:B------:R-:W5:Y:S01]  /*0360*/  TEX.LL RZ, R16, R16, R14, UR4, 2D, 0x1 ;  /* 0x28ff040e10107f60 */ /* 0x000f6200089e01ff */
[----:B------:R-:W0:Y:S01]  /*0370*/  S2UR UR8, SR_CgaCtaId ;  /* 0x00000000000879c3 */ /* 0x000e220000008800 */
[----:B------:R-:W-:Y:S01]  /*0380*/  UMOV UR7, 0x400 ;  /* 0x0000040000077882 */ /* 0x000fe20000000000 */
[----:B--2---:R-:W-:Y:S01]  /*0390*/  IMAD.MOV.U32 R29, RZ, RZ, R17 ;  /* 0x000000ffff1d7224 */ /* 0x004fe200078e0011 */
[----:B0-----:R-:W-:-:S06]  /*03a0*/  ULEA UR7, UR8, UR7, 0x18 ;  /* 0x0000000708077291 */ /* 0x001fcc000f8ec0ff */
[----:B-1----:R-:W-:Y:S01]  /*03b0*/  @!P0 LEA R23, R0, UR7, 0x2 ;  /* 0x0000000700178c11 */ /* 0x002fe2000f8e10ff */
[C---:B----4-:R-:W-:Y:S02]  /*03c0*/  VIADD R26, R18.reuse, 0xc ;  /* 0x0000000c121a7836 */ /* 0x050fe40000000000 */
[----:B------:R-:W-:-:S03]  /*03d0*/  VIADD R24, R18, 0xd ;  /* 0x0000000d12187836 */ /* 0x000fc60000000000 */
[----:B------:R-:W-:Y:S02]  /*03e0*/  I2FP.F32.U32 R26, R26 ;  /* 0x0000001a001a7245 */ /* 0x000fe40000201000 */
[----:B------:R-:W-:Y:S01]  /*03f0*/  I2FP.F32.U32 R24, R24 ;  /* 0x0000001800187245 */ /* 0x000fe20000201000 */
[----:B---3--:R0:W-:Y:S01]  /*0400*/  @!P0 STS [R23], R28 ;  /* 0x0000001c17008388 */ /* 0x0081e20000000800 */
[----:B------:R-:W-:Y:S01]  /*0410*/  BAR.SYNC.DEFER_BLOCKING 0x0 ;  /* 0x0000000000007b1d */ /* 0x000fe20000010000 */
[----:B0-----:R-:W-:Y:S02]  /*0420*/  VIADD R28, R18, 0xa ;  /* 0x0000000a121c7836 */ /* 0x001fe40000000000 */
[----:B------:R-:W-:-:S03]  /*0430*/  IMAD.MOV.U32 R23, RZ, RZ, R17 ;  /* 0x000000ffff177224 */ /* 0x000fc600078e0011 */
[----:B------:R-:W-:Y:S01]  /*0440*/  I2FP.F32.U32 R28, R28 ;  /* 0x0000001c001c7245 */ /* 0x000fe20000201000 */
[----:B------:R-:W0:Y:S04]  /*0450*/  LDS.128 R4, [UR7] ;  /* 0x00000007ff047984 */ /* 0x000e280008000c00 */
[----:B------:R-:W1:Y:S01]  /*0460*/  LDS.128 R8, [UR7+0x10] ;  /* 0x00001007ff087984 */ /* 0x000e620008000c00 */
[----:B------:R-:W-:-:S04]  /*0470*/  DEPBAR.LE SB5, 0x7 ;  /* 0x0000d1c00000791a */ /* 0x000fc80000000000 */
[----:B0-----:R-:W-:Y:S02]  /*0480*/  LOP3.LUT R2, R2, R5, RZ, 0x3c, !PT ;  /* 0x0000000502027212 */ /* 0x001fe400078e3cff */
[----:B------:R-:W-:Y:S02]  /*0490*/  LOP3.LUT R6, R13, R6, RZ, 0x3c, !PT ;  /* 0x000000060d067212 */ /* 0x000fe400078e3cff */
[----:B------:R-:W-:Y:S01]  /*04a0*/  LOP3.LUT R15, R15, R4, RZ, 0x3c, !PT ;  /* 0x000000040f0f7212 */ /* 0x000fe200078e3cff */
[----:B------:R-:W-:-:S04]  /*04b0*/  DEPBAR.LE SB5, 0x5 ;  /* 0x0000d1400000791a */ /* 0x000fc80000000000 */
[----:B------:R-:W-:Y:S01]  /*04c0*/  LOP3.LUT R7, R12, R7, RZ, 0x3c, !PT ;  /* 0x000000070c077212 */ /* 0x000fe200078e3cff */
[----:B------:R-:W-:Y:S01]  /*04d0*/  POPC R2, R2 ;  /* 0x0000000200027309 */ /* 0x000fe20000000000 */
[----:B-1----:R-:W-:Y:S01]  /*04e0*/  LOP3.LUT R8, R21, R8, RZ, 0x3c, !PT ;  /* 0x0000000815087212 */ /* 0x002fe200078e3cff */
[----:B------:R-:W-:-:S04]  /*04f0*/  DEPBAR.LE SB5, 0x4 ;  /* 0x0000d1000000791a */ /* 0x000fc80000000000 */
[----:B------:R-:W-:Y:S01]  /*0500*/  LOP3.LUT R21, R22, R9, RZ, 0x3c, !PT ;  /* 0x0000000916157212 */ /* 0x000fe200078e3cff */
[----:B------:R-:W-:Y:S02]  /*0510*/  VIADD R22, R18, 0xb ;  /* 0x0000000b12167836 */ /* 0x000fe40000000000 */
[----:B------:R-:W-:Y:S01]  /*0520*/  IMAD.MOV.U32 R9, RZ, RZ, R17 ;  /* 0x000000ffff097224 */ /* 0x000fe200078e0011 */
[----:B------:R-:W-:Y:S02]  /*0530*/  POPC R6, R6 ;  /* 0x0000000600067309 */ /* 0x000fe40000000000 */
[----:B------:R-:W-:-:S06]  /*0540*/  I2FP.F32.U32 R22, R22 ;  /* 0x0000001600167245 */ /* 0x000fcc0000201000 */
[----:B------:R-:W0:Y:S08]  /*0550*/  POPC R15, R15 ;  /* 0x0000000f000f7309 */ /* 0x000e300000000000 */
[----:B------:R-:W-:Y:S01]  /*0560*/  POPC R7, R7 ;  /* 0x0000000700077309 */ /* 0x000fe20000000000 */
[----:B0-----:R-:W-:-:S07]  /*0570*/  IADD3 R4, PT, PT, R6, R2, R15 ;  /* 0x0000000206047210 */ /* 0x001fce0007ffe00f */
[----:B------:R-:W0:Y:S01]  /*0580*/  POPC R8, R8 ;  /* 0x0000000800087309 */ /* 0x000e220000000000 */
[----:B------:R-:W5:Y:S01]  /*0590*/  TEX.LL RZ, R15, R28, R14, UR4, 2D, 0x1 ;  /* 0x28ff040e1c0f7f60 */ /* 0x000f6200089e01ff */
[----:B------:R-:W-:Y:S01]  /*05a0*/  TEX.LL RZ, R22, R22, R14, UR4, 2D, 0x1 ;  /* 0x28ff040e16167f60 */ /* 0x000fe200089e01ff */
[----:B------:R-:W5:Y:S01]  /*05b0*/  TEX.LL RZ, R12, R26, R14, UR4, 2D, 0x1 ;  /* 0x28ff040e1a0c7f60 */ /* 0x000f6200089e01ff */
[----:B------:R-:W5:Y:S01]  /*05c0*/  TEX.LL RZ, R13, R24, R14, UR4, 2D, 0x1 ;  /* 0x28ff040e180d7f60 */ /* 0x000f6200089e01ff */
[----:B0-----:R-:W-:Y:S01]  /*05d0*/  IADD3 R4, PT, PT, R8, R7, R4 ;  /* 0x0000000708047210 */ /* 0x001fe20007ffe004 */
[----:B------:R-:W-:-:S05]  /*05e0*/  VIADD R8, R18, 0xe ;  /* 0x0000000e12087836 */ /* 0x000fca0000000000 */
[----:B------:R-:W-:-:S04]  /*05f0*/  I2FP.F32.U32 R8, R8 ;  /* 0x0000000800087245 */ /* 0x000fc80000201000 */
[----:B------:R0:W5:Y:S01]  /*0600*/  TEX.LL RZ, R2, R8, R14, UR4, 2D, 0x1 ;  /* 0x28ff040e08027f60 */ /* 0x00016200089e01ff */
[----:B------:R-:W-:-:S04]  /*0610*/  DEPBAR.LE SB5, 0x6 ;  /* 0x0000d1800000791a */ /* 0x000fc80000000000 */
[----:B------:R-:W-:Y:S01]  /*0620*/  LOP3.LUT R10, R19, R10, RZ, 0x3c, !PT ;  /* 0x0000000a130a7212 */ /* 0x000fe200078e3cff */
[----:B------:R-:W-:Y:S01]  /*0630*/  POPC R21, R21 ;  /* 0x0000001500157309 */ /* 0x000fe20000000000 */
[----:B------:R-:W-:Y:S01]  /*0640*/  LOP3.LUT R20, R20, R11, RZ, 0x3c, !PT ;  /* 0x0000000b14147212 */ /* 0x000fe200078e3cff */
[----:B------:R-:W-:-:S06]  /*0650*/  IMAD.MOV.U32 R11, RZ, RZ, R17 ;  /* 0x000000ffff0b7224 */ /* 0x000fcc00078e0011 */
[----:B------:R-:W1:Y:S08]  /*0660*/  POPC R10, R10 ;  /* 0x0000000a000a7309 */ /* 0x000e700000000000 */
[----:B------:R-:W-:Y:S01]  /*0670*/  POPC R20, R20 ;  /* 0x0000001400147309 */ /* 0x000fe20000000000 */
[----:B-1----:R-:W-:Y:S01]  /*0680*/  IADD3 R19, PT, PT, R10, R21, R4 ;  /* 0x000000150a137210 */ /* 0x002fe20007ffe004 */
[----:B0-----:R-:W-:Y:S01]  /*0690*/  VIADD R8, R18, 0x10 ;  /* 0x0000001012087836 */ /* 0x001fe20000000000 */
[----:B------:R-:W0:Y:S01]  /*06a0*/  LDS.128 R4, [UR7+0x20] ;  /* 0x00002007ff047984 */ /* 0x000e220008000c00 */
[----:B------:R-:W-:-:S02]  /*06b0*/  IMAD.MOV.U32 R21, RZ, RZ, R17 ;  /* 0x000000ffff157224 */ /* 0x000fc400078e0011 */
[----:B------:R-:W-:-:S05]  /*06c0*/  VIADD R10, R18, 0x13 ;  /* 0x00000013120a7836 */ /* 0x000fca0000000000 */
[----:B------:R-:W-:Y:S01]  /*06d0*/  I2FP.F32.U32 R10, R10 ;  /* 0x0000000a000a7245 */ /* 0x000fe20000201000 */
[----:B------:R-:W-:-:S04]  /*06e0*/  DEPBAR.LE SB5, 0x4 ;  /* 0x0000d1000000791a */ /* 0x000fc80000000000 */
[----:B0-----:R-:W-:Y:S01]  /*06f0*/  LOP3.LUT R3, R3, R4, RZ, 0x3c, !PT ;  /* 0x0000000403037212 */ /* 0x001fe200078e3cff */
[----:B------:R-:W-:Y:S01]  /*0700*/  VIADD R4, R18, 0xf ;  /* 0x0000000f12047836 */ /* 0x000fe20000000000 */
[----:B------:R-:W-:Y:S01]  /*0710*/  LOP3.LUT R25, R16, R5, RZ, 0x3c, !PT ;  /* 0x0000000510197212 */ /* 0x000fe200078e3cff */
[----:B------:R-:W-:Y:S01]  /*0720*/  VIADD R16, R18, 0x11 ;  /* 0x0000001112107836 */ /* 0x000fe20000000000 */
[----:B------:R0:W1:Y:S01]  /*0730*/  POPC R23, R3 ;  /* 0x0000000300177309 */ /* 0x0000620000000000 */
[----:B------:R-:W-:-:S03]  /*0740*/  IMAD.MOV.U32 R5, RZ, RZ, R17 ;  /* 0x000000ffff057224 */ /* 0x000fc600078e0011 */
[----:B------:R-:W-:Y:S01]  /*0750*/  I2FP.F32.U32 R16, R16 ;  /* 0x0000001000107245 */ /* 0x000fe20000201000 */
[C---:B0-----:R-:W-:Y:S01]  /*0760*/  VIADD R3, R18.reuse, 0x12 ;  /* 0x0000001212037836 */ /* 0x041fe20000000000 */
[----:B-1----:R-:W-:Y:S02]  /*0770*/  IADD3 R23, PT, PT, R23, R20, R19 ;  /* 0x0000001417177210 */ /* 0x002fe40007ffe013 */
[----:B------:R-:W-:Y:S02]  /*0780*/  I2FP.F32.U32 R20, R4 ;  /* 0x0000000400147245 */ /* 0x000fe40000201000 */
[----:B------:R-:W-:Y:S02]  /*0790*/  I2FP.F32.U32 R4, R8 ;  /* 0x0000000800047245 */ /* 0x000fe40000201000 */
[----:B------:R-:W-:Y:S02]  /*07a0*/  I2FP.F32.U32 R8, R3 ;  /* 0x0000000300087245 */ /* 0x000fe40000201000 */
[----:B------:R0:W5:Y:S02]  /*07b0*/  TEX.LL RZ, R3, R20, R14, UR4, 2D, 0x1 ;  /* 0x28ff040e14037f60 */ /* 0x00016400089e01ff */
[----:B------:R-:W-:Y:S01]  /*07c0*/  TEX.LL RZ, R4, R4, R14, UR4, 2D, 0x1 ;  /* 0x28ff040e04047f60 */ /* 0x000fe200089e01ff */
[----:B------:R1:W5:Y:S01]  /*07d0*/  TEX.LL RZ, R5, R16, R14, UR4, 2D, 0x1 ;  /* 0x28ff040e10057f60 */ /* 0x00036200089e01ff */
[----:B------:R2:W5:Y:S01]  /*07e0*/  TEX.LL RZ, R24, R8, R14, UR4, 2D, 0x1 ;  /* 0x28ff040e08187f60 */ /* 0x00056200089e01ff */
[----:B------:R3:W5:Y:S01]  /*07f0*/  TEX.LL RZ, R26, R10, R14, UR4, 2D, 0x1 ;  /* 0x28ff040e0a1a7f60 */ /* 0x00076200089e01ff */
[----:B------:R-:W-:-:S02]  /*0800*/  VIADD R28, R18, 0x14 ;  /* 0x00000014121c7836 */ /* 0x000fc40000000000 */
[C---:B------:R-:W-:Y:S02]  /*0810*/  VIADD R29, R18.reuse, 0x15 ;  /* 0x00000015121d7836 */ /* 0x040fe40000000000 */
[C---:B------:R-:W-:Y:S02]  /*0820*/  VIADD R27, R18.reuse, 0x18 ;  /* 0x00000018121b7836 */ /* 0x040fe40000000000 */
[----:B------:R-:W-:Y:S02]  /*0830*/  IMAD.MOV.U32 R19, RZ, RZ, R17 ;  /* 0x000000ffff137224 */ /* 0x000fe400078e0011 */
[C---:B0-----:R-:W-:Y:S02]  /*0840*/  VIADD R20, R18.reuse, 0x17 ;  /* 0x0000001712147836 */ /* 0x041fe40000000000 */
[----:B-1----:R-:W-:Y:S01]  /*0850*/  VIADD R16, R18, 0x16 ;  /* 0x0000001612107836 */ /* 0x002fe20000000000 */
[----:B--2---:R-:W-:Y:S02]  /*0860*/  I2FP.F32.U32 R8, R28 ;  /* 0x0000001c00087245 */ /* 0x004fe40000201000 */
[----:B------:R-:W-:-:S02]  /*0870*/  I2FP.F32.U32 R18, R20 ;  /* 0x0000001400127245 */ /* 0x000fc40000201000 */
[----:B------:R-:W-:Y:S02]  /*0880*/  I2FP.F32.U32 R16, R16 ;  /* 0x0000001000107245 */ /* 0x000fe40000201000 */
[----:B---3--:R-:W-:Y:S02]  /*0890*/  I2FP.F32.U32 R10, R29 ;  /* 0x0000001d000a7245 */ /* 0x008fe40000201000 */
[----:B------:R-:W-:Y:S02]  /*08a0*/  I2FP.F32.U32 R20, R27 ;  /* 0x0000001b00147245 */ /* 0x000fe40000201000 */
[----:B------:R-:W5:Y:S01]  /*08b0*/  TEX.LL RZ, R27, R8, R14, UR4, 2D, 0x1 ;  /* 0x28ff040e081b7f60 */ /* 0x000f6200089e01ff */
[----:B------:R0:W5:Y:S01]  /*08c0*/  TEX.LL RZ, R28, R10, R14, UR4, 2D, 0x1 ;  /* 0x28ff040e0a1c7f60 */ /* 0x00016200089e01ff */
[----:B------:R1:W5:Y:S01]  /*08d0*/  TEX.LL RZ, R16, R16, R14, UR4, 2D, 0x1 ;  /* 0x28ff040e10107f60 */ /* 0x00036200089e01ff */
[----:B------:R-:W5:Y:S01]  /*08e0*/  TEX.LL RZ, R18, R18, R14, UR4, 2D, 0x1 ;  /* 0x28ff040e12127f60 */ /* 0x000f6200089e01ff */
[----:B------:R2:W5:Y:S01]  /*08f0*/  TEX.LL RZ, R20, R20, R14, UR4, 2D, 0x1 ;  /* 0x28ff040e14147f60 */ /* 0x00056200089e01ff */
[----:B------:R-:W-:Y:S01]  /*0900*/  POPC R25, R25 ;  /* 0x0000001900197309 */ /* 0x000fe20000000000 */
[----:B------:R-:W-:Y:S01]  /*0910*/  USHF.L.U32 UR6, UR6, 0xa, URZ ;  /* 0x0000000a06067899 */ /* 0x000fe200080006ff */
[----:B0-----:R-:W0:Y:S01]  /*0920*/  LDS.128 R8, [UR7+0x30] ;  /* 0x00003007ff087984 */ /* 0x001e220008000c00 */
[----:B------:R-:W-:-:S04]  /*0930*/  DEPBAR.LE SB5, 0xa ;  /* 0x0000d2800000791a */ /* 0x000fc80000000000 */
[----:B------:R-:W-:Y:S02]  /*0940*/  LOP3.LUT R6, R15, R6, RZ, 0x3c, !PT ;  /* 0x000000060f067212 */ /* 0x000fe400078e3cff */
[----:B0-----:R-:W-:Y:S02]  /*0950*/  LOP3.LUT R8, R12, R8, RZ, 0x3c, !PT ;  /* 0x000000080c087212 */ /* 0x001fe400078e3cff */
[----:B-1----:R-:W-:Y:S02]  /*0960*/  LOP3.LUT R17, R13, R9, RZ, 0x3c, !PT ;  /* 0x000000090d117212 */ /* 0x002fe400078e3cff */
[----:B--2---:R-:W0:Y:S01]  /*0970*/  LDS.128 R12, [UR7+0x40] ;  /* 0x00004007ff0c7984 */ /* 0x004e220008000c00 */
[----:B------:R-:W1:Y:S01]  /*0980*/  POPC R6, R6 ;  /* 0x0000000600067309 */ /* 0x000e620000000000 */
[----:B------:R-:W-:-:S07]  /*0990*/  LOP3.LUT R7, R22, R7, RZ, 0x3c, !PT ;  /* 0x0000000716077212 */ /* 0x000fce00078e3cff */
[----:B------:R2:W-:Y:S01]  /*09a0*/  POPC R22, R7 ;  /* 0x0000000700167309 */ /* 0x0005e20000000000 */
[----:B-1----:R-:W-:-:S07]  /*09b0*/  IADD3 R23, PT, PT, R6, R25, R23 ;  /* 0x0000001906177210 */ /* 0x002fce0007ffe017 */
[----:B------:R-:W1:Y:S01]  /*09c0*/  POPC R8, R8 ;  /* 0x0000000800087309 */ /* 0x000e620000000000 */
[----:B------:R-:W-:-:S04]  /*09d0*/  DEPBAR.LE SB5, 0x9 ;  /* 0x0000d2400000791a */ /* 0x000fc80000000000 */
[----:B------:R-:W-:Y:S01]  /*09e0*/  LOP3.LUT R2, R2, R10, RZ, 0x3c, !PT ;  /* 0x0000000a02027212 */ /* 0x000fe200078e3cff */
[----:B--2---:R-:W2:Y:S02]  /*09f0*/  LDC.64 R6, c[0x0][0x388] ;  /* 0x0000e200ff067b82 */ /* 0x004ea40000000a00 */
[----:B------:R-:W-:Y:S01]  /*0a00*/  POPC R17, R17 ;  /* 0x0000001100117309 */ /* 0x000fe20000000000 */
[----:B-1----:R-:W-:-:S07]  /*0a10*/  IADD3 R22, PT, PT, R8, R22, R23 ;  /* 0x0000001608167210 */ /* 0x002fce0007ffe017 */
[----:B------:R-:W1:Y:S02]  /*0a20*/  POPC R2, R2 ;  /* 0x0000000200027309 */ /* 0x000e640000000000 */
[----:B-1----:R-:W-:Y:S01]  /*0a30*/  IADD3 R22, PT, PT, R2, R17, R22 ;  /* 0x0000001102167210 */ /* 0x002fe20007ffe016 */
[----:B------:R-:W-:-:S04]  /*0a40*/  DEPBAR.LE SB5, 0x7 ;  /* 0x0000d1c00000791a */ /* 0x000fc80000000000 */
[----:B------:R-:W-:Y:S02]  /*0a50*/  LOP3.LUT R3, R3, R11, RZ, 0x3c, !PT ;  /* 0x0000000b03037212 */ /* 0x000fe400078e3cff */
[----:B------:R-:W1:Y:S01]  /*0a60*/  LDS.128 R8, [UR7+0x50] ;  /* 0x00005007ff087984 */ /* 0x000e620008000c00 */
[----:B0-----:R-:W-:Y:S02]  /*0a70*/  LOP3.LUT R13, R5, R13, RZ, 0x3c, !PT ;  /* 0x0000000d050d7212 */ /* 0x001fe400078e3cff */
[----:B------:R-:W-:Y:S01]  /*0a80*/  LOP3.LUT R12, R4, R12, RZ, 0x3c, !PT ;  /* 0x0000000c040c7212 */ /* 0x000fe200078e3cff */
[----:B------:R-:W0:Y:S01]  /*0a90*/  LDS R5, [UR7+0x60] ;  /* 0x00006007ff057984 */ /* 0x000e220008000800 */
[----:B------:R-:W-:Y:S01]  /*0aa0*/  POPC R3, R3 ;  /* 0x0000000300037309 */ /* 0x000fe20000000000 */
[----:B------:R-:W-:-:S04]  /*0ab0*/  DEPBAR.LE SB5, 0x5 ;  /* 0x0000d1400000791a */ /* 0x000fc80000000000 */
[----:B------:R-:W-:Y:S02]  /*0ac0*/  LOP3.LUT R14, R24, R14, RZ, 0x3c, !PT ;  /* 0x0000000e180e7212 */ /* 0x000fe400078e3cff */
[----:B------:R-:W-:Y:S01]  /*0ad0*/  LOP3.LUT R15, R26, R15, RZ, 0x3c, !PT ;  /* 0x0000000f1a0f7212 */ /* 0x000fe200078e3cff */
[----:B------:R-:W3:Y:S08]  /*0ae0*/  POPC R12, R12 ;  /* 0x0000000c000c7309 */ /* 0x000ef00000000000 */
[----:B------:R-:W-:Y:S01]  /*0af0*/  POPC R13, R13 ;  /* 0x0000000d000d7309 */ /* 0x000fe20000000000 */
[----:B---3--:R-:W-:-:S07]  /*0b00*/  IADD3 R4, PT, PT, R12, R3, R22 ;  /* 0x000000030c047210 */ /* 0x008fce0007ffe016 */
[----:B------:R-:W3:Y:S01]  /*0b10*/  POPC R14, R14 ;  /* 0x0000000e000e7309 */ /* 0x000ee20000000000 */
[----:B------:R-:W4:Y:S07]  /*0b20*/  LDC.64 R2, c[0x0][0x380] ;  /* 0x0000e000ff027b82 */ /* 0x000f2e0000000a00 */
[----:B------:R-:W-:Y:S01]  /*0b30*/  POPC R15, R15 ;  /* 0x0000000f000f7309 */ /* 0x000fe20000000000 */
[----:B------:R-:W-:-:S04]  /*0b40*/  DEPBAR.LE SB5, 0x2 ;  /* 0x0000d0800000791a */ /* 0x000fc80000000000 */
[----:B-1----:R-:W-:Y:S02]  /*0b50*/  LOP3.LUT R8, R27, R8, RZ, 0x3c, !PT ;  /* 0x000000081b087212 */ /* 0x002fe400078e3cff */
[----:B------:R-:W-:Y:S02]  /*0b60*/  LOP3.LUT R9, R28, R9, RZ, 0x3c, !PT ;  /* 0x000000091c097212 */ /* 0x000fe400078e3cff */
[----:B------:R-:W-:Y:S02]  /*0b70*/  LOP3.LUT R10, R16, R10, RZ, 0x3c, !PT ;  /* 0x0000000a100a7212 */ /* 0x000fe400078e3cff */
[----:B------:R-:W1:Y:S01]  /*0b80*/  POPC R8, R8 ;  /* 0x0000000800087309 */ /* 0x000e620000000000 */
[----:B-----5:R-:W-:Y:S02]  /*0b90*/  LOP3.LUT R11, R18, R11, RZ, 0x3c, !PT ;  /* 0x0000000b120b7212 */ /* 0x020fe400078e3cff */
[----:B0-----:R-:W-:Y:S02]  /*0ba0*/  LOP3.LUT R5, R20, R5, RZ, 0x3c, !PT ;  /* 0x0000000514057212 */ /* 0x001fe400078e3cff */
[----:B---3--:R-:W-:-:S02]  /*0bb0*/  IADD3 R4, PT, PT, R14, R13, R4 ;  /* 0x0000000d0e047210 */ /* 0x008fc40007ffe004 */
[----:B------:R-:W-:Y:S01]  /*0bc0*/  LOP3.LUT R13, R0, UR6, RZ, 0xfc, !PT ;  /* 0x00000006000d7c12 */ /* 0x000fe2000f8efcff */
[----:B------:R-:W-:Y:S04]  /*0bd0*/  POPC R9, R9 ;  /* 0x0000000900097309 */ /* 0x000fe80000000000 */
[----:B----4-:R-:W-:Y:S01]  /*0be0*/  IMAD.WIDE.U32 R2, R13, 0x4, R2 ;  /* 0x000000040d027825 */ /* 0x010fe200078e0002 */
[----:B-1----:R-:W-:-:S03]  /*0bf0*/  IADD3 R4, PT, PT, R8, R15, R4 ;  /* 0x0000000f08047210 */ /* 0x002fc60007ffe004 */
[----:B------:R-:W0:Y:S01]  /*0c00*/  POPC R10, R10 ;  /* 0x0000000a000a7309 */ /* 0x000e220000000000 */
[----:B--2---:R-:W-:-:S07]  /*0c10*/  IMAD.WIDE.U32 R6, R13, 0x4, R6 ;  /* 0x000000040d067825 */ /* 0x004fce00078e0006 */
[----:B------:R-:W-:Y:S01]  /*0c20*/  POPC R11, R11 ;  /* 0x0000000b000b7309 */ /* 0x000fe20000000000 */
[----:B0-----:R-:W-:-:S07]  /*0c30*/  IADD3 R4, PT, PT, R10, R9, R4 ;  /* 0x000000090a047210 */ /* 0x001fce0007ffe004 */
[----:B------:R-:W0:Y:S02]  /*0c40*/  POPC R5, R5 ;  /* 0x0000000500057309 */ /* 0x000e240000000000 */
[----:B0-----:R-:W-:-:S05]  /*0c50*/  IADD3 R9, PT, PT, R5, R11, R4 ;  /* 0x0000000b05097210 */ /* 0x001fca0007ffe004 */
[----:B------:R-:W-:Y:S04]  /*0c60*/  STG.E desc[UR10][R2.64], R9 ;  /* 0x0000000902007986 */ /* 0x000fe8000c10190a */
[----:B------:R-:W-:Y:S01]  /*0c70*/  STG.E desc[UR10][R6.64], R13 ;  /* 0x0000000d06007986 */ /* 0x000fe2000c10190a */
[----:B------:R-:W-:Y:S05]  /*0c80*/  EXIT ;  /* 0x000000000000794d */ /* 0x000fea0003800000 */
.L_x_243:
        /* <DEDUP_REMOVED lines=15> */
.L_x_249:


//--------------------- .nv.shared._ZN3cub18CUB_300001_SM_10006detail10radix_sort29DeviceRadixSortOnesweepKernelINS1_5radix10policy_hubIjjjE10Policy1000ELNS0_9SortOrderE0EjjjiiNS1_21identity_decomposer_tEEEvPT5_SB_PT3_PKSC_PT1_PKSG_PT2_PKSK_T4_iiT6_ --------------------------
	.section	.nv.shared._ZN3cub18CUB_300001_SM_10006detail10radix_sort29DeviceRadixSortOnesweepKernelINS1_5radix10policy_hubIjjjE10Policy1000ELNS0_9SortOrderE0EjjjiiNS1_21identity_decomposer_tEEEvPT5_SB_PT3_PKSC_PT1_PKSG_PT2_PKSK_T4_iiT6_,"aw",@nobits
	.sectionflags	@""
	.align	16
.nv.shared._ZN3cub18CUB_300001_SM_10006detail10radix_sort29DeviceRadixSortOnesweepKernelINS1_5radix10policy_hubIjjjE10Policy1000ELNS0_9SortOrderE0EjjjiiNS1_21identity_decomposer_tEEEvPT5_SB_PT3_PKSC_PT1_PKSG_PT2_PKSK_T4_iiT6_:
	.zero		37376


//--------------------- .nv.shared.reserved.0     --------------------------
	.section	.nv.shared.reserved.0,"aw",@nobits
	.weak		__nv_reservedSMEM_offset_0_alias
	.size		__nv_reservedSMEM_offset_0_alias, 0, 64
	.other		__nv_reservedSMEM_offset_0_alias,@"STO_CUDA_RESERVED_SHARED STV_DEFAULT"
__nv_reservedSMEM_offset_0_alias:
	.zero		0
	.zero		64


//--------------------- .nv.global                --------------------------
	.section	.nv.global,"aw",@nobits
.nv.global:
	.type		_ZN34_INTERNAL_538a0caa_4_k_cu_803280e86thrust24THRUST_300001_SM_1000_NS12placeholders2_5E,@object
	.size		_ZN34_INTERNAL_538a0caa_4_k_cu_803280e86thrust24THRUST_300001_SM_1000_NS12placeholders2_5E,(_ZN34_INTERNAL_538a0caa_4_k_cu_803280e84cuda3std3__45__cpo6cbeginE - _ZN34_INTERNAL_538a0caa_4_k_cu_803280e86thrust24THRUST_300001_SM_1000_NS12placeholders2_5E)
_ZN34_INTERNAL_538a0caa_4_k_cu_803280e86thrust24THRUST_300001_SM_1000_NS12placeholders2_5E:
	.zero		1
	.type		_ZN34_INTERNAL_538a0caa_4_k_cu_803280e84cuda3std3__45__cpo6cbeginE,@object
	.size		_ZN34_INTERNAL_538a0caa_4_k_cu_803280e84cuda3std3__45__cpo6cbeginE,(_ZN34_INTERNAL_538a0caa_4_k_cu_803280e84cuda3std6ranges3__45__cpo6cbeginE - _ZN34_INTERNAL_538a0caa_4_k_cu_803280e84cuda3std3__45__cpo6cbeginE)
_ZN34_INTERNAL_538a0caa_4_k_cu_803280e84cuda3std3__45__cpo6cbeginE:
	.zero		1
	.type		_ZN34_INTERNAL_538a0caa_4_k_cu_803280e84cuda3std6ranges3__45__cpo6cbeginE,@object
	.size		_ZN34_INTERNAL_538a0caa_4_k_cu_803280e84cuda3std6ranges3__45__cpo6cbeginE,(_ZN34_INTERNAL_538a0caa_4_k_cu_803280e84cuda3std3__48in_placeE - _ZN34_INTERNAL_538a0caa_4_k_cu_803280e84cuda3std6ranges3__45__cpo6cbeginE)
_ZN34_INTERNAL_538a0caa_4_k_cu_803280e84cuda3std6ranges3__45__cpo6cbeginE:
	.zero		1
	.type		_ZN34_INTERNAL_538a0caa_4_k_cu_803280e84cuda3std3__48in_placeE,@object
	.size		_ZN34_INTERNAL_538a0caa_4_k_cu_803280e84cuda3std3__48in_placeE,(_ZN34_INTERNAL_538a0caa_4_k_cu_803280e84cuda3std6ranges3__45__cpo4sizeE - _ZN34_INTERNAL_538a0caa_4_k_cu_803280e84cuda3std3__48in_placeE)
_ZN34_INTERNAL_538a0caa_4_k_cu_803280e84cuda3std3__48in_placeE:
	.zero		1
	.type		_ZN34_INTERNAL_538a0caa_4_k_cu_803280e84cuda3std6ranges3__45__cpo4sizeE,@object
	.size		_ZN34_INTERNAL_538a0caa_4_k_cu_803280e84cuda3std6ranges3__45__cpo4sizeE,(_ZN34_INTERNAL_538a0caa_4_k_cu_803280e86thrust24THRUST_300001_SM_1000_NS12placeholders2_9E - _ZN34_INTERNAL_538a0caa_4_k_cu_803280e84cuda3std6ranges3__45__cpo4sizeE)
_ZN34_INTERNAL_538a0caa_4_k_cu_803280e84cuda3std6ranges3__45__cpo4sizeE:
	.zero		1
	.type		_ZN34_INTERNAL_538a0caa_4_k_cu_803280e86thrust24THRUST_300001_SM_1000_NS12placeholders2_9E,@object
	.size		_ZN34_INTERNAL_538a0caa_4_k_cu_803280e86thrust24THRUST_300001_SM_1000_NS12placeholders2_9E,(_ZN34_INTERNAL_538a0caa_4_k_cu_803280e84cuda3std3__45__cpo7crbeginE - _ZN34_INTERNAL_538a0caa_4_k_cu_803280e86thrust24THRUST_300001_SM_1000_NS12placeholders2_9E)
_ZN34_INTERNAL_538a0caa_4_k_cu_803280e86thrust24THRUST_300001_SM_1000_NS12placeholders2_9E:
	.zero		1
	.type		_ZN34_INTERNAL_538a0caa_4_k_cu_803280e84cuda3std3__45__cpo7crbeginE,@object
	.size		_ZN34_INTERNAL_538a0caa_4_k_cu_803280e84cuda3std3__45__cpo7crbeginE,(_ZN34_INTERNAL_538a0caa_4_k_cu_803280e84cuda3std6ranges3__45__cpo4nextE - _ZN34_INTERNAL_538a0caa_4_k_cu_803280e84cuda3std3__45__cpo7crbeginE)
_ZN34_INTERNAL_538a0caa_4_k_cu_803280e84cuda3std3__45__cpo7crbeginE:
	.zero		1
	.type		_ZN34_INTERNAL_538a0caa_4_k_cu_803280e84cuda3std6ranges3__45__cpo4nextE,@object
	.size		_ZN34_INTERNAL_538a0caa_4_k_cu_803280e84cuda3std6ranges3__45__cpo4nextE,(_ZN34_INTERNAL_538a0caa_4_k_cu_803280e84cuda3std6ranges3__45__cpo4swapE - _ZN34_INTERNAL_538a0caa_4_k_cu_803280e84cuda3std6ranges3__45__cpo4nextE)
_ZN34_INTERNAL_538a0caa_4_k_cu_803280e84cuda3std6ranges3__45__cpo4nextE:
	.zero		1
	.type		_ZN34_INTERNAL_538a0caa_4_k_cu_803280e84cuda3std6ranges3__45__cpo4swapE,@object
	.size		_ZN34_INTERNAL_538a0caa_4_k_cu_803280e84cuda3std6ranges3__45__cpo4swapE,(_ZN34_INTERNAL_538a0caa_4_k_cu_803280e86thrust24THRUST_300001_SM_1000_NS12placeholders2_1E - _ZN34_INTERNAL_538a0caa_4_k_cu_803280e84cuda3std6ranges3__45__cpo4swapE)
_ZN34_INTERNAL_538a0caa_4_k_cu_803280e84cuda3std6ranges3__45__cpo4swapE:
	.zero		1
	.type		_ZN34_INTERNAL_538a0caa_4_k_cu_803280e86thrust24THRUST_300001_SM_1000_NS12placeholders2_1E,@object
	.size		_ZN34_INTERNAL_538a0caa_4_k_cu_803280e86thrust24THRUST_300001_SM_1000_NS12placeholders2_1E,(_ZN34_INTERNAL_538a0caa_4_k_cu_803280e86thrust24THRUST_300001_SM_1000_NS12placeholders2_3E - _ZN34_INTERNAL_538a0caa_4_k_cu_803280e86thrust24THRUST_300001_SM_1000_NS12placeholders2_1E)
_ZN34_INTERNAL_538a0caa_4_k_cu_803280e86thrust24THRUST_300001_SM_1000_NS12placeholders2_1E:
	.zero		1
	.type		_ZN34_INTERNAL_538a0caa_4_k_cu_803280e86thrust24THRUST_300001_SM_1000_NS12placeholders2_3E,@object
	.size		_ZN34_INTERNAL_538a0caa_4_k_cu_803280e86thrust24THRUST_300001_SM_1000_NS12placeholders2_3E,(_ZN34_INTERNAL_538a0caa_4_k_cu_803280e84cuda3std3__45__cpo5beginE - _ZN34_INTERNAL_538a0caa_4_k_cu_803280e86thrust24THRUST_300001_SM_1000_NS12placeholders2_3E)
_ZN34_INTERNAL_538a0caa_4_k_cu_803280e86thrust24THRUST_300001_SM_1000_NS12placeholders2_3E:
	.zero		1
	.type		_ZN34_INTERNAL_538a0caa_4_k_cu_803280e84cuda3std3__45__cpo5beginE,@object
	.size		_ZN34_INTERNAL_538a0caa_4_k_cu_803280e84cuda3std3__45__cpo5beginE,(_ZN34_INTERNAL_538a0caa_4_k_cu_803280e84cuda3std6ranges3__45__cpo5beginE - _ZN34_INTERNAL_538a0caa_4_k_cu_803280e84cuda3std3__45__cpo5beginE)
_ZN34_INTERNAL_538a0caa_4_k_cu_803280e84cuda3std3__45__cpo5beginE:
	.zero		1
	.type		_ZN34_INTERNAL_538a0caa_4_k_cu_803280e84cuda3std6ranges3__45__cpo5beginE,@object
	.size		_ZN34_INTERNAL_538a0caa_4_k_cu_803280e84cuda3std6ranges3__45__cpo5beginE,(_ZN34_INTERNAL_538a0caa_4_k_cu_803280e84cuda3std3__436_GLOBAL__N__538a0caa_4_k_cu_803280e86ignoreE - _ZN34_INTERNAL_538a0caa_4_k_cu_803280e84cuda3std6ranges3__45__cpo5beginE)
_ZN34_INTERNAL_538a0caa_4_k_cu_803280e84cuda3std6ranges3__45__cpo5beginE:
	.zero		1
	.type		_ZN34_INTERNAL_538a0caa_4_k_cu_803280e84cuda3std3__436_GLOBAL__N__538a0caa_4_k_cu_803280e86ignoreE,@object
	.size		_ZN34_INTERNAL_538a0caa_4_k_cu_803280e84cuda3std3__436_GLOBAL__N__538a0caa_4_k_cu_803280e86ignoreE,(_ZN34_INTERNAL_538a0caa_4_k_cu_803280e84cuda3std6ranges3__45__cpo4dataE - _ZN34_INTERNAL_538a0caa_4_k_cu_803280e84cuda3std3__436_GLOBAL__N__538a0caa_4_k_cu_803280e86ignoreE)
_ZN34_INTERNAL_538a0caa_4_k_cu_803280e84cuda3std3__436_GLOBAL__N__538a0caa_4_k_cu_803280e86ignoreE:
	.zero		1
	.type		_ZN34_INTERNAL_538a0caa_4_k_cu_803280e84cuda3std6ranges3__45__cpo4dataE,@object
	.size		_ZN34_INTERNAL_538a0caa_4_k_cu_803280e84cuda3std6ranges3__45__cpo4dataE,(_ZN34_INTERNAL_538a0caa_4_k_cu_803280e86thrust24THRUST_300001_SM_1000_NS12placeholders2_7E - _ZN34_INTERNAL_538a0caa_4_k_cu_803280e84cuda3std6ranges3__45__cpo4dataE)
_ZN34_INTERNAL_538a0caa_4_k_cu_803280e84cuda3std6ranges3__45__cpo4dataE:
	.zero		1
	.type		_ZN34_INTERNAL_538a0caa_4_k_cu_803280e86thrust24THRUST_300001_SM_1000_NS12placeholders2_7E,@object
	.size		_ZN34_INTERNAL_538a0caa_4_k_cu_803280e86thrust24THRUST_300001_SM_1000_NS12placeholders2_7E,(_ZN34_INTERNAL_538a0caa_4_k_cu_803280e84cuda3std3__45__cpo6rbeginE - _ZN34_INTERNAL_538a0caa_4_k_cu_803280e86thrust24THRUST_300001_SM_1000_NS12placeholders2_7E)
_ZN34_INTERNAL_538a0caa_4_k_cu_803280e86thrust24THRUST_300001_SM_1000_NS12placeholders2_7E:
	.zero		1
	.type		_ZN34_INTERNAL_538a0caa_4_k_cu_803280e84cuda3std3__45__cpo6rbeginE,@object
	.size		_ZN34_INTERNAL_538a0caa_4_k_cu_803280e84cuda3std3__45__cpo6rbeginE,(_ZN34_INTERNAL_538a0caa_4_k_cu_803280e84cuda3std6ranges3__45__cpo7advanceE - _ZN34_INTERNAL_538a0caa_4_k_cu_803280e84cuda3std3__45__cpo6rbeginE)
_ZN34_INTERNAL_538a0caa_4_k_cu_803280e84cuda3std3__45__cpo6rbeginE:
	.zero		1
	.type		_ZN34_INTERNAL_538a0caa_4_k_cu_803280e84cuda3std6ranges3__45__cpo7advanceE,@object
	.size		_ZN34_INTERNAL_538a0caa_4_k_cu_803280e84cuda3std6ranges3__45__cpo7advanceE,(_ZN34_INTERNAL_538a0caa_4_k_cu_803280e84cuda3std3__47nulloptE - _ZN34_INTERNAL_538a0caa_4_k_cu_803280e84cuda3std6ranges3__45__cpo7advanceE)
_ZN34_INTERNAL_538a0caa_4_k_cu_803280e84cuda3std6ranges3__45__cpo7advanceE:
	.zero		1
	.type		_ZN34_INTERNAL_538a0caa_4_k_cu_803280e84cuda3std3__47nulloptE,@object
	.size		_ZN34_INTERNAL_538a0caa_4_k_cu_803280e84cuda3std3__47nulloptE,(_ZN34_INTERNAL_538a0caa_4_k_cu_803280e84cuda3std6ranges3__45__cpo8distanceE - _ZN34_INTERNAL_538a0caa_4_k_cu_803280e84cuda3std3__47nulloptE)
_ZN34_INTERNAL_538a0caa_4_k_cu_803280e84cuda3std3__47nulloptE:
	.zero		1
	.type		_ZN34_INTERNAL_538a0caa_4_k_cu_803280e84cuda3std6ranges3__45__cpo8distanceE,@object
	.size		_ZN34_INTERNAL_538a0caa_4_k_cu_803280e84cuda3std6ranges3__45__cpo8distanceE,(_ZN34_INTERNAL_538a0caa_4_k_cu_803280e86thrust24THRUST_300001_SM_1000_NS12placeholders2_6E - _ZN34_INTERNAL_538a0caa_4_k_cu_803280e84cuda3std6ranges3__45__cpo8distanceE)
_ZN34_INTERNAL_538a0caa_4_k_cu_803280e84cuda3std6ranges3__45__cpo8distanceE:
	.zero		1
	.type		_ZN34_INTERNAL_538a0caa_4_k_cu_803280e86thrust24THRUST_300001_SM_1000_NS12placeholders2_6E,@object
	.size		_ZN34_INTERNAL_538a0caa_4_k_cu_803280e86thrust24THRUST_300001_SM_1000_NS12placeholders2_6E,(_ZN34_INTERNAL_538a0caa_4_k_cu_803280e84cuda3std3__45__cpo4cendE - _ZN34_INTERNAL_538a0caa_4_k_cu_803280e86thrust24THRUST_300001_SM_1000_NS12placeholders2_6E)
_ZN34_INTERNAL_538a0caa_4_k_cu_803280e86thrust24THRUST_300001_SM_1000_NS12placeholders2_6E:
	.zero		1
	.type		_ZN34_INTERNAL_538a0caa_4_k_cu_803280e84cuda3std3__45__cpo4cendE,@object
	.size		_ZN34_INTERNAL_538a0caa_4_k_cu_803280e84cuda3std3__45__cpo4cendE,(_ZN34_INTERNAL_538a0caa_4_k_cu_803280e84cuda3std6ranges3__45__cpo4cendE - _ZN34_INTERNAL_538a0caa_4_k_cu_803280e84cuda3std3__45__cpo4cendE)
_ZN34_INTERNAL_538a0caa_4_k_cu_803280e84cuda3std3__45__cpo4cendE:
	.zero		1
	.type		_ZN34_INTERNAL_538a0caa_4_k_cu_803280e84cuda3std6ranges3__45__cpo4cendE,@object
	.size		_ZN34_INTERNAL_538a0caa_4_k_cu_803280e84cuda3std6ranges3__45__cpo4cendE,(_ZN34_INTERNAL_538a0caa_4_k_cu_803280e84cuda3std3__420unreachable_sentinelE - _ZN34_INTERNAL_538a0caa_4_k_cu_803280e84cuda3std6ranges3__45__cpo4cendE)
_ZN34_INTERNAL_538a0caa_4_k_cu_803280e84cuda3std6ranges3__45__cpo4cendE:
	.zero		1
	.type		_ZN34_INTERNAL_538a0caa_4_k_cu_803280e84cuda3std3__420unreachable_sentinelE,@object
	.size		_ZN34_INTERNAL_538a0caa_4_k_cu_803280e84cuda3std3__420unreachable_sentinelE,(_ZN34_INTERNAL_538a0caa_4_k_cu_803280e84cuda3std6ranges3__45__cpo5ssizeE - _ZN34_INTERNAL_538a0caa_4_k_cu_803280e84cuda3std3__420unreachable_sentinelE)
_ZN34_INTERNAL_538a0caa_4_k_cu_803280e84cuda3std3__420unreachable_sentinelE:
	.zero		1
	.type		_ZN34_INTERNAL_538a0caa_4_k_cu_803280e84cuda3std6ranges3__45__cpo5ssizeE,@object
	.size		_ZN34_INTERNAL_538a0caa_4_k_cu_803280e84cuda3std6ranges3__45__cpo5ssizeE,(_ZN34_INTERNAL_538a0caa_4_k_cu_803280e86thrust24THRUST_300001_SM_1000_NS12placeholders3_10E - _ZN34_INTERNAL_538a0caa_4_k_cu_803280e84cuda3std6ranges3__45__cpo5ssizeE)
_ZN34_INTERNAL_538a0caa_4_k_cu_803280e84cuda3std6ranges3__45__cpo5ssizeE:
	.zero		1
	.type		_ZN34_INTERNAL_538a0caa_4_k_cu_803280e86thrust24THRUST_300001_SM_1000_NS12placeholders3_10E,@object
	.size		_ZN34_INTERNAL_538a0caa_4_k_cu_803280e86thrust24THRUST_300001_SM_1000_NS12placeholders3_10E,(_ZN34_INTERNAL_538a0caa_4_k_cu_803280e84cuda3std3__45__cpo5crendE - _ZN34_INTERNAL_538a0caa_4_k_cu_803280e86thrust24THRUST_300001_SM_1000_NS12placeholders3_10E)
_ZN34_INTERNAL_538a0caa_4_k_cu_803280e86thrust24THRUST_300001_SM_1000_NS12placeholders3_10E:
	.zero		1
	.type		_ZN34_INTERNAL_538a0caa_4_k_cu_803280e84cuda3std3__45__cpo5crendE,@object
	.size		_ZN34_INTERNAL_538a0caa_4_k_cu_803280e84cuda3std3__45__cpo5crendE,(_ZN34_INTERNAL_538a0caa_4_k_cu_803280e84cuda3std6ranges3__45__cpo4prevE - _ZN34_INTERNAL_538a0caa_4_k_cu_803280e84cuda3std3__45__cpo5crendE)
_ZN34_INTERNAL_538a0caa_4_k_cu_803280e84cuda3std3__45__cpo5crendE:
	.zero		1
	.type		_ZN34_INTERNAL_538a0caa_4_k_cu_803280e84cuda3std6ranges3__45__cpo4prevE,@object
	.size		_ZN34_INTERNAL_538a0caa_4_k_cu_803280e84cuda3std6ranges3__45__cpo4prevE,(_ZN34_INTERNAL_538a0caa_4_k_cu_803280e84cuda3std6ranges3__45__cpo9iter_moveE - _ZN34_INTERNAL_538a0caa_4_k_cu_803280e84cuda3std6ranges3__45__cpo4prevE)
_ZN34_INTERNAL_538a0caa_4_k_cu_803280e84cuda3std6ranges3__45__cpo4prevE:
	.zero		1
	.type		_ZN34_INTERNAL_538a0caa_4_k_cu_803280e84cuda3std6ranges3__45__cpo9iter_moveE,@object
	.size		_ZN34_INTERNAL_538a0caa_4_k_cu_803280e84cuda3std6ranges3__45__cpo9iter_moveE,(_ZN34_INTERNAL_538a0caa_4_k_cu_803280e86thrust24THRUST_300001_SM_1000_NS12placeholders2_2E - _ZN34_INTERNAL_538a0caa_4_k_cu_803280e84cuda3std6ranges3__45__cpo9iter_moveE)
_ZN34_INTERNAL_538a0caa_4_k_cu_803280e84cuda3std6ranges3__45__cpo9iter_moveE:
	.zero		1
	.type		_ZN34_INTERNAL_538a0caa_4_k_cu_803280e86thrust24THRUST_300001_SM_1000_NS12placeholders2_2E,@object
	.size		_ZN34_INTERNAL_538a0caa_4_k_cu_803280e86thrust24THRUST_300001_SM_1000_NS12placeholders2_2E,(_ZN34_INTERNAL_538a0caa_4_k_cu_803280e86thrust24THRUST_300001_SM_1000_NS12placeholders2_4E - _ZN34_INTERNAL_538a0caa_4_k_cu_803280e86thrust24THRUST_300001_SM_1000_NS12placeholders2_2E)
_ZN34_INTERNAL_538a0caa_4_k_cu_803280e86thrust24THRUST_300001_SM_1000_NS12placeholders2_2E:
	.zero		1
	.type		_ZN34_INTERNAL_538a0caa_4_k_cu_803280e86thrust24THRUST_300001_SM_1000_NS12placeholders2_4E,@object
	.size		_ZN34_INTERNAL_538a0caa_4_k_cu_803280e86thrust24THRUST_300001_SM_1000_NS12placeholders2_4E,(_ZN34_INTERNAL_538a0caa_4_k_cu_803280e84cuda3std3__45__cpo3endE - _ZN34_INTERNAL_538a0caa_4_k_cu_803280e86thrust24THRUST_300001_SM_1000_NS12placeholders2_4E)
_ZN34_INTERNAL_538a0caa_4_k_cu_803280e86thrust24THRUST_300001_SM_1000_NS12placeholders2_4E:
	.zero		1
	.type		_ZN34_INTERNAL_538a0caa_4_k_cu_803280e84cuda3std3__45__cpo3endE,@object
	.size		_ZN34_INTERNAL_538a0caa_4_k_cu_803280e84cuda3std3__45__cpo3endE,(_ZN34_INTERNAL_538a0caa_4_k_cu_803280e84cuda3std6ranges3__45__cpo3endE - _ZN34_INTERNAL_538a0caa_4_k_cu_803280e84cuda3std3__45__cpo3endE)
_ZN34_INTERNAL_538a0caa_4_k_cu_803280e84cuda3std3__45__cpo3endE:
	.zero		1
	.type		_ZN34_INTERNAL_538a0caa_4_k_cu_803280e84cuda3std6ranges3__45__cpo3endE,@object
	.size		_ZN34_INTERNAL_538a0caa_4_k_cu_803280e84cuda3std6ranges3__45__cpo3endE,(_ZN34_INTERNAL_538a0caa_4_k_cu_803280e84cuda3std3__419piecewise_constructE - _ZN34_INTERNAL_538a0caa_4_k_cu_803280e84cuda3std6ranges3__45__cpo3endE)
_ZN34_INTERNAL_538a0caa_4_k_cu_803280e84cuda3std6ranges3__45__cpo3endE:
	.zero		1
	.type		_ZN34_INTERNAL_538a0caa_4_k_cu_803280e84cuda3std3__419piecewise_constructE,@object
	.size		_ZN34_INTERNAL_538a0caa_4_k_cu_803280e84cuda3std3__419piecewise_constructE,(_ZN34_INTERNAL_538a0caa_4_k_cu_803280e84cuda3std6ranges3__45__cpo5cdataE - _ZN34_INTERNAL_538a0caa_4_k_cu_803280e84cuda3std3__419piecewise_constructE)
_ZN34_INTERNAL_538a0caa_4_k_cu_803280e84cuda3std3__419piecewise_constructE:
	.zero		1
	.type		_ZN34_INTERNAL_538a0caa_4_k_cu_803280e84cuda3std6ranges3__45__cpo5cdataE,@object
	.size		_ZN34_INTERNAL_538a0caa_4_k_cu_803280e84cuda3std6ranges3__45__cpo5cdataE,(_ZN34_INTERNAL_538a0caa_4_k_cu_803280e86thrust24THRUST_300001_SM_1000_NS12placeholders2_8E - _ZN34_INTERNAL_538a0caa_4_k_cu_803280e84cuda3std6ranges3__45__cpo5cdataE)
_ZN34_INTERNAL_538a0caa_4_k_cu_803280e84cuda3std6ranges3__45__cpo5cdataE:
	.zero		1
	.type		_ZN34_INTERNAL_538a0caa_4_k_cu_803280e86thrust24THRUST_300001_SM_1000_NS12placeholders2_8E,@object
	.size		_ZN34_INTERNAL_538a0caa_4_k_cu_803280e86thrust24THRUST_300001_SM_1000_NS12placeholders2_8E,(_ZN34_INTERNAL_538a0caa_4_k_cu_803280e84cuda3std3__45__cpo4rendE - _ZN34_INTERNAL_538a0caa_4_k_cu_803280e86thrust24THRUST_300001_SM_1000_NS12placeholders2_8E)
_ZN34_INTERNAL_538a0caa_4_k_cu_803280e86thrust24THRUST_300001_SM_1000_NS12placeholders2_8E:
	.zero		1
	.type		_ZN34_INTERNAL_538a0caa_4_k_cu_803280e84cuda3std3__45__cpo4rendE,@object
	.size		_ZN34_INTERNAL_538a0caa_4_k_cu_803280e84cuda3std3__45__cpo4rendE,(_ZN34_INTERNAL_538a0caa_4_k_cu_803280e84cuda3std6ranges3__45__cpo9iter_swapE - _ZN34_INTERNAL_538a0caa_4_k_cu_803280e84cuda3std3__45__cpo4rendE)
_ZN34_INTERNAL_538a0caa_4_k_cu_803280e84cuda3std3__45__cpo4rendE:
	.zero		1
	.type		_ZN34_INTERNAL_538a0caa_4_k_cu_803280e84cuda3std6ranges3__45__cpo9iter_swapE,@object
	.size		_ZN34_INTERNAL_538a0caa_4_k_cu_803280e84cuda3std6ranges3__45__cpo9iter_swapE,(_ZN34_INTERNAL_538a0caa_4_k_cu_803280e84cuda3std3__48unexpectE - _ZN34_INTERNAL_538a0caa_4_k_cu_803280e84cuda3std6ranges3__45__cpo9iter_swapE)
_ZN34_INTERNAL_538a0caa_4_k_cu_803280e84cuda3std6ranges3__45__cpo9iter_swapE:
	.zero		1
	.type		_ZN34_INTERNAL_538a0caa_4_k_cu_803280e84cuda3std3__48unexpectE,@object
	.size		_ZN34_INTERNAL_538a0caa_4_k_cu_803280e84cuda3std3__48unexpectE,(_ZN34_INTERNAL_538a0caa_4_k_cu_803280e86thrust24THRUST_300001_SM_1000_NS6system6detail10sequential3seqE - _ZN34_INTERNAL_538a0caa_4_k_cu_803280e84cuda3std3__48unexpectE)
_ZN34_INTERNAL_538a0caa_4_k_cu_803280e84cuda3std3__48unexpectE:
	.zero		1
	.type		_ZN34_INTERNAL_538a0caa_4_k_cu_803280e86thrust24THRUST_300001_SM_1000_NS6system6detail10sequential3seqE,@object
	.size		_ZN34_INTERNAL_538a0caa_4_k_cu_803280e86thrust24THRUST_300001_SM_1000_NS6system6detail10sequential3seqE,(.L_29 - _ZN34_INTERNAL_538a0caa_4_k_cu_803280e86thrust24THRUST_300001_SM_1000_NS6system6detail10sequential3seqE)
_ZN34_INTERNAL_538a0caa_4_k_cu_803280e86thrust24THRUST_300001_SM_1000_NS6system6detail10sequential3seqE:
	.zero		1
.L_29:


//--------------------- .nv.shared._ZN3cub18CUB_300001_SM_10006detail10radix_sort33DeviceRadixSortExclusiveSumKernelINS1_5radix10policy_hubIjjjE10Policy1000EjEEvPT0_ --------------------------
	.section	.nv.shared._ZN3cub18CUB_300001_SM_10006detail10radix_sort33DeviceRadixSortExclusiveSumKernelINS1_5radix10policy_hubIjjjE10Policy1000EjEEvPT0_,"aw",@nobits
	.sectionflags	@""
	.align	16
.nv.shared._ZN3cub18CUB_300001_SM_10006detail10radix_sort33DeviceRadixSortExclusiveSumKernelINS1_5radix10policy_hubIjjjE10Policy1000EjEEvPT0_:
	.zero		2208


//--------------------- .nv.shared._ZN3cub18CUB_300001_SM_10006detail10radix_sort30DeviceRadixSortHistogramKernelINS1_5radix10policy_hubIjjjE10Policy1000ELNS0_9SortOrderE0EjjNS1_21identity_decomposer_tEEEvPT2_PKT1_SA_iiT3_ --------------------------
	.section	.nv.shared._ZN3cub18CUB_300001_SM_10006detail10radix_sort30DeviceRadixSortHistogramKernelINS1_5radix10policy_hubIjjjE10Policy1000ELNS0_9SortOrderE0EjjNS1_21identity_decomposer_tEEEvPT2_PKT1_SA_iiT3_,"aw",@nobits
	.sectionflags	@""
	.align	4
.nv.shared._ZN3cub18CUB_300001_SM_10006detail10radix_sort30DeviceRadixSortHistogramKernelINS1_5radix10policy_hubIjjjE10Policy1000ELNS0_9SortOrderE0EjjNS1_21identity_decomposer_tEEEvPT2_PKT1_SA_iiT3_:
	.zero		5120


//--------------------- .nv.shared._ZN3cub18CUB_300001_SM_10006detail10radix_sort31DeviceRadixSortSingleTileKernelINS1_5radix10policy_hubIjjjE10Policy1000ELNS0_9SortOrderE0EjjjNS1_21identity_decomposer_tEEEvPKT1_PSA_PKT2_PSE_T3_iiT4_ --------------------------
	.section	.nv.shared._ZN3cub18CUB_300001_SM_10006detail10radix_sort31DeviceRadixSortSingleTileKernelINS1_5radix10policy_hubIjjjE10Policy1000ELNS0_9SortOrderE0EjjjNS1_21identity_decomposer_tEEEvPKT1_PSA_PKT2_PSE_T3_iiT4_,"aw",@nobits
	.sectionflags	@""
	.align	16
.nv.shared._ZN3cub18CUB_300001_SM_10006detail10radix_sort31DeviceRadixSortSingleTileKernelINS1_5radix10policy_hubIjjjE10Policy1000ELNS0_9SortOrderE0EjjjNS1_21identity_decomposer_tEEEvPKT1_PSA_PKT2_PSE_T3_iiT4_:
	.zero		34880


//--------------------- .nv.shared._Z14distanceKernelPjS_S_yj --------------------------
	.section	.nv.shared._Z14distanceKernelPjS_S_yj,"aw",@nobits
	.sectionflags	@""
	.align	4
.nv.shared._Z14distanceKernelPjS_S_yj:
	.zero		1124


//--------------------- .nv.constant0._ZN3cub18CUB_300001_SM_10006detail10radix_sort29DeviceRadixSortOnesweepKernelINS1_5radix10policy_hubIjjjE10Policy1000ELNS0_9SortOrderE0EjjjiiNS1_21identity_decomposer_tEEEvPT5_SB_PT3_PKSC_PT1_PKSG_PT2_PKSK_T4_iiT6_ --------------------------
	.section	.nv.constant0._ZN3cub18CUB_300001_SM_10006detail10radix_sort29DeviceRadixSortOnesweepKernelINS1_5radix10policy_hubIjjjE10Policy1000ELNS0_9SortOrderE0EjjjiiNS1_21identity_decomposer_tEEEvPT5_SB_PT3_PKSC_PT1_PKSG_PT2_PKSK_T4_iiT6_,"a",@progbits
	.sectionflags	@""
	.align	4
.nv.constant0._ZN3cub18CUB_300001_SM_10006detail10radix_sort29DeviceRadixSortOnesweepKernelINS1_5radix10policy_hubIjjjE10Policy1000ELNS0_9SortOrderE0EjjjiiNS1_21identity_decomposer_tEEEvPT5_SB_PT3_PKSC_PT1_PKSG_PT2_PKSK_T4_iiT6_:
	.zero		973


//--------------------- .nv.constant0._ZN3cub18CUB_300001_SM_10006detail10radix_sort33DeviceRadixSortExclusiveSumKernelINS1_5radix10policy_hubIjjjE10Policy1000EjEEvPT0_ --------------------------
	.section	.nv.constant0._ZN3cub18CUB_300001_SM_10006detail10radix_sort33DeviceRadixSortExclusiveSumKernelINS1_5radix10policy_hubIjjjE10Policy1000EjEEvPT0_,"a",@progbits
	.sectionflags	@""
	.align	4
.nv.constant0._ZN3cub18CUB_300001_SM_10006detail10radix_sort33DeviceRadixSortExclusiveSumKernelINS1_5radix10policy_hubIjjjE10Policy1000EjEEvPT0_:
	.zero		904


//--------------------- .nv.constant0._ZN3cub18CUB_300001_SM_10006detail10radix_sort30DeviceRadixSortHistogramKernelINS1_5radix10policy_hubIjjjE10Policy1000ELNS0_9SortOrderE0EjjNS1_21identity_decomposer_tEEEvPT2_PKT1_SA_iiT3_ --------------------------
	.section	.nv.constant0._ZN3cub18CUB_300001_SM_10006detail10radix_sort30DeviceRadixSortHistogramKernelINS1_5radix10policy_hubIjjjE10Policy1000ELNS0_9SortOrderE0EjjNS1_21identity_decomposer_tEEEvPT2_PKT1_SA_iiT3_,"a",@progbits
	.sectionflags	@""
	.align	4
.nv.constant0._ZN3cub18CUB_300001_SM_10006detail10radix_sort30DeviceRadixSortHistogramKernelINS1_5radix10policy_hubIjjjE10Policy1000ELNS0_9SortOrderE0EjjNS1_21identity_decomposer_tEEEvPT2_PKT1_SA_iiT3_:
	.zero		925


//--------------------- .nv.constant0._ZN3cub18CUB_300001_SM_10006detail10radix_sort31DeviceRadixSortSingleTileKernelINS1_5radix10policy_hubIjjjE10Policy1000ELNS0_9SortOrderE0EjjjNS1_21identity_decomposer_tEEEvPKT1_PSA_PKT2_PSE_T3_iiT4_ --------------------------
	.section	.nv.constant0._ZN3cub18CUB_300001_SM_10006detail10radix_sort31DeviceRadixSortSingleTileKernelINS1_5radix10policy_hubIjjjE10Policy1000ELNS0_9SortOrderE0EjjjNS1_21identity_decomposer_tEEEvPKT1_PSA_PKT2_PSE_T3_iiT4_,"a",@progbits
	.sectionflags	@""
	.align	4
.nv.constant0._ZN3cub18CUB_300001_SM_10006detail10radix_sort31DeviceRadixSortSingleTileKernelINS1_5radix10policy_hubIjjjE10Policy1000ELNS0_9SortOrderE0EjjjNS1_21identity_decomposer_tEEEvPKT1_PSA_PKT2_PSE_T3_iiT4_:
	.zero		941


//--------------------- .nv.constant0._ZN3cub18CUB_300001_SM_10006detail11EmptyKernelIvEEvv --------------------------
	.section	.nv.constant0._ZN3cub18CUB_300001_SM_10006detail11EmptyKernelIvEEvv,"a",@progbits
	.sectionflags	@""
	.align	4
.nv.constant0._ZN3cub18CUB_300001_SM_10006detail11EmptyKernelIvEEvv:
	.zero		896


//--------------------- .nv.constant0._Z14distanceKernelPjS_S_yj --------------------------
	.section	.nv.constant0._Z14distanceKernelPjS_S_yj,"a",@progbits
	.sectionflags	@""
	.align	4
.nv.constant0._Z14distanceKernelPjS_S_yj:
	.zero		932


//--------------------- SYMBOLS --------------------------

	.type		.nv.reservedSmem.offset0,@object
	.size		.nv.reservedSmem.offset0,0x4
	.type		.nv.reservedSmem.cap,@object
	.size		.nv.reservedSmem.cap,0x4
